def matmul_kernel(
    a_ptr,
    b_ptr,
    c_ptr,
    M,
    N,
    K,
    stride_am,
    stride_ak,
    stride_bk,
    stride_bn,
    stride_cm,
    stride_cn,
    BLOCK_M: tl.constexpr,
    BLOCK_N: tl.constexpr,
    BLOCK_K: tl.constexpr,
    GROUP_M: tl.constexpr,
):
    pid = tl.program_id(axis=0)
    num_pid_m = tl.cdiv(M, BLOCK_M)
    num_pid_n = tl.cdiv(N, BLOCK_N)
    num_pid_in_group = GROUP_M * num_pid_n
    group_id = pid // num_pid_in_group
    first_pid_m = group_id * GROUP_M
    group_size_m = min(num_pid_m - first_pid_m, GROUP_M)
    pid_m = first_pid_m + ((pid % num_pid_in_group) % group_size_m)
    pid_n = (pid % num_pid_in_group) // group_size_m

    offs_am = (pid_m * BLOCK_M + tl.arange(0, BLOCK_M)) % M
    offs_bn = (pid_n * BLOCK_N + tl.arange(0, BLOCK_N)) % N
    offs_k = tl.arange(0, BLOCK_K)
    a_ptrs = a_ptr + offs_am[:, None] * stride_am + offs_k[None, :] * stride_ak
    b_ptrs = b_ptr + offs_k[:, None] * stride_bk + offs_bn[None, :] * stride_bn

    acc = tl.zeros((BLOCK_M, BLOCK_N), dtype=tl.float32)
    for kk in range(0, tl.cdiv(K, BLOCK_K)):
        a = tl.load(a_ptrs, mask=offs_k[None, :] < K - kk * BLOCK_K, other=0.0)
        b = tl.load(b_ptrs, mask=offs_k[:, None] < K - kk * BLOCK_K, other=0.0)
        acc = tl.dot(a, b, acc)
        a_ptrs += BLOCK_K * stride_ak
        b_ptrs += BLOCK_K * stride_bk

    c = acc.to(c_ptr.dtype.element_ty)
    offs_cm = pid_m * BLOCK_M + tl.arange(0, BLOCK_M)
    offs_cn = pid_n * BLOCK_N + tl.arange(0, BLOCK_N)
    c_ptrs = c_ptr + offs_cm[:, None] * stride_cm + offs_cn[None, :] * stride_cn
    mask = (offs_cm[:, None] < M) & (offs_cn[None, :] < N)
    tl.store(c_ptrs, c, mask=mask)

# config = {"BLOCK_K": 128, "BLOCK_M": 512, "BLOCK_N": 128, "GROUP_M": 8, "arch": "sm_100", "dtype": "fp32", "num_ctas": 1, "num_stages": 3, "num_warps": 2}
# arch = sm_100


// ===== COMPILED SASS (sm_100a) =====

	.target	sm_100a

	.elftype	@"ET_EXEC"


//--------------------- .note.nv.tkinfo           --------------------------
	.section	.note.nv.tkinfo,"",@"SHT_NOTE"
	.sectionflags	@"SHF_NOTE_NV_TKINFO"
	.tkinfo
        /*0018*/ 	.word	0x00000081
        /*0030*/ 	.string	""
        /*0030*/ 	.string	"ptxas-blackwell"
        /*0030*/ 	.string	"Cuda compilation tools, release 12.9, V12.9.86"
        /*0030*/ 	.string	"Build cuda_12.9.r12.9/compiler.36037853_0"
        /*0030*/ 	.string	"-v  -suppress-debug-info  -lineinfo  -arch sm_100a "



//--------------------- .note.nv.cuver            --------------------------
	.section	.note.nv.cuver,"",@"SHT_NOTE"
	.sectionflags	@"SHF_NOTE_NV_CUVER"
        /*0018*/ 	.short	0x0001
        /*001a*/ 	.short	0x0064
        /*001c*/ 	.short	0x0001
        /*001e*/ 	.short	0x0000
        /*0020*/ 	.short	0x0001
        /*0022*/ 	.short	0x0000


//--------------------- .nv.info                  --------------------------
	.section	.nv.info,"",@"SHT_CUDA_INFO"
	.align	4


	//----- nvinfo : EIATTR_REGCOUNT
	.align		4
        /*0000*/ 	.byte	0x04, 0x2f
        /*0002*/ 	.short	(.L_1 - .L_0)
	.align		4
.L_0:
        /*0004*/ 	.word	index@(matmul_kernel)
        /*0008*/ 	.word	0x000000ff


	//----- nvinfo : EIATTR_FRAME_SIZE
	.align		4
.L_1:
        /*000c*/ 	.byte	0x04, 0x11
        /*000e*/ 	.short	(.L_3 - .L_2)
	.align		4
.L_2:
        /*0010*/ 	.word	index@(matmul_kernel)
        /*0014*/ 	.word	0x000067d0


	//----- nvinfo : EIATTR_MIN_STACK_SIZE
	.align		4
.L_3:
        /*0018*/ 	.byte	0x04, 0x12
        /*001a*/ 	.short	(.L_5 - .L_4)
	.align		4
.L_4:
        /*001c*/ 	.word	index@(matmul_kernel)
        /*0020*/ 	.word	0x000067d0
.L_5:


//--------------------- .nv.info.matmul_kernel    --------------------------
	.section	.nv.info.matmul_kernel,"",@"SHT_CUDA_INFO"
	.sectionflags	@""
	.align	4


	//----- nvinfo : EIATTR_CUDA_API_VERSION
	.align		4
        /*0000*/ 	.byte	0x04, 0x37
        /*0002*/ 	.short	(.L_7 - .L_6)
.L_6:
        /*0004*/ 	.word	0x00000081


	//----- nvinfo : EIATTR_KPARAM_INFO
	.align		4
.L_7:
        /*0008*/ 	.byte	0x04, 0x17
        /*000a*/ 	.short	(.L_9 - .L_8)
.L_8:
        /*000c*/ 	.word	0x00000000
        /*0010*/ 	.short	0x000d
        /*0012*/ 	.short	0x0048
        /*0014*/ 	.byte	0x00, 0xf4, 0x21, 0x00


	//----- nvinfo : EIATTR_KPARAM_INFO
	.align		4
.L_9:
        /*0018*/ 	.byte	0x04, 0x17
        /*001a*/ 	.short	(.L_11 - .L_10)
.L_10:
        /*001c*/ 	.word	0x00000000
        /*0020*/ 	.short	0x000c
        /*0022*/ 	.short	0x0040
        /*0024*/ 	.byte	0x00, 0xf4, 0x21, 0x00


	//----- nvinfo : EIATTR_KPARAM_INFO
	.align		4
.L_11:
        /*0028*/ 	.byte	0x04, 0x17
        /*002a*/ 	.short	(.L_13 - .L_12)
.L_12:
        /*002c*/ 	.word	0x00000000
        /*0030*/ 	.short	0x000b
        /*0032*/ 	.short	0x0038
        /*0034*/ 	.byte	0x00, 0xf0, 0x11, 0x00


	//----- nvinfo : EIATTR_KPARAM_INFO
	.align		4
.L_13:
        /*0038*/ 	.byte	0x04, 0x17
        /*003a*/ 	.short	(.L_15 - .L_14)
.L_14:
        /*003c*/ 	.word	0x00000000
        /*0040*/ 	.short	0x000a
        /*0042*/ 	.short	0x0034
        /*0044*/ 	.byte	0x00, 0xf0, 0x11, 0x00


	//----- nvinfo : EIATTR_KPARAM_INFO
	.align		4
.L_15:
        /*0048*/ 	.byte	0x04, 0x17
        /*004a*/ 	.short	(.L_17 - .L_16)
.L_16:
        /*004c*/ 	.word	0x00000000
        /*0050*/ 	.short	0x0009
        /*0052*/ 	.short	0x0030
        /*0054*/ 	.byte	0x00, 0xf0, 0x11, 0x00


	//----- nvinfo : EIATTR_KPARAM_INFO
	.align		4
.L_17:
        /*0058*/ 	.byte	0x04, 0x17
        /*005a*/ 	.short	(.L_19 - .L_18)
.L_18:
        /*005c*/ 	.word	0x00000000
        /*0060*/ 	.short	0x0008
        /*0062*/ 	.short	0x002c
        /*0064*/ 	.byte	0x00, 0xf0, 0x11, 0x00


	//----- nvinfo : EIATTR_KPARAM_INFO
	.align		4
.L_19:
        /*0068*/ 	.byte	0x04, 0x17
        /*006a*/ 	.short	(.L_21 - .L_20)
.L_20:
        /*006c*/ 	.word	0x00000000
        /*0070*/ 	.short	0x0007
        /*0072*/ 	.short	0x0028
        /*0074*/ 	.byte	0x00, 0xf0, 0x11, 0x00


	//----- nvinfo : EIATTR_KPARAM_INFO
	.align		4
.L_21:
        /*0078*/ 	.byte	0x04, 0x17
        /*007a*/ 	.short	(.L_23 - .L_22)
.L_22:
        /*007c*/ 	.word	0x00000000
        /*0080*/ 	.short	0x0006
        /*0082*/ 	.short	0x0024
        /*0084*/ 	.byte	0x00, 0xf0, 0x11, 0x00


	//----- nvinfo : EIATTR_KPARAM_INFO
	.align		4
.L_23:
        /*0088*/ 	.byte	0x04, 0x17
        /*008a*/ 	.short	(.L_25 - .L_24)
.L_24:
        /*008c*/ 	.word	0x00000000
        /*0090*/ 	.short	0x0005
        /*0092*/ 	.short	0x0020
        /*0094*/ 	.byte	0x00, 0xf0, 0x11, 0x00


	//----- nvinfo : EIATTR_KPARAM_INFO
	.align		4
.L_25:
        /*0098*/ 	.byte	0x04, 0x17
        /*009a*/ 	.short	(.L_27 - .L_26)
.L_26:
        /*009c*/ 	.word	0x00000000
        /*00a0*/ 	.short	0x0004
        /*00a2*/ 	.short	0x001c
        /*00a4*/ 	.byte	0x00, 0xf0, 0x11, 0x00


	//----- nvinfo : EIATTR_KPARAM_INFO
	.align		4
.L_27:
        /*00a8*/ 	.byte	0x04, 0x17
        /*00aa*/ 	.short	(.L_29 - .L_28)
.L_28:
        /*00ac*/ 	.word	0x00000000
        /*00b0*/ 	.short	0x0003
        /*00b2*/ 	.short	0x0018
        /*00b4*/ 	.byte	0x00, 0xf0, 0x11, 0x00


	//----- nvinfo : EIATTR_KPARAM_INFO
	.align		4
.L_29:
        /*00b8*/ 	.byte	0x04, 0x17
        /*00ba*/ 	.short	(.L_31 - .L_30)
.L_30:
        /*00bc*/ 	.word	0x00000000
        /*00c0*/ 	.short	0x0002
        /*00c2*/ 	.short	0x0010
        /*00c4*/ 	.byte	0x00, 0xf4, 0x21, 0x00


	//----- nvinfo : EIATTR_KPARAM_INFO
	.align		4
.L_31:
        /*00c8*/ 	.byte	0x04, 0x17
        /*00ca*/ 	.short	(.L_33 - .L_32)
.L_32:
        /*00cc*/ 	.word	0x00000000
        /*00d0*/ 	.short	0x0001
        /*00d2*/ 	.short	0x0008
        /*00d4*/ 	.byte	0x00, 0xf4, 0x21, 0x00


	//----- nvinfo : EIATTR_KPARAM_INFO
	.align		4
.L_33:
        /*00d8*/ 	.byte	0x04, 0x17
        /*00da*/ 	.short	(.L_35 - .L_34)
.L_34:
        /*00dc*/ 	.word	0x00000000
        /*00e0*/ 	.short	0x0000
        /*00e2*/ 	.short	0x0000
        /*00e4*/ 	.byte	0x00, 0xf4, 0x21, 0x00


	//----- nvinfo : EIATTR_SPARSE_MMA_MASK
	.align		4
.L_35:
        /*00e8*/ 	.byte	0x03, 0x50
        /*00ea*/ 	.short	0x0000


	//----- nvinfo : EIATTR_MAXREG_COUNT
	.align		4
        /*00ec*/ 	.byte	0x03, 0x1b
        /*00ee*/ 	.short	0x00ff


	//----- nvinfo : EIATTR_NUM_BARRIERS
	.align		4
        /*00f0*/ 	.byte	0x02, 0x4c
        /*00f2*/ 	.byte	0x01
	.zero		1


	//----- nvinfo : EIATTR_ANNOTATIONS
	.align		4
        /*00f4*/ 	.byte	0x04, 0x55
        /*00f6*/ 	.short	(.L_37 - .L_36)


	//   ....[0]....
.L_36:
        /*00f8*/ 	.word	0x00000001
        /*00fc*/ 	.byte	0xe0, 0x0a, 0x00, 0x00, 0x01, 0x00, 0x00, 0x00, 0x40, 0x0c, 0x00, 0x00, 0x01, 0x00, 0x00, 0x00
        /* <DEDUP_REMOVED lines=1529> */
        /*609c*/ 	.byte	0xd0, 0x32, 0x02, 0x00, 0x01, 0x00, 0x00, 0x00, 0xe0, 0x32, 0x02, 0x00


	//----- nvinfo : EIATTR_VRC_CTA_INIT_COUNT
	.align		4
.L_37:
        /*60a8*/ 	.byte	0x02, 0x4a
	.zero		1
	.zero		1


	//----- nvinfo : EIATTR_EXIT_INSTR_OFFSETS
	.align		4
        /*60ac*/ 	.byte	0x04, 0x1c
        /*60ae*/ 	.short	(.L_39 - .L_38)


	//   ....[0]....
.L_38:
        /*60b0*/ 	.word	0x00103c70


	//   ....[1]....
        /*60b4*/ 	.word	0x00103c90


	//----- nvinfo : EIATTR_REQNTID
	.align		4
.L_39:
        /*60b8*/ 	.byte	0x04, 0x10
        /*60ba*/ 	.short	(.L_41 - .L_40)
.L_40:
        /*60bc*/ 	.word	0x00000040
        /*60c0*/ 	.word	0x00000001
        /*60c4*/ 	.word	0x00000001


	//----- nvinfo : EIATTR_CBANK_PARAM_SIZE
	.align		4
.L_41:
        /*60c8*/ 	.byte	0x03, 0x19
        /*60ca*/ 	.short	0x0050


	//----- nvinfo : EIATTR_PARAM_CBANK
	.align		4
        /*60cc*/ 	.byte	0x04, 0x0a
        /*60ce*/ 	.short	(.L_43 - .L_42)
	.align		4
.L_42:
        /*60d0*/ 	.word	index@(.nv.constant0.matmul_kernel)
        /*60d4*/ 	.short	0x0380
        /*60d6*/ 	.short	0x0050


	//----- nvinfo : EIATTR_SW_WAR
	.align		4
.L_43:
        /*60d8*/ 	.byte	0x04, 0x36
        /*60da*/ 	.short	(.L_45 - .L_44)
.L_44:
        /*60dc*/ 	.word	0x00000008
.L_45:


//--------------------- .nv.compat                --------------------------
	.section	.nv.compat,"",@"SHT_CUDA_COMPAT_INFO"
	.align	4
        /*0000*/ 	.byte	0x02, 0x02, 0x01, 0x00, 0x02, 0x05, 0x05, 0x00, 0x02, 0x03, 0x00, 0x00, 0x02, 0x06, 0x01, 0x00


//--------------------- .nv.callgraph             --------------------------
	.section	.nv.callgraph,"",@"SHT_CUDA_CALLGRAPH"
	.align	4
	.sectionentsize	8
	.align		4
        /*0000*/ 	.word	0x00000000
	.align		4
        /*0004*/ 	.word	0xffffffff
	.align		4
        /*0008*/ 	.word	0x00000000
	.align		4
        /*000c*/ 	.word	0xfffffffe
	.align		4
        /*0010*/ 	.word	0x00000000
	.align		4
        /*0014*/ 	.word	0xfffffffd
	.align		4
        /*0018*/ 	.word	0x00000000
	.align		4
        /*001c*/ 	.word	0xfffffffc


//--------------------- .text.matmul_kernel       --------------------------
	.section	.text.matmul_kernel,"ax",@progbits
	.align	128
        .global         matmul_kernel
        .type           matmul_kernel,@function
        .size           matmul_kernel,(.L_x_3 - matmul_kernel)
        .other          matmul_kernel,@"STO_CUDA_ENTRY STV_DEFAULT"
matmul_kernel:
.text.matmul_kernel:
[----:B------:R-:W1:Y:S08]  /*0000*/  LDC R1, c[0x0][0x37c] ;  /* 0x0000df00ff017b82 */ /* 0x000e700000000800 */
[----:B------:R-:W2:Y:S01]  /*0010*/  LDC.64 R6, c[0x0][0x398] ;  /* 0x0000e600ff067b82 */ /* 0x000ea20000000a00 */
[----:B------:R-:W3:Y:S01]  /*0020*/  S2R R5, SR_CTAID.X ;  /* 0x0000000000057919 */ /* 0x000ee20000002500 */
[----:B------:R-:W-:Y:S01]  /*0030*/  UMOV UR4, 0x400 ;  /* 0x0000040000047882 */ /* 0x000fe20000000000 */
[----:B-1----:R-:W-:Y:S01]  /*0040*/  VIADD R1, R1, 0xffff9830 ;  /* 0xffff983001017836 */ /* 0x002fe20000000000 */
[----:B------:R-:W1:Y:S01]  /*0050*/  LDCU UR66, c[0x0][0x3ac] ;  /* 0x00007580ff4277ac */ /* 0x000e620008000800 */
[----:B------:R-:W4:Y:S03]  /*0060*/  S2R R22, SR_TID.X ;  /* 0x0000000000167919 */ /* 0x000f260000002100 */
[----:B------:R-:W5:Y:S01]  /*0070*/  S2UR UR5, SR_CgaCtaId ;  /* 0x00000000000579c3 */ /* 0x000f620000008800 */
[----:B------:R-:W1:Y:S01]  /*0080*/  LDCU.64 UR40, c[0x0][0x388] ;  /* 0x00007100ff2877ac */ /* 0x000e620008000a00 */
[----:B------:R-:W1:Y:S06]  /*0090*/  LDCU UR38, c[0x0][0x3b0] ;  /* 0x00007600ff2677ac */ /* 0x000e6c0008000800 */
[----:B------:R-:W1:Y:S01]  /*00a0*/  LDC R94, c[0x0][0x3ac] ;  /* 0x0000eb00ff5e7b82 */ /* 0x000e620000000800 */
[----:B------:R-:W1:Y:S01]  /*00b0*/  LDCU.64 UR42, c[0x0][0x388] ;  /* 0x00007100ff2a77ac */ /* 0x000e620008000a00 */
[----:B------:R-:W1:Y:S01]  /*00c0*/  LDCU UR16, c[0x0][0x3b0] ;  /* 0x00007600ff1077ac */ /* 0x000e620008000800 */
[----:B--2---:R-:W-:Y:S01]  /*00d0*/  VIADD R0, R7, 0x7f ;  /* 0x0000007f07007836 */ /* 0x004fe20000000000 */
[----:B------:R-:W-:Y:S01]  /*00e0*/  IABS R20, R6 ;  /* 0x0000000600147213 */ /* 0x000fe20000000000 */
[----:B------:R-:W2:Y:S01]  /*00f0*/  LDCU UR76, c[0x0][0x3a0] ;  /* 0x00007400ff4c77ac */ /* 0x000ea20008000800 */
[----:B------:R-:W-:-:S02]  /*0100*/  IABS R14, R7 ;  /* 0x00000007000e7213 */ /* 0x000fc40000000000 */
[----:B------:R-:W1:Y:S01]  /*0110*/  LDC R231, c[0x0][0x3a0] ;  /* 0x0000e800ffe77b82 */ /* 0x000e620000000800 */
[----:B------:R-:W-:Y:S01]  /*0120*/  SHF.R.S32.HI R3, RZ, 0x1f, R0 ;  /* 0x0000001fff037819 */ /* 0x000fe20000011400 */
[----:B------:R-:W1:Y:S03]  /*0130*/  LDCU UR17, c[0x0][0x3b0] ;  /* 0x00007600ff1177ac */ /* 0x000e660008000800 */
[----:B------:R-:W-:Y:S01]  /*0140*/  LEA.HI R3, R3, R0, RZ, 0x7 ;  /* 0x0000000003037211 */ /* 0x000fe200078f38ff */
[----:B-----5:R-:W-:Y:S01]  /*0150*/  ULEA UR4, UR5, UR4, 0x18 ;  /* 0x0000000405047291 */ /* 0x020fe2000f8ec0ff */
[----:B---3--:R-:W-:Y:S01]  /*0160*/  IABS R10, R5 ;  /* 0x00000005000a7213 */ /* 0x008fe20000000000 */
[----:B------:R-:W3:Y:S01]  /*0170*/  LDCU UR44, c[0x0][0x3b0] ;  /* 0x00007600ff2c77ac */ /* 0x000ee20008000800 */
[----:B------:R-:W-:Y:S02]  /*0180*/  SHF.R.S32.HI R3, RZ, 0x7, R3 ;  /* 0x00000007ff037819 */ /* 0x000fe40000011403 */
[----:B----4-:R-:W-:Y:S01]  /*0190*/  LOP3.LUT R199, R22, 0x3f, RZ, 0xc0, !PT ;  /* 0x0000003f16c77812 */ /* 0x010fe200078ec0ff */
[----:B------:R-:W-:Y:S01]  /*01a0*/  IMAD.U32 R15, RZ, RZ, UR4 ;  /* 0x00000004ff0f7e24 */ /* 0x000fe2000f8e00ff */
[----:B------:R-:W4:Y:S01]  /*01b0*/  LDCU UR57, c[0x0][0x3b0] ;  /* 0x00007600ff3977ac */ /* 0x000f220008000800 */
[----:B------:R-:W-:Y:S01]  /*01c0*/  IMAD.SHL.U32 R4, R3, 0x8, RZ ;  /* 0x0000000803047824 */ /* 0x000fe200078e00ff */
[C---:B------:R-:W-:Y:S01]  /*01d0*/  LOP3.LUT R217, R199.reuse, 0x40, RZ, 0xfc, !PT ;  /* 0x00000040c7d97812 */ /* 0x040fe200078efcff */
[----:B------:R-:W-:Y:S01]  /*01e0*/  IMAD.SHL.U32 R16, R199, 0x4, RZ ;  /* 0x00000004c7107824 */ /* 0x000fe200078e00ff */
[----:B------:R-:W5:Y:S02]  /*01f0*/  LDCU UR39, c[0x0][0x3b0] ;  /* 0x00007600ff2777ac */ /* 0x000f640008000800 */
[----:B------:R-:W-:-:S02]  /*0200*/  IABS R9, R4 ;  /* 0x0000000400097213 */ /* 0x000fc40000000000 */
[----:B------:R-:W-:Y:S01]  /*0210*/  IABS R12, R4 ;  /* 0x00000004000c7213 */ /* 0x000fe20000000000 */
[----:B------:R-:W1:Y:S01]  /*0220*/  LDCU UR32, c[0x0][0x3b0] ;  /* 0x00007600ff2077ac */ /* 0x000e620008000800 */
[----:B------:R-:W1:Y:S01]  /*0230*/  I2F.RP R0, R9 ;  /* 0x0000000900007306 */ /* 0x000e620000209400 */
[----:B------:R-:W-:Y:S01]  /*0240*/  LOP3.LUT R246, R16, 0x60, RZ, 0x3c, !PT ;  /* 0x0000006010f67812 */ /* 0x000fe200078e3cff */
[----:B-1----:R-:W-:Y:S01]  /*0250*/  VIADD R231, R231, 0xffffff84 ;  /* 0xffffff84e7e77836 */ /* 0x002fe20000000000 */
[----:B------:R-:W1:Y:S03]  /*0260*/  LDCU UR31, c[0x0][0x3b0] ;  /* 0x00007600ff1f77ac */ /* 0x000e660008000800 */
[----:B------:R-:W-:Y:S01]  /*0270*/  VIADD R246, R246, UR4 ;  /* 0x00000004f6f67c36 */ /* 0x000fe20008000000 */
[----:B------:R-:W1:Y:S01]  /*0280*/  LDCU UR30, c[0x0][0x3b0] ;  /* 0x00007600ff1e77ac */ /* 0x000e620008000800 */
[----:B------:R-:W1:Y:S01]  /*0290*/  LDCU UR28, c[0x0][0x3b0] ;  /* 0x00007600ff1c77ac */ /* 0x000e620008000800 */
[----:B------:R-:W1:Y:S01]  /*02a0*/  MUFU.RCP R0, R0 ;  /* 0x0000000000007308 */ /* 0x000e620000001000 */
[----:B------:R-:W2:Y:S01]  /*02b0*/  LDCU UR65, c[0x0][0x3b0] ;  /* 0x00007600ff4177ac */ /* 0x000ea20008000800 */
[----:B------:R-:W2:Y:S01]  /*02c0*/  LDCU UR64, c[0x0][0x3b0] ;  /* 0x00007600ff4077ac */ /* 0x000ea20008000800 */
[----:B------:R-:W2:Y:S01]  /*02d0*/  LDCU UR63, c[0x0][0x3b0] ;  /* 0x00007600ff3f77ac */ /* 0x000ea20008000800 */
[----:B------:R-:W2:Y:S01]  /*02e0*/  LDCU UR62, c[0x0][0x3b0] ;  /* 0x00007600ff3e77ac */ /* 0x000ea20008000800 */
[----:B-1----:R-:W-:Y:S01]  /*02f0*/  VIADD R2, R0, 0xffffffe ;  /* 0x0ffffffe00027836 */ /* 0x002fe20000000000 */
[----:B------:R-:W1:Y:S01]  /*0300*/  LDCU UR61, c[0x0][0x3b0] ;  /* 0x00007600ff3d77ac */ /* 0x000e620008000800 */
[----:B------:R-:W-:-:S02]  /*0310*/  IMAD.MOV R0, RZ, RZ, -R12 ;  /* 0x000000ffff007224 */ /* 0x000fc400078e0a0c */
[----:B------:R2:W1:Y:S01]  /*0320*/  F2I.FTZ.U32.TRUNC.NTZ R3, R2 ;  /* 0x0000000200037305 */ /* 0x000462000021f000 */
[----:B------:R-:W3:Y:S01]  /*0330*/  LDCU UR60, c[0x0][0x3b0] ;  /* 0x00007600ff3c77ac */ /* 0x000ee20008000800 */
[----:B------:R-:W3:Y:S01]  /*0340*/  LDCU UR59, c[0x0][0x3b0] ;  /* 0x00007600ff3b77ac */ /* 0x000ee20008000800 */
[----:B--2---:R-:W-:Y:S01]  /*0350*/  IMAD.MOV.U32 R2, RZ, RZ, RZ ;  /* 0x000000ffff027224 */ /* 0x004fe200078e00ff */
[----:B------:R-:W2:Y:S01]  /*0360*/  LDCU UR58, c[0x0][0x3b0] ;  /* 0x00007600ff3a77ac */ /* 0x000ea20008000800 */
[----:B------:R-:W2:Y:S01]  /*0370*/  LDCU UR56, c[0x0][0x3b0] ;  /* 0x00007600ff3877ac */ /* 0x000ea20008000800 */
[----:B-1----:R-:W-:Y:S01]  /*0380*/  IADD3 R8, PT, PT, RZ, -R3, RZ ;  /* 0x80000003ff087210 */ /* 0x002fe20007ffe0ff */
[----:B------:R-:W1:Y:S04]  /*0390*/  LDCU UR55, c[0x0][0x3b0] ;  /* 0x00007600ff3777ac */ /* 0x000e680008000800 */
[----:B------:R-:W-:-:S02]  /*03a0*/  IMAD R11, R8, R9, RZ ;  /* 0x00000009080b7224 */ /* 0x000fc400078e02ff */
[----:B------:R-:W-:Y:S01]  /*03b0*/  IMAD.MOV.U32 R8, RZ, RZ, R10 ;  /* 0x000000ffff087224 */ /* 0x000fe200078e000a */
[----:B------:R-:W1:Y:S01]  /*03c0*/  LDCU UR54, c[0x0][0x3b0] ;  /* 0x00007600ff3677ac */ /* 0x000e620008000800 */
[----:B------:R-:W-:Y:S01]  /*03d0*/  IMAD.HI.U32 R3, R3, R11, R2 ;  /* 0x0000000b03037227 */ /* 0x000fe200078e0002 */
[----:B------:R-:W1:Y:S05]  /*03e0*/  LDCU UR53, c[0x0][0x3b0] ;  /* 0x00007600ff3577ac */ /* 0x000e6a0008000800 */
[----:B------:R-:W-:Y:S01]  /*03f0*/  IMAD.HI.U32 R3, R3, R8, RZ ;  /* 0x0000000803037227 */ /* 0x000fe200078e00ff */
[----:B------:R-:W1:Y:S03]  /*0400*/  LDCU UR52, c[0x0][0x3b0] ;  /* 0x00007600ff3477ac */ /* 0x000e660008000800 */
[----:B------:R-:W-:Y:S01]  /*0410*/  IMAD R0, R3, R0, R8 ;  /* 0x0000000003007224 */ /* 0x000fe200078e0208 */
[----:B------:R-:W1:Y:S04]  /*0420*/  LDCU UR51, c[0x0][0x3b0] ;  /* 0x00007600ff3377ac */ /* 0x000e680008000800 */
[----:B------:R-:W-:Y:S01]  /*0430*/  ISETP.GT.U32.AND P1, PT, R9, R0, PT ;  /* 0x000000000900720c */ /* 0x000fe20003f24070 */
[----:B------:R-:W1:Y:S01]  /*0440*/  LDCU UR50, c[0x0][0x3b0] ;  /* 0x00007600ff3277ac */ /* 0x000e620008000800 */
[----:B------:R-:W1:Y:S01]  /*0450*/  LDCU UR49, c[0x0][0x3b0] ;  /* 0x00007600ff3177ac */ /* 0x000e620008000800 */
[----:B------:R-:W1:Y:S10]  /*0460*/  LDCU UR48, c[0x0][0x3b0] ;  /* 0x00007600ff3077ac */ /* 0x000e740008000800 */
[----:B------:R-:W-:Y:S01]  /*0470*/  @!P1 IMAD.IADD R0, R0, 0x1, -R9 ;  /* 0x0000000100009824 */ /* 0x000fe200078e0a09 */
[----:B------:R-:W-:Y:S01]  /*0480*/  @!P1 IADD3 R3, PT, PT, R3, 0x1, RZ ;  /* 0x0000000103039810 */ /* 0x000fe20007ffe0ff */
[----:B------:R-:W1:Y:S01]  /*0490*/  LDCU UR47, c[0x0][0x3b0] ;  /* 0x00007600ff2f77ac */ /* 0x000e620008000800 */
[----:B------:R-:W-:-:S02]  /*04a0*/  ISETP.NE.AND P1, PT, R4, RZ, PT ;  /* 0x000000ff0400720c */ /* 0x000fc40003f25270 */
[----:B------:R-:W-:Y:S01]  /*04b0*/  ISETP.GE.U32.AND P0, PT, R0, R9, PT ;  /* 0x000000090000720c */ /* 0x000fe20003f06070 */
[----:B------:R-:W1:Y:S01]  /*04c0*/  LDCU UR46, c[0x0][0x3b0] ;  /* 0x00007600ff2e77ac */ /* 0x000e620008000800 */
[-C--:B------:R-:W-:Y:S01]  /*04d0*/  LOP3.LUT R0, R5, R4.reuse, RZ, 0x3c, !PT ;  /* 0x0000000405007212 */ /* 0x080fe200078e3cff */
[----:B------:R-:W1:Y:S03]  /*04e0*/  LDCU UR45, c[0x0][0x3b0] ;  /* 0x00007600ff2d77ac */ /* 0x000e660008000800 */
[----:B------:R-:W-:Y:S01]  /*04f0*/  ISETP.GE.AND P2, PT, R0, RZ, PT ;  /* 0x000000ff0000720c */ /* 0x000fe20003f46270 */
[----:B------:R-:W-:Y:S01]  /*0500*/  VIADD R0, R6, 0x1ff ;  /* 0x000001ff06007836 */ /* 0x000fe20000000000 */
[----:B------:R-:W1:Y:S05]  /*0510*/  LDCU UR37, c[0x0][0x3b0] ;  /* 0x00007600ff2577ac */ /* 0x000e6a0008000800 */
[----:B------:R-:W-:Y:S01]  /*0520*/  @P0 VIADD R3, R3, 0x1 ;  /* 0x0000000103030836 */ /* 0x000fe20000000000 */
[----:B------:R-:W1:Y:S03]  /*0530*/  LDCU UR36, c[0x0][0x3b0] ;  /* 0x00007600ff2477ac */ /* 0x000e660008000800 */
[----:B------:R-:W-:Y:S01]  /*0540*/  IMAD.MOV.U32 R2, RZ, RZ, R3 ;  /* 0x000000ffff027224 */ /* 0x000fe200078e0003 */
[----:B------:R-:W-:Y:S01]  /*0550*/  SHF.R.S32.HI R3, RZ, 0x1f, R0 ;  /* 0x0000001fff037819 */ /* 0x000fe20000011400 */
[----:B------:R-:W1:Y:S02]  /*0560*/  LDCU UR35, c[0x0][0x3b0] ;  /* 0x00007600ff2377ac */ /* 0x000e640008000800 */
[----:B------:R-:W-:Y:S01]  /*0570*/  @!P2 IMAD.MOV R2, RZ, RZ, -R2 ;  /* 0x000000ffff02a224 */ /* 0x000fe200078e0a02 */
[----:B------:R-:W-:Y:S01]  /*0580*/  @!P1 LOP3.LUT R2, RZ, R4, RZ, 0x33, !PT ;  /* 0x00000004ff029212 */ /* 0x000fe200078e33ff */
[----:B------:R-:W1:Y:S01]  /*0590*/  LDCU UR34, c[0x0][0x3b0] ;  /* 0x00007600ff2277ac */ /* 0x000e620008000800 */
[----:B------:R-:W-:-:S02]  /*05a0*/  LEA.HI R3, R3, R0, RZ, 0x9 ;  /* 0x0000000003037211 */ /* 0x000fc400078f48ff */
[----:B------:R-:W-:Y:S01]  /*05b0*/  SHF.L.U32 R12, R2, 0x3, RZ ;  /* 0x00000003020c7819 */ /* 0x000fe200000006ff */
[----:B------:R-:W-:Y:S01]  /*05c0*/  IMAD.MOV R2, RZ, RZ, -R2 ;  /* 0x000000ffff027224 */ /* 0x000fe200078e0a02 */
[----:B------:R-:W1:Y:S02]  /*05d0*/  LDCU UR33, c[0x0][0x3b0] ;  /* 0x00007600ff2177ac */ /* 0x000e640008000800 */
[----:B------:R-:W-:Y:S01]  /*05e0*/  LEA.HI.SX32 R3, R3, -R12, 0x17 ;  /* 0x8000000c03037211 */ /* 0x000fe200078fbaff */
[----:B------:R-:W-:Y:S01]  /*05f0*/  IMAD R18, R4, R2, R5 ;  /* 0x0000000204127224 */ /* 0x000fe200078e0205 */
[----:B------:R-:W1:Y:S01]  /*0600*/  LDCU UR29, c[0x0][0x3b0] ;  /* 0x00007600ff1d77ac */ /* 0x000e620008000800 */
[----:B------:R-:W-:Y:S01]  /*0610*/  IMAD.MOV.U32 R2, RZ, RZ, RZ ;  /* 0x000000ffff027224 */ /* 0x000fe200078e00ff */
[----:B------:R-:W-:Y:S02]  /*0620*/  VIMNMX R13, PT, PT, R3, 0x8, PT ;  /* 0x00000008030d7848 */ /* 0x000fe40003fe0100 */
[----:B------:R-:W-:Y:S01]  /*0630*/  IABS R4, R18 ;  /* 0x0000001200047213 */ /* 0x000fe20000000000 */
[----:B------:R-:W1:Y:S01]  /*0640*/  LDCU UR27, c[0x0][0x3b0] ;  /* 0x00007600ff1b77ac */ /* 0x000e620008000800 */
[----:B------:R-:W-:Y:S01]  /*0650*/  IABS R9, R13 ;  /* 0x0000000d00097213 */ /* 0x000fe20000000000 */
[----:B------:R-:W1:Y:S03]  /*0660*/  LDCU UR26, c[0x0][0x3b0] ;  /* 0x00007600ff1a77ac */ /* 0x000e660008000800 */
[----:B------:R-:W1:Y:S01]  /*0670*/  I2F.RP R0, R9 ;  /* 0x0000000900007306 */ /* 0x000e620000209400 */
[----:B------:R-:W2:Y:S01]  /*0680*/  LDCU UR25, c[0x0][0x3b0] ;  /* 0x00007600ff1977ac */ /* 0x000ea20008000800 */
[----:B------:R-:W2:Y:S01]  /*0690*/  LDCU UR24, c[0x0][0x3b0] ;  /* 0x00007600ff1877ac */ /* 0x000ea20008000800 */
[----:B------:R-:W2:Y:S05]  /*06a0*/  LDCU UR23, c[0x0][0x3b0] ;  /* 0x00007600ff1777ac */ /* 0x000eaa0008000800 */
[----:B-1----:R-:W1:Y:S01]  /*06b0*/  MUFU.RCP R0, R0 ;  /* 0x0000000000007308 */ /* 0x002e620000001000 */
[----:B------:R-:W2:Y:S01]  /*06c0*/  LDCU UR22, c[0x0][0x3b0] ;  /* 0x00007600ff1677ac */ /* 0x000ea20008000800 */
[----:B------:R-:W2:Y:S01]  /*06d0*/  LDCU UR21, c[0x0][0x3b0] ;  /* 0x00007600ff1577ac */ /* 0x000ea20008000800 */
[----:B------:R-:W2:Y:S01]  /*06e0*/  LDCU UR20, c[0x0][0x3b0] ;  /* 0x00007600ff1477ac */ /* 0x000ea20008000800 */
[----:B------:R-:W2:Y:S01]  /*06f0*/  LDCU UR19, c[0x0][0x3b0] ;  /* 0x00007600ff1377ac */ /* 0x000ea20008000800 */
[----:B-1----:R-:W-:Y:S01]  /*0700*/  VIADD R3, R0, 0xffffffe ;  /* 0x0ffffffe00037836 */ /* 0x002fe20000000000 */
[----:B------:R-:W1:Y:S01]  /*0710*/  LDCU UR18, c[0x0][0x3b0] ;  /* 0x00007600ff1277ac */ /* 0x000e620008000800 */
[----:B------:R-:W1:Y:S04]  /*0720*/  LDCU UR5, c[0x0][0x3b0] ;  /* 0x00007600ff0577ac */ /* 0x000e680008000800 */
[----:B------:R-:W1:Y:S01]  /*0730*/  F2I.FTZ.U32.TRUNC.NTZ R3, R3 ;  /* 0x0000000300037305 */ /* 0x000e62000021f000 */
[----:B------:R-:W2:Y:S01]  /*0740*/  LDCU UR15, c[0x0][0x3b0] ;  /* 0x00007600ff0f77ac */ /* 0x000ea20008000800 */
[----:B------:R-:W2:Y:S01]  /*0750*/  LDCU UR14, c[0x0][0x3b0] ;  /* 0x00007600ff0e77ac */ /* 0x000ea20008000800 */
[----:B------:R-:W2:Y:S01]  /*0760*/  LDCU UR74, c[0x0][0x3b0] ;  /* 0x00007600ff4a77ac */ /* 0x000ea20008000800 */
[--C-:B-1----:R-:W-:Y:S01]  /*0770*/  IMAD.MOV R8, RZ, RZ, -R3.reuse ;  /* 0x000000ffff087224 */ /* 0x102fe200078e0a03 */
[----:B------:R-:W1:Y:S03]  /*0780*/  LDCU UR13, c[0x0][0x3b0] ;  /* 0x00007600ff0d77ac */ /* 0x000e660008000800 */
[----:B------:R-:W-:Y:S01]  /*0790*/  IMAD R5, R8, R9, RZ ;  /* 0x0000000908057224 */ /* 0x000fe200078e02ff */
[----:B------:R-:W-:Y:S01]  /*07a0*/  IABS R8, R13 ;  /* 0x0000000d00087213 */ /* 0x000fe20000000000 */
[----:B------:R-:W1:Y:S02]  /*07b0*/  LDCU UR12, c[0x0][0x3b0] ;  /* 0x00007600ff0c77ac */ /* 0x000e640008000800 */
[----:B------:R-:W-:Y:S01]  /*07c0*/  IMAD.HI.U32 R2, R3, R5, R2 ;  /* 0x0000000503027227 */ /* 0x000fe200078e0002 */
[----:B------:R-:W-:Y:S01]  /*07d0*/  MOV R3, R4 ;  /* 0x0000000400037202 */ /* 0x000fe20000000f00 */
[----:B------:R-:W1:Y:S01]  /*07e0*/  LDCU UR11, c[0x0][0x3b0] ;  /* 0x00007600ff0b77ac */ /* 0x000e620008000800 */
[----:B------:R-:W1:Y:S01]  /*07f0*/  I2F.RP R4, R14 ;  /* 0x0000000e00047306 */ /* 0x000e620000209400 */
[----:B------:R-:W-:Y:S01]  /*0800*/  IMAD.MOV R0, RZ, RZ, -R8 ;  /* 0x000000ffff007224 */ /* 0x000fe200078e0a08 */
[----:B------:R-:W-:Y:S01]  /*0810*/  LOP3.LUT R5, R16, 0x70, RZ, 0x3c, !PT ;  /* 0x0000007010057812 */ /* 0x000fe200078e3cff */
[----:B------:R-:W-:Y:S01]  /*0820*/  IMAD.HI.U32 R2, R2, R3, RZ ;  /* 0x0000000302027227 */ /* 0x000fe200078e00ff */
[----:B------:R-:W2:Y:S03]  /*0830*/  LDCU UR10, c[0x0][0x3b0] ;  /* 0x00007600ff0a77ac */ /* 0x000ea60008000800 */
[----:B------:R-:W-:Y:S01]  /*0840*/  IMAD R0, R2, R0, R3 ;  /* 0x0000000002007224 */ /* 0x000fe200078e0203 */
[----:B------:R-:W2:Y:S01]  /*0850*/  LDCU UR9, c[0x0][0x3b0] ;  /* 0x00007600ff0977ac */ /* 0x000ea20008000800 */
[----:B------:R-:W2:Y:S03]  /*0860*/  I2F.RP R3, R20 ;  /* 0x0000001400037306 */ /* 0x000ea60000209400 */
[----:B------:R-:W-:Y:S01]  /*0870*/  ISETP.GT.U32.AND P1, PT, R9, R0, PT ;  /* 0x000000000900720c */ /* 0x000fe20003f24070 */
[----:B------:R-:W3:Y:S04]  /*0880*/  LDCU UR8, c[0x0][0x3b0] ;  /* 0x00007600ff0877ac */ /* 0x000ee80008000800 */
[----:B-1----:R-:W1:Y:S01]  /*0890*/  MUFU.RCP R4, R4 ;  /* 0x0000000400047308 */ /* 0x002e620000001000 */
[----:B------:R-:W3:Y:S01]  /*08a0*/  LDCU UR7, c[0x0][0x3b0] ;  /* 0x00007600ff0777ac */ /* 0x000ee20008000800 */
[----:B------:R-:W3:Y:S06]  /*08b0*/  LDCU UR6, c[0x0][0x3b0] ;  /* 0x00007600ff0677ac */ /* 0x000eec0008000800 */
[----:B------:R-:W-:Y:S01]  /*08c0*/  @!P1 IMAD.IADD R0, R0, 0x1, -R9 ;  /* 0x0000000100009824 */ /* 0x000fe200078e0a09 */
[----:B--2---:R-:W2:Y:S01]  /*08d0*/  MUFU.RCP R3, R3 ;  /* 0x0000000300037308 */ /* 0x004ea20000001000 */
[----:B------:R-:W-:Y:S01]  /*08e0*/  @!P1 VIADD R2, R2, 0x1 ;  /* 0x0000000102029836 */ /* 0x000fe20000000000 */
[----:B------:R-:W-:Y:S01]  /*08f0*/  ISETP.NE.AND P1, PT, R13, RZ, PT ;  /* 0x000000ff0d00720c */ /* 0x000fe20003f25270 */
[----:B------:R-:W3:Y:S01]  /*0900*/  LDCU UR77, c[0x0][0x3b0] ;  /* 0x00007600ff4d77ac */ /* 0x000ee20008000800 */
[----:B------:R-:W-:-:S02]  /*0910*/  ISETP.GE.U32.AND P0, PT, R0, R9, PT ;  /* 0x000000090000720c */ /* 0x000fc40003f06070 */
[-C--:B------:R-:W-:Y:S01]  /*0920*/  LOP3.LUT R0, R18, R13.reuse, RZ, 0x3c, !PT ;  /* 0x0000000d12007212 */ /* 0x080fe200078e3cff */
[----:B------:R-:W3:Y:S01]  /*0930*/  LDCU UR73, c[0x0][0x3b0] ;  /* 0x00007600ff4977ac */ /* 0x000ee20008000800 */
[----:B-1----:R-:W-:Y:S01]  /*0940*/  VIADD R10, R4, 0xffffffe ;  /* 0x0ffffffe040a7836 */ /* 0x002fe20000000000 */
[----:B------:R-:W-:Y:S02]  /*0950*/  LOP3.LUT R4, R16, 0x50, RZ, 0x3c, !PT ;  /* 0x0000005010047812 */ /* 0x000fe400078e3cff */
[----:B------:R-:W-:Y:S01]  /*0960*/  ISETP.GE.AND P2, PT, R0, RZ, PT ;  /* 0x000000ff0000720c */ /* 0x000fe20003f46270 */
[----:B------:R1:W3:Y:S01]  /*0970*/  F2I.FTZ.U32.TRUNC.NTZ R11, R10 ;  /* 0x0000000a000b7305 */ /* 0x0002e2000021f000 */
[----:B------:R-:W-:Y:S01]  /*0980*/  LOP3.LUT R0, R16, 0x30, RZ, 0x3c, !PT ;  /* 0x0000003010007812 */ /* 0x000fe200078e3cff */
[----:B------:R-:W4:Y:S01]  /*0990*/  LDCU UR72, c[0x0][0x3b0] ;  /* 0x00007600ff4877ac */ /* 0x000f220008000800 */
[----:B------:R-:W-:Y:S02]  /*09a0*/  IADD3 R4, PT, PT, R15, 0x100000, R4 ;  /* 0x001000000f047810 */ /* 0x000fe40007ffe004 */
[----:B------:R-:W-:Y:S01]  /*09b0*/  @P0 VIADD R2, R2, 0x1 ;  /* 0x0000000102020836 */ /* 0x000fe20000000000 */
[----:B--2---:R-:W-:Y:S01]  /*09c0*/  IADD3 R3, PT, PT, R3, 0xffffffe, RZ ;  /* 0x0ffffffe03037810 */ /* 0x004fe20007ffe0ff */
[----:B------:R-:W2:Y:S02]  /*09d0*/  LDCU UR71, c[0x0][0x3b0] ;  /* 0x00007600ff4777ac */ /* 0x000ea40008000800 */
[----:B------:R-:W-:Y:S01]  /*09e0*/  IMAD.MOV.U32 R17, RZ, RZ, R2 ;  /* 0x000000ffff117224 */ /* 0x000fe200078e0002 */
[----:B------:R4:W2:Y:S01]  /*09f0*/  F2I.FTZ.U32.TRUNC.NTZ R9, R3 ;  /* 0x0000000300097305 */ /* 0x0008a2000021f000 */
[----:B------:R-:W-:Y:S01]  /*0a00*/  LOP3.LUT R2, R16, 0x10, RZ, 0x3c, !PT ;  /* 0x0000001010027812 */ /* 0x000fe200078e3cff */
[----:B-1----:R-:W-:Y:S01]  /*0a10*/  IMAD.MOV.U32 R10, RZ, RZ, RZ ;  /* 0x000000ffff0a7224 */ /* 0x002fe200078e00ff */
[----:B------:R-:W1:Y:S01]  /*0a20*/  LDCU UR70, c[0x0][0x3b0] ;  /* 0x00007600ff4677ac */ /* 0x000e620008000800 */
[----:B------:R-:W-:Y:S01]  /*0a30*/  @!P2 IADD3 R17, PT, PT, -R17, RZ, RZ ;  /* 0x000000ff1111a210 */ /* 0x000fe20007ffe1ff */
[----:B---3--:R-:W-:Y:S01]  /*0a40*/  IMAD.MOV R21, RZ, RZ, -R11 ;  /* 0x000000ffff157224 */ /* 0x008fe200078e0a0b */
[----:B------:R-:W-:Y:S01]  /*0a50*/  @!P1 LOP3.LUT R17, RZ, R13, RZ, 0x33, !PT ;  /* 0x0000000dff119212 */ /* 0x000fe200078e33ff */
[----:B------:R-:W3:Y:S01]  /*0a60*/  LDCU UR69, c[0x0][0x3b0] ;  /* 0x00007600ff4577ac */ /* 0x000ee20008000800 */
[----:B------:R-:W-:-:S02]  /*0a70*/  IADD3 R2, PT, PT, R15, 0x100000, R2 ;  /* 0x001000000f027810 */ /* 0x000fc40007ffe002 */
[C---:B----4-:R-:W-:Y:S01]  /*0a80*/  IADD3 R3, PT, PT, R15.reuse, 0x100000, R0 ;  /* 0x001000000f037810 */ /* 0x050fe20007ffe000 */
[----:B------:R-:W-:Y:S01]  /*0a90*/  IMAD.MOV R8, RZ, RZ, -R17 ;  /* 0x000000ffff087224 */ /* 0x000fe200078e0a11 */
[----:B------:R-:W-:Y:S01]  /*0aa0*/  IADD3 R0, PT, PT, R15, 0x100000, R5 ;  /* 0x001000000f007810 */ /* 0x000fe20007ffe005 */
[----:B------:R-:W-:Y:S01]  /*0ab0*/  IMAD R15, R21, R14, RZ ;  /* 0x0000000e150f7224 */ /* 0x000fe200078e02ff */
[----:B------:R-:W4:Y:S01]  /*0ac0*/  LDCU UR68, c[0x0][0x3b0] ;  /* 0x00007600ff4477ac */ /* 0x000f220008000800 */
[----:B------:R-:W-:Y:S01]  /*0ad0*/  IMAD R5, R13, R8, R18 ;  /* 0x000000080d057224 */ /* 0x000fe200078e0212 */
[----:B------:R1:W-:Y:S01]  /*0ae0*/  STL.64 [R1+0x4ea8], R2 ;  /* 0x004ea80201007387 */ /* 0x0003e20000100a00 */
[----:B--2---:R-:W-:Y:S01]  /*0af0*/  IMAD.MOV R19, RZ, RZ, -R9 ;  /* 0x000000ffff137224 */ /* 0x004fe200078e0a09 */
[----:B------:R-:W2:Y:S01]  /*0b00*/  LDCU UR67, c[0x0][0x3b0] ;  /* 0x00007600ff4377ac */ /* 0x000ea20008000800 */
[----:B------:R-:W-:Y:S02]  /*0b10*/  IMAD.IADD R5, R12, 0x1, R5 ;  /* 0x000000010c057824 */ /* 0x000fe400078e0205 */
[----:B------:R-:W-:Y:S01]  /*0b20*/  IMAD.HI.U32 R15, R11, R15, R10 ;  /* 0x0000000f0b0f7227 */ /* 0x000fe200078e000a */
[----:B------:R-:W-:Y:S01]  /*0b30*/  MOV R13, R19 ;  /* 0x00000013000d7202 */ /* 0x000fe20000000f00 */
[----:B------:R-:W1:Y:S01]  /*0b40*/  LDCU UR75, c[0x0][0x3b0] ;  /* 0x00007600ff4b77ac */ /* 0x000e620008000800 */
[----:B------:R-:W-:Y:S01]  /*0b50*/  SHF.L.U32 R5, R5, 0x9, RZ ;  /* 0x0000000905057819 */ /* 0x000fe200000006ff */
[----:B------:R-:W-:-:S02]  /*0b60*/  IMAD.MOV.U32 R8, RZ, RZ, RZ ;  /* 0x000000ffff087224 */ /* 0x000fc400078e00ff */
[----:B------:R-:W-:Y:S01]  /*0b70*/  IMAD R11, R13, R20, RZ ;  /* 0x000000140d0b7224 */ /* 0x000fe200078e02ff */
[----:B------:R-:W-:Y:S01]  /*0b80*/  LOP3.LUT R159, R5, 0x3f, R22, 0xf8, !PT ;  /* 0x0000003f059f7812 */ /* 0x000fe200078ef816 */
[----:B------:R-:W-:Y:S01]  /*0b90*/  IMAD.SHL.U32 R99, R17, 0x80, RZ ;  /* 0x0000008011637824 */ /* 0x000fe200078e00ff */
[----:B------:R-:W-:Y:S01]  /*0ba0*/  LOP3.LUT R153, R5, 0x40, R199, 0xfe, !PT ;  /* 0x0000004005997812 */ /* 0x000fe200078efec7 */
[----:B------:R-:W-:Y:S01]  /*0bb0*/  IMAD.HI.U32 R8, R9, R11, R8 ;  /* 0x0000000b09087227 */ /* 0x000fe200078e0008 */
[----:B------:R-:W-:Y:S02]  /*0bc0*/  LOP3.LUT R151, R159, 0x80, RZ, 0xfc, !PT ;  /* 0x000000809f977812 */ /* 0x000fe400078efcff */
[----:B------:R-:W-:Y:S01]  /*0bd0*/  IABS R89, R159 ;  /* 0x0000009f00597213 */ /* 0x000fe20000000000 */
[C---:B------:R-:W-:Y:S01]  /*0be0*/  VIADD R10, R99.reuse, 0x1 ;  /* 0x00000001630a7836 */ /* 0x040fe20000000000 */
[----:B------:R-:W-:Y:S01]  /*0bf0*/  IABS R13, R151 ;  /* 0x00000097000d7213 */ /* 0x000fe20000000000 */
[----:B------:R-:W-:Y:S01]  /*0c00*/  VIADD R26, R99, 0x7f ;  /* 0x0000007f631a7836 */ /* 0x000fe20000000000 */
[----:B------:R-:W-:Y:S01]  /*0c10*/  IABS R19, R153 ;  /* 0x0000009900137213 */ /* 0x000fe20000000000 */
[----:B------:R-:W-:Y:S01]  /*0c20*/  IMAD.HI.U32 R5, R8, R89, RZ ;  /* 0x0000005908057227 */ /* 0x000fe200078e00ff */
[----:B------:R-:W-:Y:S01]  /*0c30*/  ISETP.GE.AND P3, PT, R10, RZ, PT ;  /* 0x000000ff0a00720c */ /* 0x000fe20003f66270 */
[----:B------:R-:W-:Y:S01]  /*0c40*/  STL [R1+0x1894], R99 ;  /* 0x0018946301007387 */ /* 0x000fe20000100800 */
[----:B------:R-:W-:Y:S01]  /*0c50*/  IABS R24, R10 ;  /* 0x0000000a00187213 */ /* 0x000fe20000000000 */
[----:B------:R-:W-:Y:S01]  /*0c60*/  IMAD.HI.U32 R10, R8, R13, RZ ;  /* 0x0000000d080a7227 */ /* 0x000fe200078e00ff */
[----:B------:R-:W-:Y:S01]  /*0c70*/  IABS R178, R26 ;  /* 0x0000001a00b27213 */ /* 0x000fe20000000000 */
[----:B------:R2:W-:Y:S01]  /*0c80*/  STL [R1+0x40bc], R26 ;  /* 0x0040bc1a01007387 */ /* 0x0005e20000100800 */
[C---:B------:R-:W-:Y:S01]  /*0c90*/  LOP3.LUT R147, R159.reuse, 0xc0, RZ, 0xfc, !PT ;  /* 0x000000c09f937812 */ /* 0x040fe200078efcff */
[----:B------:R-:W-:Y:S01]  /*0ca0*/  IMAD.MOV R5, RZ, RZ, -R5 ;  /* 0x000000ffff057224 */ /* 0x000fe200078e0a05 */
[C---:B------:R-:W-:Y:S01]  /*0cb0*/  LOP3.LUT R167, R159.reuse, 0x140, RZ, 0xfc, !PT ;  /* 0x000001409fa77812 */ /* 0x040fe200078efcff */
[----:B------:R-:W-:Y:S01]  /*0cc0*/  IMAD.MOV R10, RZ, RZ, -R10 ;  /* 0x000000ffff0a7224 */ /* 0x000fe200078e0a0a */
[C---:B-1----:R-:W-:Y:S01]  /*0cd0*/  LOP3.LUT R3, R159.reuse, 0x180, RZ, 0xfc, !PT ;  /* 0x000001809f037812 */ /* 0x042fe200078efcff */
[C---:B------:R-:W-:Y:S01]  /*0ce0*/  IMAD R89, R20.reuse, R5, R89 ;  /* 0x0000000514597224 */ /* 0x040fe200078e0259 */
[----:B------:R-:W-:Y:S01]  /*0cf0*/  LOP3.LUT R145, R159, 0x100, RZ, 0xfc, !PT ;  /* 0x000001009f917812 */ /* 0x000fe200078efcff */
[----:B------:R-:W-:Y:S01]  /*0d00*/  IMAD R18, R20, R10, R13 ;  /* 0x0000000a14127224 */ /* 0x000fe200078e020d */
[----:B------:R-:W-:Y:S01]  /*0d10*/  IABS R13, R147 ;  /* 0x00000093000d7213 */ /* 0x000fe20000000000 */
[----:B------:R-:W-:Y:S01]  /*0d20*/  IMAD.HI.U32 R9, R8, R19, RZ ;  /* 0x0000001308097227 */ /* 0x000fe200078e00ff */
[C---:B------:R-:W-:Y:S01]  /*0d30*/  ISETP.GT.U32.AND P0, PT, R20.reuse, R89, PT ;  /* 0x000000591400720c */ /* 0x040fe20003f04070 */
[----:B------:R-:W-:Y:S01]  /*0d40*/  STL [R1+0x2880], R159 ;  /* 0x0028809f01007387 */ /* 0x000fe20000100800 */
[C---:B------:R-:W-:Y:S01]  /*0d50*/  ISETP.GT.U32.AND P4, PT, R20.reuse, R18, PT ;  /* 0x000000121400720c */ /* 0x040fe20003f84070 */
[----:B------:R-:W-:Y:S01]  /*0d60*/  IMAD.HI.U32 R12, R15, R178, RZ ;  /* 0x000000b20f0c7227 */ /* 0x000fe200078e00ff */
[----:B------:R-:W-:Y:S01]  /*0d70*/  IADD3 R9, PT, PT, -R9, RZ, RZ ;  /* 0x000000ff09097210 */ /* 0x000fe20007ffe1ff */
[----:B------:R-:W-:Y:S01]  /*0d80*/  STL [R1+0x2884], R153 ;  /* 0x0028849901007387 */ /* 0x000fe20000100800 */
[----:B------:R-:W-:Y:S01]  /*0d90*/  IABS R21, R167 ;  /* 0x000000a700157213 */ /* 0x000fe20000000000 */
[----:B------:R-:W-:Y:S01]  /*0da0*/  IMAD.HI.U32 R11, R15, R24, RZ ;  /* 0x000000180f0b7227 */ /* 0x000fe200078e00ff */
[----:B------:R-:W-:Y:S01]  /*0db0*/  IABS R23, R3 ;  /* 0x0000000300177213 */ /* 0x000fe20000000000 */
[----:B------:R-:W-:Y:S01]  /*0dc0*/  STL [R1+0x2888], R151 ;  /* 0x0028889701007387 */ /* 0x000fe20000100800 */
[----:B------:R-:W-:Y:S01]  /*0dd0*/  LOP3.LUT R2, R159, 0x1c0, RZ, 0xfc, !PT ;  /* 0x000001c09f027812 */ /* 0x000fe200078efcff */
[----:B------:R-:W-:Y:S01]  /*0de0*/  IMAD.MOV R17, RZ, RZ, -R12 ;  /* 0x000000ffff117224 */ /* 0x000fe200078e0a0c */
[----:B------:R-:W-:Y:S01]  /*0df0*/  IADD3 R27, PT, PT, R99, 0x29, RZ ;  /* 0x00000029631b7810 */ /* 0x000fe20007ffe0ff */
[C---:B------:R-:W-:Y:S01]  /*0e00*/  IMAD R19, R20.reuse, R9, R19 ;  /* 0x0000000914137224 */ /* 0x040fe200078e0213 */
[----:B------:R-:W-:Y:S01]  /*0e10*/  IABS R25, R2 ;  /* 0x0000000200197213 */ /* 0x000fe20000000000 */
[----:B------:R-:W-:Y:S01]  /*0e20*/  @!P0 IMAD.IADD R89, R89, 0x1, -R20 ;  /* 0x0000000159598824 */ /* 0x000fe200078e0a14 */
[----:B------:R-:W-:Y:S01]  /*0e30*/  IABS R202, R27 ;  /* 0x0000001b00ca7213 */ /* 0x000fe20000000000 */
[----:B------:R-:W-:Y:S01]  /*0e40*/  IMAD.MOV R11, RZ, RZ, -R11 ;  /* 0x000000ffff0b7224 */ /* 0x000fe200078e0a0b */
[----:B------:R-:W-:Y:S01]  /*0e50*/  ISETP.GT.U32.AND P1, PT, R20, R19, PT ;  /* 0x000000131400720c */ /* 0x000fe20003f24070 */
[----:B------:R-:W-:Y:S01]  /*0e60*/  IMAD.HI.U32 R5, R8, R13, RZ ;  /* 0x0000000d08057227 */ /* 0x000fe200078e00ff */
[----:B------:R-:W-:Y:S01]  /*0e70*/  ISETP.GT.U32.AND P5, PT, R20, R89, PT ;  /* 0x000000591400720c */ /* 0x000fe20003fa4070 */
[----:B------:R-:W-:Y:S01]  /*0e80*/  STL [R1+0x288c], R147 ;  /* 0x00288c9301007387 */ /* 0x000fe20000100800 */
[C---:B------:R-:W-:Y:S01]  /*0e90*/  IADD3 R83, PT, PT, R99.reuse, 0x6c, RZ ;  /* 0x0000006c63537810 */ /* 0x040fe20007ffe0ff */
[----:B------:R-:W-:Y:S01]  /*0ea0*/  IMAD R178, R14, R17, R178 ;  /* 0x000000110eb27224 */ /* 0x000fe200078e02b2 */
[----:B------:R-:W-:Y:S01]  /*0eb0*/  IABS R17, R145 ;  /* 0x0000009100117213 */ /* 0x000fe20000000000 */
[----:B------:R-:W-:Y:S01]  /*0ec0*/  @!P4 IMAD.IADD R18, R18, 0x1, -R20 ;  /* 0x000000011212c824 */ /* 0x000fe200078e0a14 */
[----:B------:R-:W-:Y:S01]  /*0ed0*/  IABS R31, R83 ;  /* 0x00000053001f7213 */ /* 0x000fe20000000000 */
[C---:B------:R-:W-:Y:S01]  /*0ee0*/  IMAD R24, R14.reuse, R11, R24 ;  /* 0x0000000b0e187224 */ /* 0x040fe200078e0218 */
[----:B------:R-:W-:Y:S01]  /*0ef0*/  ISETP.GT.U32.AND P2, PT, R14, R178, PT ;  /* 0x000000b20e00720c */ /* 0x000fe20003f44070 */
[----:B------:R-:W-:Y:S01]  /*0f00*/  IMAD.HI.U32 R10, R8, R21, RZ ;  /* 0x00000015080a7227 */ /* 0x000fe200078e00ff */
[----:B------:R-:W-:Y:S01]  /*0f10*/  ISETP.GT.U32.AND P4, PT, R20, R18, PT ;  /* 0x000000121400720c */ /* 0x000fe20003f84070 */
[----:B------:R-:W-:Y:S01]  /*0f20*/  STL [R1+0x2890], R145 ;  /* 0x0028909101007387 */ /* 0x000fe20000100800 */
[----:B------:R-:W-:Y:S01]  /*0f30*/  IABS R39, R99 ;  /* 0x0000006300277213 */ /* 0x000fe20000000000 */
[----:B------:R-:W-:Y:S01]  /*0f40*/  IMAD.MOV R11, RZ, RZ, -R5 ;  /* 0x000000ffff0b7224 */ /* 0x000fe200078e0a05 */
[C---:B------:R-:W-:Y:S01]  /*0f50*/  IADD3 R173, PT, PT, R99.reuse, 0x74, RZ ;  /* 0x0000007463ad7810 */ /* 0x040fe20007ffe0ff */
[C---:B------:R-:W-:Y:S01]  /*0f60*/  IMAD.HI.U32 R5, R8.reuse, R23, RZ ;  /* 0x0000001708057227 */ /* 0x040fe200078e00ff */
[----:B------:R-:W-:Y:S01]  /*0f70*/  IADD3 R157, PT, PT, R99, 0x7c, RZ ;  /* 0x0000007c639d7810 */ /* 0x000fe20007ffe0ff */
[----:B------:R-:W-:Y:S02]  /*0f80*/  STL [R1+0x2894], R167 ;  /* 0x002894a701007387 */ /* 0x000fe40000100800 */
[----:B------:R-:W-:Y:S01]  /*0f90*/  IMAD.HI.U32 R9, R8, R17, RZ ;  /* 0x0000001108097227 */ /* 0x000fe200078e00ff */
[----:B------:R-:W-:Y:S01]  /*0fa0*/  IADD3 R5, PT, PT, -R5, RZ, RZ ;  /* 0x000000ff05057210 */ /* 0x000fe20007ffe1ff */
[----:B------:R-:W-:Y:S02]  /*0fb0*/  STL [R1+0x2898], R3 ;  /* 0x0028980301007387 */ /* 0x000fe40000100800 */
[----:B------:R-:W-:-:S02]  /*0fc0*/  IMAD.MOV R10, RZ, RZ, -R10 ;  /* 0x000000ffff0a7224 */ /* 0x000fc400078e0a0a */
[----:B------:R-:W-:Y:S01]  /*0fd0*/  IMAD.MOV R9, RZ, RZ, -R9 ;  /* 0x000000ffff097224 */ /* 0x000fe200078e0a09 */
[----:B------:R-:W-:Y:S01]  /*0fe0*/  STL [R1+0x289c], R2 ;  /* 0x00289c0201007387 */ /* 0x000fe20000100800 */
[C---:B------:R-:W-:Y:S02]  /*0ff0*/  IMAD R13, R20.reuse, R11, R13 ;  /* 0x0000000b140d7224 */ /* 0x040fe400078e020d */
[C---:B------:R-:W-:Y:S02]  /*1000*/  IMAD R11, R20.reuse, R10, R21 ;  /* 0x0000000a140b7224 */ /* 0x040fe400078e0215 */
[C---:B------:R-:W-:Y:S02]  /*1010*/  IMAD R12, R20.reuse, R9, R17 ;  /* 0x00000009140c7224 */ /* 0x040fe400078e0211 */
[C---:B------:R-:W-:Y:S02]  /*1020*/  IMAD R10, R20.reuse, R5, R23 ;  /* 0x00000005140a7224 */ /* 0x040fe400078e0217 */
[--C-:B------:R-:W-:Y:S01]  /*1030*/  @!P1 IMAD.IADD R19, R19, 0x1, -R20.reuse ;  /* 0x0000000113139824 */ /* 0x100fe200078e0a14 */
[C---:B------:R-:W-:Y:S01]  /*1040*/  ISETP.GT.U32.AND P1, PT, R20.reuse, R13, PT ;  /* 0x0000000d1400720c */ /* 0x040fe20003f24070 */
[----:B------:R-:W-:Y:S01]  /*1050*/  @!P5 IMAD.IADD R89, R89, 0x1, -R20 ;  /* 0x000000015959d824 */ /* 0x000fe200078e0a14 */
[----:B------:R-:W-:Y:S01]  /*1060*/  ISETP.GT.U32.AND P5, PT, R20, R11, PT ;  /* 0x0000000b1400720c */ /* 0x000fe20003fa4070 */
[----:B------:R-:W-:Y:S01]  /*1070*/  IMAD.HI.U32 R8, R8, R25, RZ ;  /* 0x0000001908087227 */ /* 0x000fe200078e00ff */
[----:B------:R-:W-:-:S03]  /*1080*/  ISETP.GT.U32.AND P6, PT, R20, R19, PT ;  /* 0x000000131400720c */ /* 0x000fc60003fc4070 */
[----:B------:R-:W-:Y:S01]  /*1090*/  @!P2 IMAD.IADD R178, R178, 0x1, -R14 ;  /* 0x00000001b2b2a824 */ /* 0x000fe200078e0a0e */
[----:B------:R-:W-:Y:S01]  /*10a0*/  ISETP.GT.U32.AND P2, PT, R20, R12, PT ;  /* 0x0000000c1400720c */ /* 0x000fe20003f44070 */
[----:B------:R-:W-:Y:S01]  /*10b0*/  @!P4 IMAD.IADD R18, R18, 0x1, -R20 ;  /* 0x000000011212c824 */ /* 0x000fe200078e0a14 */
[C---:B------:R-:W-:Y:S01]  /*10c0*/  ISETP.GT.U32.AND P4, PT, R20.reuse, R10, PT ;  /* 0x0000000a1400720c */ /* 0x040fe20003f84070 */
[----:B------:R-:W-:Y:S02]  /*10d0*/  IMAD.MOV R8, RZ, RZ, -R8 ;  /* 0x000000ffff087224 */ /* 0x000fe400078e0a08 */
[--C-:B------:R-:W-:Y:S02]  /*10e0*/  @!P1 IMAD.IADD R13, R13, 0x1, -R20.reuse ;  /* 0x000000010d0d9824 */ /* 0x100fe400078e0a14 */
[----:B------:R-:W-:Y:S01]  /*10f0*/  IMAD R5, R20, R8, R25 ;  /* 0x0000000814057224 */ /* 0x000fe200078e0219 */
[C---:B------:R-:W-:Y:S01]  /*1100*/  IADD3 R8, PT, PT, R99.reuse, 0x2, RZ ;  /* 0x0000000263087810 */ /* 0x040fe20007ffe0ff */
[----:B------:R-:W-:Y:S01]  /*1110*/  VIADD R9, R99, 0x3 ;  /* 0x0000000363097836 */ /* 0x000fe20000000000 */
[----:B------:R-:W-:Y:S01]  /*1120*/  @!P5 IADD3 R11, PT, PT, R11, -R20, RZ ;  /* 0x800000140b0bd210 */ /* 0x000fe20007ffe0ff */
[----:B------:R-:W-:Y:S01]  /*1130*/  VIADD R21, R99, 0x4 ;  /* 0x0000000463157836 */ /* 0x000fe20000000000 */
[----:B------:R-:W-:Y:S01]  /*1140*/  IABS R28, R8 ;  /* 0x00000008001c7213 */ /* 0x000fe20000000000 */
[--C-:B------:R-:W-:Y:S01]  /*1150*/  @!P2 IMAD.IADD R12, R12, 0x1, -R20.reuse ;  /* 0x000000010c0ca824 */ /* 0x100fe200078e0a14 */
[----:B------:R-:W-:Y:S01]  /*1160*/  ISETP.GE.AND P0, PT, R8, RZ, PT ;  /* 0x000000ff0800720c */ /* 0x000fe20003f06270 */
[----:B------:R-:W-:Y:S01]  /*1170*/  @!P4 IMAD.IADD R10, R10, 0x1, -R20 ;  /* 0x000000010a0ac824 */ /* 0x000fe200078e0a14 */
[C---:B------:R-:W-:Y:S01]  /*1180*/  ISETP.GT.U32.AND P4, PT, R20.reuse, R11, PT ;  /* 0x0000000b1400720c */ /* 0x040fe20003f84070 */
[----:B------:R-:W-:Y:S01]  /*1190*/  IMAD.HI.U32 R8, R15, R28, RZ ;  /* 0x0000001c0f087227 */ /* 0x000fe200078e00ff */
[----:B------:R-:W-:-:S02]  /*11a0*/  ISETP.GT.U32.AND P2, PT, R20, R13, PT ;  /* 0x0000000d1400720c */ /* 0x000fc40003f44070 */
[----:B------:R-:W-:Y:S01]  /*11b0*/  @!P6 IADD3 R19, PT, PT, R19, -R20, RZ ;  /* 0x800000141313e210 */ /* 0x000fe20007ffe0ff */
[----:B------:R-:W-:Y:S01]  /*11c0*/  VIADD R22, R99, 0x5 ;  /* 0x0000000563167836 */ /* 0x000fe20000000000 */
[----:B------:R-:W-:Y:S01]  /*11d0*/  ISETP.GE.AND P6, PT, R9, RZ, PT ;  /* 0x000000ff0900720c */ /* 0x000fe20003fc6270 */
[C---:B------:R-:W-:Y:S01]  /*11e0*/  VIADD R23, R99.reuse, 0x7 ;  /* 0x0000000763177836 */ /* 0x040fe20000000000 */
[----:B------:R-:W-:Y:S01]  /*11f0*/  IABS R36, R9 ;  /* 0x0000000900247213 */ /* 0x000fe20000000000 */
[----:B------:R-:W-:Y:S01]  /*1200*/  IMAD.MOV R9, RZ, RZ, -R8 ;  /* 0x000000ffff097224 */ /* 0x000fe200078e0a08 */
[C---:B------:R-:W-:Y:S01]  /*1210*/  ISETP.GT.U32.AND P5, PT, R20.reuse, R12, PT ;  /* 0x0000000c1400720c */ /* 0x040fe20003fa4070 */
[----:B------:R-:W-:Y:S01]  /*1220*/  VIADD R25, R99, 0x8 ;  /* 0x0000000863197836 */ /* 0x000fe20000000000 */
[----:B------:R-:W-:Y:S01]  /*1230*/  ISETP.GT.U32.AND P1, PT, R20, R5, PT ;  /* 0x000000051400720c */ /* 0x000fe20003f24070 */
[C---:B------:R-:W-:Y:S01]  /*1240*/  IMAD R28, R14.reuse, R9, R28 ;  /* 0x000000090e1c7224 */ /* 0x040fe200078e021c */
[----:B------:R-:W-:Y:S01]  /*1250*/  IABS R32, R21 ;  /* 0x0000001500207213 */ /* 0x000fe20000000000 */
[--C-:B------:R-:W-:Y:S01]  /*1260*/  @!P4 IMAD.IADD R11, R11, 0x1, -R20.reuse ;  /* 0x000000010b0bc824 */ /* 0x100fe200078e0a14 */
[----:B------:R-:W-:Y:S01]  /*1270*/  IABS R92, R22 ;  /* 0x00000016005c7213 */ /* 0x000fe20000000000 */
[----:B------:R-:W-:Y:S01]  /*1280*/  @!P2 IMAD.IADD R13, R13, 0x1, -R20 ;  /* 0x000000010d0da824 */ /* 0x000fe200078e0a14 */
[----:B------:R-:W-:Y:S01]  /*1290*/  ISETP.GT.U32.AND P4, PT, R14, R28, PT ;  /* 0x0000001c0e00720c */ /* 0x000fe20003f84070 */
[----:B------:R-:W-:Y:S01]  /*12a0*/  IMAD.HI.U32 R8, R15, R36, RZ ;  /* 0x000000240f087227 */ /* 0x000fe200078e00ff */
[----:B------:R-:W-:-:S02]  /*12b0*/  ISETP.GT.U32.AND P2, PT, R20, R10, PT ;  /* 0x0000000a1400720c */ /* 0x000fc40003f44070 */
[----:B------:R-:W-:Y:S01]  /*12c0*/  IABS R44, R23 ;  /* 0x00000017002c7213 */ /* 0x000fe20000000000 */
[--C-:B------:R-:W-:Y:S01]  /*12d0*/  @!P5 IMAD.IADD R12, R12, 0x1, -R20.reuse ;  /* 0x000000010c0cd824 */ /* 0x100fe200078e0a14 */
[----:B------:R-:W-:Y:S01]  /*12e0*/  ISETP.GT.U32.AND P5, PT, R14, R24, PT ;  /* 0x000000180e00720c */ /* 0x000fe20003fa4070 */
[----:B------:R-:W-:Y:S01]  /*12f0*/  @!P1 IMAD.IADD R5, R5, 0x1, -R20 ;  /* 0x0000000105059824 */ /* 0x000fe200078e0a14 */
[----:B------:R-:W-:Y:S01]  /*1300*/  IADD3 R17, PT, PT, -R8, RZ, RZ ;  /* 0x000000ff08117210 */ /* 0x000fe20007ffe1ff */
[----:B------:R-:W-:Y:S01]  /*1310*/  IMAD.HI.U32 R9, R15, R32, RZ ;  /* 0x000000200f097227 */ /* 0x000fe200078e00ff */
[----:B------:R-:W-:Y:S02]  /*1320*/  IABS R40, R25 ;  /* 0x0000001900287213 */ /* 0x000fe40000000000 */
[----:B------:R-:W-:Y:S01]  /*1330*/  ISETP.GT.U32.AND P1, PT, R20, R5, PT ;  /* 0x000000051400720c */ /* 0x000fe20003f24070 */
[----:B------:R-:W-:Y:S01]  /*1340*/  @!P4 IMAD.IADD R28, R28, 0x1, -R14 ;  /* 0x000000011c1cc824 */ /* 0x000fe200078e0a0e */
[----:B------:R-:W-:Y:S01]  /*1350*/  ISETP.GE.AND P4, PT, R26, RZ, PT ;  /* 0x000000ff1a00720c */ /* 0x000fe20003f86270 */
[----:B------:R-:W-:Y:S01]  /*1360*/  @!P2 IMAD.IADD R10, R10, 0x1, -R20 ;  /* 0x000000010a0aa824 */ /* 0x000fe200078e0a14 */
[----:B------:R-:W-:Y:S01]  /*1370*/  ISETP.GT.U32.AND P2, PT, R14, R178, PT ;  /* 0x000000b20e00720c */ /* 0x000fe20003f44070 */
[----:B------:R-:W-:-:S02]  /*1380*/  IMAD.MOV R9, RZ, RZ, -R9 ;  /* 0x000000ffff097224 */ /* 0x000fc400078e0a09 */
[----:B------:R-:W-:Y:S01]  /*1390*/  @!P5 IMAD.IADD R24, R24, 0x1, -R14 ;  /* 0x000000011818d824 */ /* 0x000fe200078e0a0e */
[----:B------:R-:W-:Y:S01]  /*13a0*/  ISETP.GT.U32.AND P5, PT, R14, R28, PT ;  /* 0x0000001c0e00720c */ /* 0x000fe20003fa4070 */
[----:B------:R-:W-:-:S04]  /*13b0*/  IMAD.HI.U32 R8, R15, R92, RZ ;  /* 0x0000005c0f087227 */ /* 0x000fc800078e00ff */
[----:B------:R-:W-:Y:S01]  /*13c0*/  IMAD R32, R14, R9, R32 ;  /* 0x000000090e207224 */ /* 0x000fe200078e0220 */
[----:B------:R-:W-:Y:S01]  /*13d0*/  IADD3 R9, PT, PT, -R8, RZ, RZ ;  /* 0x000000ff08097210 */ /* 0x000fe20007ffe1ff */
[----:B------:R-:W-:Y:S01]  /*13e0*/  IMAD R36, R14, R17, R36 ;  /* 0x000000110e247224 */ /* 0x000fe200078e0224 */
[----:B------:R-:W-:Y:S01]  /*13f0*/  @!P1 IADD3 R5, PT, PT, R5, -R20, RZ ;  /* 0x8000001405059210 */ /* 0x000fe20007ffe0ff */
[----:B------:R-:W-:Y:S01]  /*1400*/  @!P2 IMAD.IADD R178, R178, 0x1, -R14 ;  /* 0x00000001b2b2a824 */ /* 0x000fe200078e0a0e */
[C---:B------:R-:W-:Y:S01]  /*1410*/  ISETP.GT.U32.AND P1, PT, R14.reuse, R24, PT ;  /* 0x000000180e00720c */ /* 0x040fe20003f24070 */
[C---:B------:R-:W-:Y:S01]  /*1420*/  IMAD R92, R14.reuse, R9, R92 ;  /* 0x000000090e5c7224 */ /* 0x040fe200078e025c */
[----:B------:R-:W-:Y:S01]  /*1430*/  ISETP.GT.U32.AND P2, PT, R14, R36, PT ;  /* 0x000000240e00720c */ /* 0x000fe20003f44070 */
[----:B------:R-:W-:Y:S02]  /*1440*/  @!P5 IMAD.IADD R28, R28, 0x1, -R14 ;  /* 0x000000011c1cd824 */ /* 0x000fe400078e0a0e */
[----:B------:R-:W-:Y:S01]  /*1450*/  VIADD R20, R99, 0x6 ;  /* 0x0000000663147836 */ /* 0x000fe20000000000 */
[----:B------:R-:W-:Y:S01]  /*1460*/  ISETP.GT.U32.AND P5, PT, R14, R92, PT ;  /* 0x0000005c0e00720c */ /* 0x000fe20003fa4070 */
[----:B------:R-:W-:-:S03]  /*1470*/  IMAD.HI.U32 R9, R15, R44, RZ ;  /* 0x0000002c0f097227 */ /* 0x000fc600078e00ff */
[----:B------:R-:W-:Y:S01]  /*1480*/  IABS R52, R20 ;  /* 0x0000001400347213 */ /* 0x000fe20000000000 */
[----:B------:R-:W-:Y:S02]  /*1490*/  IMAD.MOV R9, RZ, RZ, -R9 ;  /* 0x000000ffff097224 */ /* 0x000fe400078e0a09 */
[----:B------:R-:W-:Y:S01]  /*14a0*/  @!P1 IMAD.IADD R24, R24, 0x1, -R14 ;  /* 0x0000000118189824 */ /* 0x000fe200078e0a0e */
[----:B------:R-:W-:Y:S01]  /*14b0*/  ISETP.GT.U32.AND P1, PT, R14, R32, PT ;  /* 0x000000200e00720c */ /* 0x000fe20003f24070 */
[----:B------:R-:W-:Y:S01]  /*14c0*/  IMAD.HI.U32 R8, R15, R52, RZ ;  /* 0x000000340f087227 */ /* 0x000fe200078e00ff */
[----:B------:R-:W-:-:S03]  /*14d0*/  @!P2 IADD3 R36, PT, PT, R36, -R14, RZ ;  /* 0x8000000e2424a210 */ /* 0x000fc60007ffe0ff */
[----:B------:R-:W-:Y:S01]  /*14e0*/  @!P5 IADD3 R92, PT, PT, R92, -R14, RZ ;  /* 0x8000000e5c5cd210 */ /* 0x000fe20007ffe0ff */
[----:B------:R-:W-:Y:S01]  /*14f0*/  IMAD.MOV R17, RZ, RZ, -R8 ;  /* 0x000000ffff117224 */ /* 0x000fe200078e0a08 */
[C---:B------:R-:W-:Y:S01]  /*1500*/  ISETP.GT.U32.AND P2, PT, R14.reuse, R36, PT ;  /* 0x000000240e00720c */ /* 0x040fe20003f44070 */
[----:B------:R-:W-:Y:S01]  /*1510*/  IMAD.HI.U32 R8, R15, R40, RZ ;  /* 0x000000280f087227 */ /* 0x000fe200078e00ff */
[----:B------:R-:W-:-:S03]  /*1520*/  ISETP.GT.U32.AND P5, PT, R14, R92, PT ;  /* 0x0000005c0e00720c */ /* 0x000fc60003fa4070 */
[C---:B------:R-:W-:Y:S02]  /*1530*/  IMAD R44, R14.reuse, R9, R44 ;  /* 0x000000090e2c7224 */ /* 0x040fe400078e022c */
[----:B------:R-:W-:Y:S02]  /*1540*/  IMAD.MOV R9, RZ, RZ, -R8 ;  /* 0x000000ffff097224 */ /* 0x000fe400078e0a08 */
[----:B------:R-:W-:Y:S01]  /*1550*/  IMAD R52, R14, R17, R52 ;  /* 0x000000110e347224 */ /* 0x000fe200078e0234 */
[----:B------:R-:W-:Y:S01]  /*1560*/  IADD3 R17, PT, PT, R99, 0x9, RZ ;  /* 0x0000000963117810 */ /* 0x000fe20007ffe0ff */
[----:B------:R-:W-:Y:S01]  /*1570*/  @!P1 IMAD.IADD R32, R32, 0x1, -R14 ;  /* 0x0000000120209824 */ /* 0x000fe200078e0a0e */
[----:B------:R-:W-:Y:S01]  /*1580*/  ISETP.GE.AND P1, PT, R22, RZ, PT ;  /* 0x000000ff1600720c */ /* 0x000fe20003f26270 */
[----:B------:R-:W-:Y:S01]  /*1590*/  IMAD R40, R14, R9, R40 ;  /* 0x000000090e287224 */ /* 0x000fe200078e0228 */
[----:B------:R-:W-:Y:S01]  /*15a0*/  IABS R96, R17 ;  /* 0x0000001100607213 */ /* 0x000fe20000000000 */
[----:B------:R-:W-:Y:S01]  /*15b0*/  @!P2 IMAD.IADD R36, R36, 0x1, -R14 ;  /* 0x000000012424a824 */ /* 0x000fe200078e0a0e */
[C---:B------:R-:W-:Y:S01]  /*15c0*/  ISETP.GT.U32.AND P2, PT, R14.reuse, R52, PT ;  /* 0x000000340e00720c */ /* 0x040fe20003f44070 */
[----:B------:R-:W-:Y:S01]  /*15d0*/  @!P3 IMAD.MOV R24, RZ, RZ, -R24 ;  /* 0x000000ffff18b224 */ /* 0x000fe200078e0a18 */
[----:B------:R-:W-:Y:S01]  /*15e0*/  ISETP.GT.U32.AND P3, PT, R14, R32, PT ;  /* 0x000000200e00720c */ /* 0x000fe20003f64070 */
[----:B------:R-:W-:Y:S01]  /*15f0*/  @!P5 IMAD.IADD R92, R92, 0x1, -R14 ;  /* 0x000000015c5cd824 */ /* 0x000fe200078e0a0e */
[C---:B------:R-:W-:Y:S01]  /*1600*/  ISETP.GT.U32.AND P5, PT, R14.reuse, R40, PT ;  /* 0x000000280e00720c */ /* 0x040fe20003fa4070 */
[----:B------:R-:W-:Y:S01]  /*1610*/  @!P6 IMAD.MOV R36, RZ, RZ, -R36 ;  /* 0x000000ffff24e224 */ /* 0x000fe200078e0a24 */
[----:B------:R-:W-:Y:S01]  /*1620*/  ISETP.GT.U32.AND P6, PT, R14, R44, PT ;  /* 0x0000002c0e00720c */ /* 0x000fe20003fc4070 */
[----:B------:R-:W-:Y:S01]  /*1630*/  @!P4 IMAD.MOV R178, RZ, RZ, -R178 ;  /* 0x000000ffffb2c224 */ /* 0x000fe200078e0ab2 */
[----:B------:R-:W-:Y:S01]  /*1640*/  ISETP.GE.AND P4, PT, R21, RZ, PT ;  /* 0x000000ff1500720c */ /* 0x000fe20003f86270 */
[----:B------:R-:W-:Y:S01]  /*1650*/  @!P0 IMAD.MOV R28, RZ, RZ, -R28 ;  /* 0x000000ffff1c8224 */ /* 0x000fe200078e0a1c */
[----:B------:R-:W-:Y:S01]  /*1660*/  ISETP.GE.AND P0, PT, R20, RZ, PT ;  /* 0x000000ff1400720c */ /* 0x000fe20003f06270 */
[----:B------:R-:W-:-:S02]  /*1670*/  VIADD R20, R99, 0xa ;  /* 0x0000000a63147836 */ /* 0x000fc40000000000 */
[----:B------:R-:W-:Y:S01]  /*1680*/  @!P2 IADD3 R52, PT, PT, R52, -R14, RZ ;  /* 0x8000000e3434a210 */ /* 0x000fe20007ffe0ff */
[----:B------:R-:W-:Y:S01]  /*1690*/  IMAD.HI.U32 R8, R15, R96, RZ ;  /* 0x000000600f087227 */ /* 0x000fe200078e00ff */
[----:B------:R-:W-:Y:S02]  /*16a0*/  ISETP.GE.AND P2, PT, R25, RZ, PT ;  /* 0x000000ff1900720c */ /* 0x000fe40003f46270 */
[----:B------:R-:W-:Y:S01]  /*16b0*/  IABS R48, R20 ;  /* 0x0000001400307213 */ /* 0x000fe20000000000 */
[--C-:B------:R-:W-:Y:S01]  /*16c0*/  @!P3 IMAD.IADD R32, R32, 0x1, -R14.reuse ;  /* 0x000000012020b824 */ /* 0x100fe200078e0a0e */
[----:B------:R-:W-:Y:S01]  /*16d0*/  ISETP.GE.AND P3, PT, R23, RZ, PT ;  /* 0x000000ff1700720c */ /* 0x000fe20003f66270 */
[--C-:B------:R-:W-:Y:S01]  /*16e0*/  @!P5 IMAD.IADD R40, R40, 0x1, -R14.reuse ;  /* 0x000000012828d824 */ /* 0x100fe200078e0a0e */
[----:B------:R-:W-:Y:S01]  /*16f0*/  IADD3 R25, PT, PT, R99, 0x15, RZ ;  /* 0x0000001563197810 */ /* 0x000fe20007ffe0ff */
[----:B------:R-:W-:Y:S01]  /*1700*/  @!P6 IMAD.IADD R44, R44, 0x1, -R14 ;  /* 0x000000012c2ce824 */ /* 0x000fe200078e0a0e */
[----:B------:R-:W-:Y:S01]  /*1710*/  ISETP.GT.U32.AND P6, PT, R14, R52, PT ;  /* 0x000000340e00720c */ /* 0x000fe20003fc4070 */
[----:B------:R-:W-:Y:S01]  /*1720*/  IMAD.MOV R9, RZ, RZ, -R8 ;  /* 0x000000ffff097224 */ /* 0x000fe200078e0a08 */
[----:B------:R-:W-:Y:S01]  /*1730*/  @!P4 IADD3 R32, PT, PT, -R32, RZ, RZ ;  /* 0x000000ff2020c210 */ /* 0x000fe20007ffe1ff */
[----:B------:R-:W-:Y:S01]  /*1740*/  IMAD.HI.U32 R8, R15, R48, RZ ;  /* 0x000000300f087227 */ /* 0x000fe200078e00ff */
[----:B------:R-:W-:-:S02]  /*1750*/  ISETP.GT.U32.AND P4, PT, R14, R40, PT ;  /* 0x000000280e00720c */ /* 0x000fc40003f84070 */
[C---:B------:R-:W-:Y:S01]  /*1760*/  ISETP.GT.U32.AND P5, PT, R14.reuse, R44, PT ;  /* 0x0000002c0e00720c */ /* 0x040fe20003fa4070 */
[C---:B------:R-:W-:Y:S01]  /*1770*/  IMAD R96, R14.reuse, R9, R96 ;  /* 0x000000090e607224 */ /* 0x040fe200078e0260 */
[----:B------:R-:W-:Y:S01]  /*1780*/  IABS R116, R25 ;  /* 0x0000001900747213 */ /* 0x000fe20000000000 */
[----:B------:R-:W-:Y:S02]  /*1790*/  IMAD.MOV R9, RZ, RZ, -R8 ;  /* 0x000000ffff097224 */ /* 0x000fe400078e0a08 */
[C---:B------:R-:W-:Y:S02]  /*17a0*/  VIADD R22, R99.reuse, 0xc ;  /* 0x0000000c63167836 */ /* 0x040fe40000000000 */
[----:B------:R-:W-:Y:S02]  /*17b0*/  IMAD R48, R14, R9, R48 ;  /* 0x000000090e307224 */ /* 0x000fe400078e0230 */
[--C-:B------:R-:W-:Y:S01]  /*17c0*/  @!P6 IMAD.IADD R52, R52, 0x1, -R14.reuse ;  /* 0x000000013434e824 */ /* 0x100fe200078e0a0e */
[----:B------:R-:W-:Y:S01]  /*17d0*/  ISETP.GT.U32.AND P6, PT, R14, R96, PT ;  /* 0x000000600e00720c */ /* 0x000fe20003fc4070 */
[C---:B------:R-:W-:Y:S01]  /*17e0*/  VIADD R21, R99.reuse, 0xb ;  /* 0x0000000b63157836 */ /* 0x040fe20000000000 */
[----:B------:R-:W-:Y:S01]  /*17f0*/  @!P4 IADD3 R40, PT, PT, R40, -R14, RZ ;  /* 0x8000000e2828c210 */ /* 0x000fe20007ffe0ff */
[----:B------:R-:W-:Y:S01]  /*1800*/  VIADD R23, R99, 0xd ;  /* 0x0000000d63177836 */ /* 0x000fe20000000000 */
[----:B------:R-:W-:Y:S01]  /*1810*/  ISETP.GT.U32.AND P4, PT, R14, R48, PT ;  /* 0x000000300e00720c */ /* 0x000fe20003f84070 */
[----:B------:R-:W-:Y:S01]  /*1820*/  @!P5 IMAD.IADD R44, R44, 0x1, -R14 ;  /* 0x000000012c2cd824 */ /* 0x000fe200078e0a0e */
[----:B------:R-:W-:Y:S01]  /*1830*/  IABS R100, R22 ;  /* 0x0000001600647213 */ /* 0x000fe20000000000 */
[----:B------:R-:W-:Y:S01]  /*1840*/  @!P0 IMAD.MOV R52, RZ, RZ, -R52 ;  /* 0x000000ffff348224 */ /* 0x000fe200078e0a34 */
[----:B------:R-:W-:Y:S01]  /*1850*/  IABS R98, R21 ;  /* 0x0000001500627213 */ /* 0x000fe20000000000 */
[----:B------:R-:W-:Y:S01]  /*1860*/  @!P3 IMAD.MOV R44, RZ, RZ, -R44 ;  /* 0x000000ffff2cb224 */ /* 0x000fe200078e0a2c */
[----:B------:R-:W-:Y:S01]  /*1870*/  IABS R106, R23 ;  /* 0x00000017006a7213 */ /* 0x000fe20000000000 */
[----:B------:R-:W-:Y:S01]  /*1880*/  IMAD.HI.U32 R9, R15, R100, RZ ;  /* 0x000000640f097227 */ /* 0x000fe200078e00ff */
[----:B------:R-:W-:-:S02]  /*1890*/  ISETP.GE.AND P5, PT, R17, RZ, PT ;  /* 0x000000ff1100720c */ /* 0x000fc40003fa6270 */
[----:B------:R-:W-:Y:S01]  /*18a0*/  @!P2 IADD3 R40, PT, PT, -R40, RZ, RZ ;  /* 0x000000ff2828a210 */ /* 0x000fe20007ffe1ff */
[--C-:B------:R-:W-:Y:S01]  /*18b0*/  @!P6 IMAD.IADD R96, R96, 0x1, -R14.reuse ;  /* 0x000000016060e824 */ /* 0x100fe200078e0a0e */
[----:B------:R-:W-:Y:S01]  /*18c0*/  ISETP.GE.AND P6, PT, R20, RZ, PT ;  /* 0x000000ff1400720c */ /* 0x000fe20003fc6270 */
[----:B------:R-:W-:Y:S01]  /*18d0*/  @!P4 IMAD.IADD R48, R48, 0x1, -R14 ;  /* 0x000000013030c824 */ /* 0x000fe200078e0a0e */
[----:B------:R-:W-:Y:S01]  /*18e0*/  IADD3 R20, PT, PT, R99, 0xe, RZ ;  /* 0x0000000e63147810 */ /* 0x000fe20007ffe0ff */
[----:B------:R-:W-:Y:S01]  /*18f0*/  IMAD.MOV R9, RZ, RZ, -R9 ;  /* 0x000000ffff097224 */ /* 0x000fe200078e0a09 */
[C---:B------:R-:W-:Y:S01]  /*1900*/  ISETP.GT.U32.AND P4, PT, R14.reuse, R96, PT ;  /* 0x000000600e00720c */ /* 0x040fe20003f84070 */
[----:B------:R-:W-:Y:S01]  /*1910*/  IMAD.HI.U32 R8, R15, R98, RZ ;  /* 0x000000620f087227 */ /* 0x000fe200078e00ff */
[C---:B------:R-:W-:Y:S02]  /*1920*/  ISETP.GT.U32.AND P0, PT, R14.reuse, R48, PT ;  /* 0x000000300e00720c */ /* 0x040fe40003f04070 */
[----:B------:R-:W-:Y:S01]  /*1930*/  IABS R102, R20 ;  /* 0x0000001400667213 */ /* 0x000fe20000000000 */
[----:B------:R-:W-:Y:S01]  /*1940*/  IMAD R100, R14, R9, R100 ;  /* 0x000000090e647224 */ /* 0x000fe200078e0264 */
[----:B------:R-:W-:Y:S01]  /*1950*/  ISETP.GE.AND P2, PT, R21, RZ, PT ;  /* 0x000000ff1500720c */ /* 0x000fe20003f46270 */
[----:B------:R-:W-:-:S02]  /*1960*/  IMAD.MOV R17, RZ, RZ, -R8 ;  /* 0x000000ffff117224 */ /* 0x000fc400078e0a08 */
[----:B------:R-:W-:Y:S01]  /*1970*/  IMAD.HI.U32 R8, R15, R106, RZ ;  /* 0x0000006a0f087227 */ /* 0x000fe200078e00ff */
[----:B------:R-:W-:-:S03]  /*1980*/  ISETP.GT.U32.AND P3, PT, R14, R100, PT ;  /* 0x000000640e00720c */ /* 0x000fc60003f64070 */
[----:B------:R-:W-:Y:S02]  /*1990*/  IMAD R98, R14, R17, R98 ;  /* 0x000000110e627224 */ /* 0x000fe400078e0262 */
[----:B------:R-:W-:-:S04]  /*19a0*/  IMAD.HI.U32 R9, R15, R102, RZ ;  /* 0x000000660f097227 */ /* 0x000fc800078e00ff */
[----:B------:R-:W-:Y:S02]  /*19b0*/  IMAD.MOV R17, RZ, RZ, -R8 ;  /* 0x000000ffff117224 */ /* 0x000fe400078e0a08 */
[----:B------:R-:W-:Y:S01]  /*19c0*/  @!P4 IMAD.IADD R96, R96, 0x1, -R14 ;  /* 0x000000016060c824 */ /* 0x000fe200078e0a0e */
[----:B------:R-:W-:Y:S01]  /*19d0*/  ISETP.GE.AND P4, PT, R22, RZ, PT ;  /* 0x000000ff1600720c */ /* 0x000fe20003f86270 */
[----:B------:R-:W-:Y:S01]  /*19e0*/  IMAD.MOV R9, RZ, RZ, -R9 ;  /* 0x000000ffff097224 */ /* 0x000fe200078e0a09 */
[----:B------:R-:W-:Y:S01]  /*19f0*/  IADD3 R22, PT, PT, R99, 0x13, RZ ;  /* 0x0000001363167810 */ /* 0x000fe20007ffe0ff */
[----:B------:R-:W-:Y:S02]  /*1a00*/  IMAD R106, R14, R17, R106 ;  /* 0x000000110e6a7224 */ /* 0x000fe400078e026a */
[----:B------:R-:W-:Y:S01]  /*1a10*/  @!P0 IMAD.IADD R48, R48, 0x1, -R14 ;  /* 0x0000000130308824 */ /* 0x000fe200078e0a0e */
[----:B------:R-:W-:Y:S01]  /*1a20*/  ISETP.GE.AND P0, PT, R23, RZ, PT ;  /* 0x000000ff1700720c */ /* 0x000fe20003f06270 */
[C---:B------:R-:W-:Y:S01]  /*1a30*/  IMAD R102, R14.reuse, R9, R102 ;  /* 0x000000090e667224 */ /* 0x040fe200078e0266 */
[----:B------:R-:W-:Y:S01]  /*1a40*/  IABS R110, R22 ;  /* 0x00000016006e7213 */ /* 0x000fe20000000000 */
[----:B------:R-:W-:Y:S01]  /*1a50*/  @!P5 IMAD.MOV R96, RZ, RZ, -R96 ;  /* 0x000000ffff60d224 */ /* 0x000fe200078e0a60 */
[----:B------:R-:W-:Y:S01]  /*1a60*/  ISETP.GT.U32.AND P5, PT, R14, R106, PT ;  /* 0x0000006a0e00720c */ /* 0x000fe20003fa4070 */
[----:B------:R-:W-:Y:S01]  /*1a70*/  @!P1 IMAD.MOV R92, RZ, RZ, -R92 ;  /* 0x000000ffff5c9224 */ /* 0x000fe200078e0a5c */
[----:B------:R-:W-:Y:S01]  /*1a80*/  @!P6 IADD3 R48, PT, PT, -R48, RZ, RZ ;  /* 0x000000ff3030e210 */ /* 0x000fe20007ffe1ff */
[--C-:B------:R-:W-:Y:S01]  /*1a90*/  @!P3 IMAD.IADD R100, R100, 0x1, -R14.reuse ;  /* 0x000000016464b824 */ /* 0x100fe200078e0a0e */
[C---:B------:R-:W-:Y:S01]  /*1aa0*/  ISETP.GT.U32.AND P1, PT, R14.reuse, R98, PT ;  /* 0x000000620e00720c */ /* 0x040fe20003f24070 */
[C---:B------:R-:W-:Y:S01]  /*1ab0*/  VIADD R9, R99.reuse, 0xf ;  /* 0x0000000f63097836 */ /* 0x040fe20000000000 */
[C---:B------:R-:W-:Y:S01]  /*1ac0*/  ISETP.GT.U32.AND P6, PT, R14.reuse, R102, PT ;  /* 0x000000660e00720c */ /* 0x040fe20003fc4070 */
[C---:B------:R-:W-:Y:S01]  /*1ad0*/  VIADD R21, R99.reuse, 0x10 ;  /* 0x0000001063157836 */ /* 0x040fe20000000000 */
[----:B------:R-:W-:Y:S01]  /*1ae0*/  ISETP.GT.U32.AND P3, PT, R14, R100, PT ;  /* 0x000000640e00720c */ /* 0x000fe20003f64070 */
[C---:B------:R-:W-:Y:S01]  /*1af0*/  VIADD R23, R99.reuse, 0x14 ;  /* 0x0000001463177836 */ /* 0x040fe20000000000 */
[----:B------:R-:W-:Y:S01]  /*1b00*/  IABS R104, R9 ;  /* 0x0000000900687213 */ /* 0x000fe20000000000 */
[----:B--2---:R-:W-:Y:S01]  /*1b10*/  VIADD R26, R99, 0x19 ;  /* 0x00000019631a7836 */ /* 0x004fe20000000000 */
[----:B------:R-:W-:Y:S01]  /*1b20*/  IABS R108, R21 ;  /* 0x00000015006c7213 */ /* 0x000fe20000000000 */
[----:B------:R-:W-:Y:S01]  /*1b30*/  @!P5 IMAD.IADD R106, R106, 0x1, -R14 ;  /* 0x000000016a6ad824 */ /* 0x000fe200078e0a0e */
[----:B------:R-:W-:Y:S01]  /*1b40*/  IABS R112, R23 ;  /* 0x0000001700707213 */ /* 0x000fe20000000000 */
[----:B------:R-:W-:Y:S01]  /*1b50*/  IMAD.HI.U32 R8, R15, R104, RZ ;  /* 0x000000680f087227 */ /* 0x000fe200078e00ff */
[----:B------:R-:W-:-:S02]  /*1b60*/  IABS R120, R26 ;  /* 0x0000001a00787213 */ /* 0x000fc40000000000 */
[----:B------:R-:W-:Y:S01]  /*1b70*/  @!P1 IADD3 R98, PT, PT, R98, -R14, RZ ;  /* 0x8000000e62629210 */ /* 0x000fe20007ffe0ff */
[--C-:B------:R-:W-:Y:S01]  /*1b80*/  @!P6 IMAD.IADD R102, R102, 0x1, -R14.reuse ;  /* 0x000000016666e824 */ /* 0x100fe200078e0a0e */
[----:B------:R-:W-:Y:S01]  /*1b90*/  ISETP.GT.U32.AND P5, PT, R14, R106, PT ;  /* 0x0000006a0e00720c */ /* 0x000fe20003fa4070 */
[----:B------:R-:W-:Y:S01]  /*1ba0*/  @!P3 IMAD.IADD R100, R100, 0x1, -R14 ;  /* 0x000000016464b824 */ /* 0x000fe200078e0a0e */
[----:B------:R-:W-:Y:S01]  /*1bb0*/  ISETP.GT.U32.AND P1, PT, R14, R98, PT ;  /* 0x000000620e00720c */ /* 0x000fe20003f24070 */
[----:B------:R-:W-:Y:S01]  /*1bc0*/  VIADD R61, R99, 0x60 ;  /* 0x00000060633d7836 */ /* 0x000fe20000000000 */
[----:B------:R-:W-:Y:S01]  /*1bd0*/  ISETP.GE.AND P3, PT, R9, RZ, PT ;  /* 0x000000ff0900720c */ /* 0x000fe20003f66270 */
[----:B------:R-:W-:Y:S01]  /*1be0*/  IMAD.HI.U32 R9, R15, R108, RZ ;  /* 0x0000006c0f097227 */ /* 0x000fe200078e00ff */
[----:B------:R-:W-:Y:S02]  /*1bf0*/  IADD3 R17, PT, PT, -R8, RZ, RZ ;  /* 0x000000ff08117210 */ /* 0x000fe40007ffe1ff */
[----:B------:R-:W-:Y:S01]  /*1c00*/  ISETP.GT.U32.AND P6, PT, R14, R102, PT ;  /* 0x000000660e00720c */ /* 0x000fe20003fc4070 */
[----:B------:R-:W-:Y:S01]  /*1c10*/  IMAD.MOV R9, RZ, RZ, -R9 ;  /* 0x000000ffff097224 */ /* 0x000fe200078e0a09 */
[----:B------:R-:W-:Y:S01]  /*1c20*/  @!P4 IADD3 R100, PT, PT, -R100, RZ, RZ ;  /* 0x000000ff6464c210 */ /* 0x000fe20007ffe1ff */
[----:B------:R-:W-:-:S02]  /*1c30*/  IMAD R104, R14, R17, R104 ;  /* 0x000000110e687224 */ /* 0x000fc400078e0268 */
[----:B------:R-:W-:Y:S02]  /*1c40*/  IMAD R108, R14, R9, R108 ;  /* 0x000000090e6c7224 */ /* 0x000fe400078e026c */
[--C-:B------:R-:W-:Y:S01]  /*1c50*/  @!P5 IMAD.IADD R106, R106, 0x1, -R14.reuse ;  /* 0x000000016a6ad824 */ /* 0x100fe200078e0a0e */
[----:B------:R-:W-:Y:S01]  /*1c60*/  ISETP.GT.U32.AND P5, PT, R14, R104, PT ;  /* 0x000000680e00720c */ /* 0x000fe20003fa4070 */
[--C-:B------:R-:W-:Y:S01]  /*1c70*/  @!P1 IMAD.IADD R98, R98, 0x1, -R14.reuse ;  /* 0x0000000162629824 */ /* 0x100fe200078e0a0e */
[----:B------:R-:W-:Y:S01]  /*1c80*/  ISETP.GE.AND P1, PT, R20, RZ, PT ;  /* 0x000000ff1400720c */ /* 0x000fe20003f26270 */
[----:B------:R-:W-:Y:S02]  /*1c90*/  VIADD R20, R99, 0x11 ;  /* 0x0000001163147836 */ /* 0x000fe40000000000 */
[----:B------:R-:W-:Y:S01]  /*1ca0*/  @!P6 IMAD.IADD R102, R102, 0x1, -R14 ;  /* 0x000000016666e824 */ /* 0x000fe200078e0a0e */
[----:B------:R-:W-:Y:S01]  /*1cb0*/  ISETP.GT.U32.AND P6, PT, R14, R108, PT ;  /* 0x0000006c0e00720c */ /* 0x000fe20003fc4070 */
[----:B------:R-:W-:Y:S01]  /*1cc0*/  @!P2 IMAD.MOV R98, RZ, RZ, -R98 ;  /* 0x000000ffff62a224 */ /* 0x000fe200078e0a62 */
[----:B------:R-:W-:Y:S01]  /*1cd0*/  ISETP.GE.AND P2, PT, R21, RZ, PT ;  /* 0x000000ff1500720c */ /* 0x000fe20003f46270 */
[----:B------:R-:W-:Y:S01]  /*1ce0*/  VIADD R21, R99, 0x12 ;  /* 0x0000001263157836 */ /* 0x000fe20000000000 */
[----:B------:R-:W-:Y:S01]  /*1cf0*/  IABS R126, R20 ;  /* 0x00000014007e7213 */ /* 0x000fe20000000000 */
[----:B------:R-:W-:Y:S01]  /*1d00*/  @!P0 IMAD.MOV R106, RZ, RZ, -R106 ;  /* 0x000000ffff6a8224 */ /* 0x000fe200078e0a6a */
[----:B------:R-:W-:Y:S01]  /*1d10*/  ISETP.GE.AND P4, PT, R20, RZ, PT ;  /* 0x000000ff1400720c */ /* 0x000fe20003f86270 */
[----:B------:R-:W-:Y:S01]  /*1d20*/  @!P5 IMAD.IADD R104, R104, 0x1, -R14 ;  /* 0x000000016868d824 */ /* 0x000fe200078e0a0e */
[----:B------:R-:W-:Y:S01]  /*1d30*/  IABS R114, R21 ;  /* 0x0000001500727213 */ /* 0x000fe20000000000 */
[----:B------:R-:W-:-:S04]  /*1d40*/  IMAD.HI.U32 R8, R15, R126, RZ ;  /* 0x0000007e0f087227 */ /* 0x000fc800078e00ff */
[----:B------:R-:W-:Y:S01]  /*1d50*/  @!P6 IMAD.IADD R108, R108, 0x1, -R14 ;  /* 0x000000016c6ce824 */ /* 0x000fe200078e0a0e */
[C---:B------:R-:W-:Y:S01]  /*1d60*/  ISETP.GT.U32.AND P6, PT, R14.reuse, R104, PT ;  /* 0x000000680e00720c */ /* 0x040fe20003fc4070 */
[----:B------:R-:W-:Y:S02]  /*1d70*/  IMAD.MOV R9, RZ, RZ, -R8 ;  /* 0x000000ffff097224 */ /* 0x000fe400078e0a08 */
[----:B------:R-:W-:Y:S01]  /*1d80*/  IMAD.HI.U32 R8, R15, R114, RZ ;  /* 0x000000720f087227 */ /* 0x000fe200078e00ff */
[----:B------:R-:W-:-:S03]  /*1d90*/  ISETP.GT.U32.AND P0, PT, R14, R108, PT ;  /* 0x0000006c0e00720c */ /* 0x000fc60003f04070 */
[----:B------:R-:W-:Y:S02]  /*1da0*/  IMAD.MOV R17, RZ, RZ, -R8 ;  /* 0x000000ffff117224 */ /* 0x000fe400078e0a08 */
[----:B------:R-:W-:-:S04]  /*1db0*/  IMAD.HI.U32 R8, R15, R112, RZ ;  /* 0x000000700f087227 */ /* 0x000fc800078e00ff */
[----:B------:R-:W-:Y:S01]  /*1dc0*/  IMAD R114, R14, R17, R114 ;  /* 0x000000110e727224 */ /* 0x000fe200078e0272 */
[----:B------:R-:W-:Y:S01]  /*1dd0*/  IADD3 R17, PT, PT, -R8, RZ, RZ ;  /* 0x000000ff08117210 */ /* 0x000fe20007ffe1ff */
[----:B------:R-:W-:Y:S02]  /*1de0*/  @!P6 IMAD.IADD R104, R104, 0x1, -R14 ;  /* 0x000000016868e824 */ /* 0x000fe400078e0a0e */
[C---:B------:R-:W-:Y:S01]  /*1df0*/  IMAD R126, R14.reuse, R9, R126 ;  /* 0x000000090e7e7224 */ /* 0x040fe200078e027e */
[----:B------:R-:W-:Y:S01]  /*1e00*/  ISETP.GT.U32.AND P6, PT, R14, R114, PT ;  /* 0x000000720e00720c */ /* 0x000fe20003fc4070 */
[----:B------:R-:W-:-:S03]  /*1e10*/  IMAD.HI.U32 R9, R15, R110, RZ ;  /* 0x0000006e0f097227 */ /* 0x000fc600078e00ff */
[C---:B------:R-:W-:Y:S01]  /*1e20*/  ISETP.GT.U32.AND P5, PT, R14.reuse, R126, PT ;  /* 0x0000007e0e00720c */ /* 0x040fe20003fa4070 */
[----:B------:R-:W-:Y:S02]  /*1e30*/  IMAD.MOV R9, RZ, RZ, -R9 ;  /* 0x000000ffff097224 */ /* 0x000fe400078e0a09 */
[C---:B------:R-:W-:Y:S02]  /*1e40*/  IMAD R112, R14.reuse, R17, R112 ;  /* 0x000000110e707224 */ /* 0x040fe400078e0270 */
[----:B------:R-:W-:Y:S02]  /*1e50*/  IMAD R110, R14, R9, R110 ;  /* 0x000000090e6e7224 */ /* 0x000fe400078e026e */
[----:B------:R-:W-:Y:S02]  /*1e60*/  @!P3 IMAD.MOV R104, RZ, RZ, -R104 ;  /* 0x000000ffff68b224 */ /* 0x000fe400078e0a68 */
[----:B------:R-:W-:Y:S01]  /*1e70*/  @!P6 IADD3 R114, PT, PT, R114, -R14, RZ ;  /* 0x8000000e7272e210 */ /* 0x000fe20007ffe0ff */
[----:B------:R-:W-:Y:S01]  /*1e80*/  VIADD R20, R99, 0x16 ;  /* 0x0000001663147836 */ /* 0x000fe20000000000 */
[C---:B------:R-:W-:Y:S01]  /*1e90*/  ISETP.GT.U32.AND P6, PT, R14.reuse, R112, PT ;  /* 0x000000700e00720c */ /* 0x040fe20003fc4070 */
[----:B------:R-:W-:Y:S01]  /*1ea0*/  IMAD.HI.U32 R9, R15, R116, RZ ;  /* 0x000000740f097227 */ /* 0x000fe200078e00ff */
[----:B------:R-:W-:-:S02]  /*1eb0*/  ISETP.GT.U32.AND P3, PT, R14, R110, PT ;  /* 0x0000006e0e00720c */ /* 0x000fc40003f64070 */
[----:B------:R-:W-:Y:S01]  /*1ec0*/  IABS R124, R20 ;  /* 0x00000014007c7213 */ /* 0x000fe20000000000 */
[----:B------:R-:W-:Y:S02]  /*1ed0*/  @!P5 IMAD.IADD R126, R126, 0x1, -R14 ;  /* 0x000000017e7ed824 */ /* 0x000fe400078e0a0e */
[----:B------:R-:W-:Y:S02]  /*1ee0*/  IMAD.MOV R9, RZ, RZ, -R9 ;  /* 0x000000ffff097224 */ /* 0x000fe400078e0a09 */
[----:B------:R-:W-:Y:S01]  /*1ef0*/  IMAD.HI.U32 R8, R15, R124, RZ ;  /* 0x0000007c0f087227 */ /* 0x000fe200078e00ff */
[----:B------:R-:W-:-:S03]  /*1f00*/  ISETP.GT.U32.AND P5, PT, R14, R126, PT ;  /* 0x0000007e0e00720c */ /* 0x000fc60003fa4070 */
[--C-:B------:R-:W-:Y:S02]  /*1f10*/  @!P6 IMAD.IADD R112, R112, 0x1, -R14.reuse ;  /* 0x000000017070e824 */ /* 0x100fe400078e0a0e */
[----:B------:R-:W-:Y:S01]  /*1f20*/  @!P3 IMAD.IADD R110, R110, 0x1, -R14 ;  /* 0x000000016e6eb824 */ /* 0x000fe200078e0a0e */
[C---:B------:R-:W-:Y:S01]  /*1f30*/  ISETP.GT.U32.AND P3, PT, R14.reuse, R114, PT ;  /* 0x000000720e00720c */ /* 0x040fe20003f64070 */
[C---:B------:R-:W-:Y:S01]  /*1f40*/  IMAD R116, R14.reuse, R9, R116 ;  /* 0x000000090e747224 */ /* 0x040fe200078e0274 */
[----:B------:R-:W-:Y:S01]  /*1f50*/  ISETP.GT.U32.AND P6, PT, R14, R112, PT ;  /* 0x000000700e00720c */ /* 0x000fe20003fc4070 */
[----:B------:R-:W-:Y:S02]  /*1f60*/  IMAD.MOV R9, RZ, RZ, -R8 ;  /* 0x000000ffff097224 */ /* 0x000fe400078e0a08 */
[----:B------:R-:W-:Y:S01]  /*1f70*/  @!P0 IMAD.IADD R108, R108, 0x1, -R14 ;  /* 0x000000016c6c8824 */ /* 0x000fe200078e0a0e */
[----:B------:R-:W-:Y:S01]  /*1f80*/  ISETP.GE.AND P0, PT, R22, RZ, PT ;  /* 0x000000ff1600720c */ /* 0x000fe20003f06270 */
[----:B------:R-:W-:-:S02]  /*1f90*/  IMAD R124, R14, R9, R124 ;  /* 0x000000090e7c7224 */ /* 0x000fc400078e027c */
[--C-:B------:R-:W-:Y:S01]  /*1fa0*/  @!P5 IMAD.IADD R126, R126, 0x1, -R14.reuse ;  /* 0x000000017e7ed824 */ /* 0x100fe200078e0a0e */
[----:B------:R-:W-:Y:S01]  /*1fb0*/  ISETP.GE.AND P5, PT, R23, RZ, PT ;  /* 0x000000ff1700720c */ /* 0x000fe20003fa6270 */
[C---:B------:R-:W-:Y:S01]  /*1fc0*/  VIADD R22, R99.reuse, 0x17 ;  /* 0x0000001763167836 */ /* 0x040fe20000000000 */
[----:B------:R-:W-:Y:S01]  /*1fd0*/  @!P2 IADD3 R108, PT, PT, -R108, RZ, RZ ;  /* 0x000000ff6c6ca210 */ /* 0x000fe20007ffe1ff */
[--C-:B------:R-:W-:Y:S01]  /*1fe0*/  @!P3 IMAD.IADD R114, R114, 0x1, -R14.reuse ;  /* 0x000000017272b824 */ /* 0x100fe200078e0a0e */
[----:B------:R-:W-:Y:S01]  /*1ff0*/  ISETP.GT.U32.AND P3, PT, R14, R116, PT ;  /* 0x000000740e00720c */ /* 0x000fe20003f64070 */
[----:B------:R-:W-:Y:S01]  /*2000*/  @!P6 IMAD.IADD R112, R112, 0x1, -R14 ;  /* 0x000000017070e824 */ /* 0x000fe200078e0a0e */
[C---:B------:R-:W-:Y:S01]  /*2010*/  ISETP.GT.U32.AND P6, PT, R14.reuse, R124, PT ;  /* 0x0000007c0e00720c */ /* 0x040fe20003fc4070 */
[----:B------:R-:W-:Y:S01]  /*2020*/  VIADD R23, R99, 0x18 ;  /* 0x0000001863177836 */ /* 0x000fe20000000000 */
[----:B------:R-:W-:Y:S01]  /*2030*/  ISETP.GT.U32.AND P2, PT, R14, R110, PT ;  /* 0x0000006e0e00720c */ /* 0x000fe20003f44070 */
[----:B------:R-:W-:Y:S01]  /*2040*/  @!P1 IMAD.MOV R102, RZ, RZ, -R102 ;  /* 0x000000ffff669224 */ /* 0x000fe200078e0a66 */
[----:B------:R-:W-:Y:S01]  /*2050*/  IABS R118, R22 ;  /* 0x0000001600767213 */ /* 0x000fe20000000000 */
[----:B------:R-:W-:Y:S01]  /*2060*/  IMAD.HI.U32 R17, R15, R120, RZ ;  /* 0x000000780f117227 */ /* 0x000fe200078e00ff */
[----:B------:R-:W-:-:S02]  /*2070*/  IABS R122, R23 ;  /* 0x00000017007a7213 */ /* 0x000fc40000000000 */
[----:B------:R-:W-:Y:S01]  /*2080*/  ISETP.GE.AND P1, PT, R21, RZ, PT ;  /* 0x000000ff1500720c */ /* 0x000fe20003f26270 */
[C---:B------:R-:W-:Y:S02]  /*2090*/  IMAD.HI.U32 R8, R15.reuse, R118, RZ ;  /* 0x000000760f087227 */ /* 0x040fe400078e00ff */
[----:B------:R-:W-:Y:S02]  /*20a0*/  @!P3 IADD3 R116, PT, PT, R116, -R14, RZ ;  /* 0x8000000e7474b210 */ /* 0x000fe40007ffe0ff */
[----:B------:R-:W-:Y:S01]  /*20b0*/  IMAD.HI.U32 R9, R15, R122, RZ ;  /* 0x0000007a0f097227 */ /* 0x000fe200078e00ff */
[----:B------:R-:W-:Y:S02]  /*20c0*/  ISETP.GE.AND P3, PT, R20, RZ, PT ;  /* 0x000000ff1400720c */ /* 0x000fe40003f66270 */
[----:B------:R-:W-:Y:S01]  /*20d0*/  @!P2 IADD3 R110, PT, PT, R110, -R14, RZ ;  /* 0x8000000e6e6ea210 */ /* 0x000fe20007ffe0ff */
[----:B------:R-:W-:Y:S01]  /*20e0*/  @!P6 IMAD.IADD R124, R124, 0x1, -R14 ;  /* 0x000000017c7ce824 */ /* 0x000fe200078e0a0e */
[----:B------:R-:W-:Y:S01]  /*20f0*/  ISETP.GT.U32.AND P6, PT, R14, R116, PT ;  /* 0x000000740e00720c */ /* 0x000fe20003fc4070 */
[----:B------:R-:W-:Y:S01]  /*2100*/  IMAD.MOV R21, RZ, RZ, -R8 ;  /* 0x000000ffff157224 */ /* 0x000fe200078e0a08 */
[----:B------:R-:W-:Y:S01]  /*2110*/  ISETP.GE.AND P2, PT, R25, RZ, PT ;  /* 0x000000ff1900720c */ /* 0x000fe20003f46270 */
[----:B------:R-:W-:Y:S01]  /*2120*/  IMAD.MOV R9, RZ, RZ, -R9 ;  /* 0x000000ffff097224 */ /* 0x000fe200078e0a09 */
[----:B------:R-:W-:Y:S01]  /*2130*/  @!P1 IADD3 R114, PT, PT, -R114, RZ, RZ ;  /* 0x000000ff72729210 */ /* 0x000fe20007ffe1ff */
[C---:B------:R-:W-:Y:S01]  /*2140*/  IMAD R118, R14.reuse, R21, R118 ;  /* 0x000000150e767224 */ /* 0x040fe200078e0276 */
[----:B------:R-:W-:Y:S01]  /*2150*/  ISETP.GT.U32.AND P1, PT, R14, R124, PT ;  /* 0x0000007c0e00720c */ /* 0x000fe20003f24070 */
[----:B------:R-:W-:-:S02]  /*2160*/  IMAD.MOV R17, RZ, RZ, -R17 ;  /* 0x000000ffff117224 */ /* 0x000fc400078e0a11 */
[C---:B------:R-:W-:Y:S02]  /*2170*/  IMAD R122, R14.reuse, R9, R122 ;  /* 0x000000090e7a7224 */ /* 0x040fe400078e027a */
[----:B------:R-:W-:Y:S02]  /*2180*/  VIADD R20, R99, 0x1a ;  /* 0x0000001a63147836 */ /* 0x000fe40000000000 */
[----:B------:R-:W-:Y:S01]  /*2190*/  @!P4 IMAD.MOV R126, RZ, RZ, -R126 ;  /* 0x000000ffff7ec224 */ /* 0x000fe200078e0a7e */
[C---:B------:R-:W-:Y:S01]  /*21a0*/  ISETP.GT.U32.AND P4, PT, R14.reuse, R118, PT ;  /* 0x000000760e00720c */ /* 0x040fe20003f84070 */
[C---:B------:R-:W-:Y:S01]  /*21b0*/  IMAD R120, R14.reuse, R17, R120 ;  /* 0x000000110e787224 */ /* 0x040fe200078e0278 */
[----:B------:R-:W-:Y:S01]  /*21c0*/  IABS R154, R20 ;  /* 0x00000014009a7213 */ /* 0x000fe20000000000 */
[----:B------:R-:W-:Y:S01]  /*21d0*/  @!P0 IMAD.MOV R110, RZ, RZ, -R110 ;  /* 0x000000ffff6e8224 */ /* 0x000fe200078e0a6e */
[----:B------:R-:W-:Y:S01]  /*21e0*/  ISETP.GT.U32.AND P0, PT, R14, R122, PT ;  /* 0x0000007a0e00720c */ /* 0x000fe20003f04070 */
[----:B------:R-:W-:Y:S01]  /*21f0*/  @!P6 IMAD.IADD R116, R116, 0x1, -R14 ;  /* 0x000000017474e824 */ /* 0x000fe200078e0a0e */
[----:B------:R-:W-:Y:S01]  /*2200*/  ISETP.GT.U32.AND P6, PT, R14, R120, PT ;  /* 0x000000780e00720c */ /* 0x000fe20003fc4070 */
[----:B------:R-:W-:Y:S01]  /*2210*/  IMAD.HI.U32 R8, R15, R154, RZ ;  /* 0x0000009a0f087227 */ /* 0x000fe200078e00ff */
[----:B------:R-:W-:-:S02]  /*2220*/  @!P1 IADD3 R124, PT, PT, R124, -R14, RZ ;  /* 0x8000000e7c7c9210 */ /* 0x000fc40007ffe0ff */
[----:B------:R-:W-:Y:S01]  /*2230*/  @!P2 IADD3 R116, PT, PT, -R116, RZ, RZ ;  /* 0x000000ff7474a210 */ /* 0x000fe20007ffe1ff */
[----:B------:R-:W-:Y:S01]  /*2240*/  VIADD R17, R99, 0x1b ;  /* 0x0000001b63117836 */ /* 0x000fe20000000000 */
[----:B------:R-:W-:Y:S01]  /*2250*/  ISETP.GE.AND P1, PT, R23, RZ, PT ;  /* 0x000000ff1700720c */ /* 0x000fe20003f26270 */
[----:B------:R-:W-:Y:S02]  /*2260*/  IMAD.MOV R9, RZ, RZ, -R8 ;  /* 0x000000ffff097224 */ /* 0x000fe400078e0a08 */
[--C-:B------:R-:W-:Y:S01]  /*2270*/  @!P4 IMAD.IADD R118, R118, 0x1, -R14.reuse ;  /* 0x000000017676c824 */ /* 0x100fe200078e0a0e */
[----:B------:R-:W-:Y:S01]  /*2280*/  IABS R156, R17 ;  /* 0x00000011009c7213 */ /* 0x000fe20000000000 */
[----:B------:R-:W-:Y:S01]  /*2290*/  @!P0 IMAD.IADD R122, R122, 0x1, -R14 ;  /* 0x000000017a7a8824 */ /* 0x000fe200078e0a0e */
[----:B------:R-:W-:Y:S01]  /*22a0*/  ISETP.GE.AND P4, PT, R26, RZ, PT ;  /* 0x000000ff1a00720c */ /* 0x000fe20003f86270 */
[C---:B------:R-:W-:Y:S01]  /*22b0*/  IMAD R154, R14.reuse, R9, R154 ;  /* 0x000000090e9a7224 */ /* 0x040fe200078e029a */
[----:B------:R-:W-:Y:S01]  /*22c0*/  ISETP.GT.U32.AND P0, PT, R14, R118, PT ;  /* 0x000000760e00720c */ /* 0x000fe20003f04070 */
[----:B------:R-:W-:Y:S01]  /*22d0*/  @!P6 IMAD.IADD R120, R120, 0x1, -R14 ;  /* 0x000000017878e824 */ /* 0x000fe200078e0a0e */
[----:B------:R-:W-:Y:S01]  /*22e0*/  ISETP.GT.U32.AND P6, PT, R14, R122, PT ;  /* 0x0000007a0e00720c */ /* 0x000fe20003fc4070 */
[----:B------:R-:W-:Y:S01]  /*22f0*/  IMAD.HI.U32 R8, R15, R156, RZ ;  /* 0x0000009c0f087227 */ /* 0x000fe200078e00ff */
[----:B------:R-:W-:-:S02]  /*2300*/  IADD3 R26, PT, PT, R99, 0x25, RZ ;  /* 0x00000025631a7810 */ /* 0x000fc40007ffe0ff */
[C---:B------:R-:W-:Y:S01]  /*2310*/  ISETP.GT.U32.AND P2, PT, R14.reuse, R120, PT ;  /* 0x000000780e00720c */ /* 0x040fe20003f44070 */
[----:B------:R-:W-:Y:S01]  /*2320*/  @!P3 IMAD.MOV R124, RZ, RZ, -R124 ;  /* 0x000000ffff7cb224 */ /* 0x000fe200078e0a7c */
[----:B------:R-:W-:Y:S01]  /*2330*/  ISETP.GT.U32.AND P3, PT, R14, R154, PT ;  /* 0x0000009a0e00720c */ /* 0x000fe20003f64070 */
[----:B------:R-:W-:Y:S01]  /*2340*/  IMAD.MOV R9, RZ, RZ, -R8 ;  /* 0x000000ffff097224 */ /* 0x000fe200078e0a08 */
[----:B------:R-:W-:Y:S01]  /*2350*/  IABS R226, R26 ;  /* 0x0000001a00e27213 */ /* 0x000fe20000000000 */
[----:B------:R-:W-:Y:S01]  /*2360*/  @!P5 IMAD.MOV R112, RZ, RZ, -R112 ;  /* 0x000000ffff70d224 */ /* 0x000fe200078e0a70 */
[----:B------:R-:W-:Y:S01]  /*2370*/  ISETP.GE.AND P5, PT, R22, RZ, PT ;  /* 0x000000ff1600720c */ /* 0x000fe20003fa6270 */
[C---:B------:R-:W-:Y:S02]  /*2380*/  VIADD R22, R99.reuse, 0x1d ;  /* 0x0000001d63167836 */ /* 0x040fe40000000000 */
[C---:B------:R-:W-:Y:S01]  /*2390*/  VIADD R21, R99.reuse, 0x1c ;  /* 0x0000001c63157836 */ /* 0x040fe20000000000 */
[----:B------:R-:W-:Y:S01]  /*23a0*/  @!P6 IADD3 R122, PT, PT, R122, -R14, RZ ;  /* 0x8000000e7a7ae210 */ /* 0x000fe20007ffe0ff */
[----:B------:R-:W-:Y:S01]  /*23b0*/  IMAD R156, R14, R9, R156 ;  /* 0x000000090e9c7224 */ /* 0x000fe200078e029c */
[----:B------:R-:W-:Y:S01]  /*23c0*/  IABS R204, R22 ;  /* 0x0000001600cc7213 */ /* 0x000fe20000000000 */
[--C-:B------:R-:W-:Y:S01]  /*23d0*/  @!P0 IMAD.IADD R118, R118, 0x1, -R14.reuse ;  /* 0x0000000176768824 */ /* 0x100fe200078e0a0e */
[----:B------:R-:W-:Y:S01]  /*23e0*/  ISETP.GE.AND P0, PT, R20, RZ, PT ;  /* 0x000000ff1400720c */ /* 0x000fe20003f06270 */
[----:B------:R-:W-:Y:S01]  /*23f0*/  VIADD R20, R99, 0x1e ;  /* 0x0000001e63147836 */ /* 0x000fe20000000000 */
[----:B------:R-:W-:Y:S01]  /*2400*/  IABS R206, R21 ;  /* 0x0000001500ce7213 */ /* 0x000fe20000000000 */
[----:B------:R-:W-:Y:S01]  /*2410*/  @!P3 IMAD.IADD R154, R154, 0x1, -R14 ;  /* 0x000000019a9ab824 */ /* 0x000fe200078e0a0e */
[----:B------:R-:W-:Y:S01]  /*2420*/  ISETP.GT.U32.AND P6, PT, R14, R156, PT ;  /* 0x0000009c0e00720c */ /* 0x000fe20003fc4070 */
[----:B------:R-:W-:Y:S01]  /*2430*/  IMAD.HI.U32 R9, R15, R204, RZ ;  /* 0x000000cc0f097227 */ /* 0x000fe200078e00ff */
[----:B------:R-:W-:-:S02]  /*2440*/  IABS R208, R20 ;  /* 0x0000001400d07213 */ /* 0x000fc40000000000 */
[----:B------:R-:W-:Y:S01]  /*2450*/  ISETP.GE.AND P3, PT, R21, RZ, PT ;  /* 0x000000ff1500720c */ /* 0x000fe20003f66270 */
[----:B------:R-:W-:Y:S01]  /*2460*/  IMAD.HI.U32 R8, R15, R206, RZ ;  /* 0x000000ce0f087227 */ /* 0x000fe200078e00ff */
[----:B------:R-:W-:-:S03]  /*2470*/  IADD3 R9, PT, PT, -R9, RZ, RZ ;  /* 0x000000ff09097210 */ /* 0x000fc60007ffe1ff */
[----:B------:R-:W-:Y:S01]  /*2480*/  @!P5 IMAD.MOV R118, RZ, RZ, -R118 ;  /* 0x000000ffff76d224 */ /* 0x000fe200078e0a76 */
[----:B------:R-:W-:Y:S01]  /*2490*/  ISETP.GT.U32.AND P5, PT, R14, R154, PT ;  /* 0x0000009a0e00720c */ /* 0x000fe20003fa4070 */
[----:B------:R-:W-:Y:S01]  /*24a0*/  @!P2 IMAD.IADD R120, R120, 0x1, -R14 ;  /* 0x000000017878a824 */ /* 0x000fe200078e0a0e */
[----:B------:R-:W-:Y:S01]  /*24b0*/  ISETP.GE.AND P2, PT, R17, RZ, PT ;  /* 0x000000ff1100720c */ /* 0x000fe20003f46270 */
[----:B------:R-:W-:Y:S02]  /*24c0*/  IMAD.MOV R17, RZ, RZ, -R8 ;  /* 0x000000ffff117224 */ /* 0x000fe400078e0a08 */
[----:B------:R-:W-:-:S04]  /*24d0*/  IMAD.HI.U32 R8, R15, R208, RZ ;  /* 0x000000d00f087227 */ /* 0x000fc800078e00ff */
[----:B------:R-:W-:Y:S02]  /*24e0*/  @!P6 IMAD.IADD R156, R156, 0x1, -R14 ;  /* 0x000000019c9ce824 */ /* 0x000fe400078e0a0e */
[----:B------:R-:W-:Y:S01]  /*24f0*/  IMAD R204, R14, R9, R204 ;  /* 0x000000090ecc7224 */ /* 0x000fe200078e02cc */
[----:B------:R-:W-:Y:S01]  /*2500*/  IADD3 R9, PT, PT, -R8, RZ, RZ ;  /* 0x000000ff08097210 */ /* 0x000fe20007ffe1ff */
[----:B------:R-:W-:Y:S01]  /*2510*/  @!P5 IMAD.IADD R154, R154, 0x1, -R14 ;  /* 0x000000019a9ad824 */ /* 0x000fe200078e0a0e */
[C---:B------:R-:W-:Y:S01]  /*2520*/  ISETP.GT.U32.AND P6, PT, R14.reuse, R156, PT ;  /* 0x0000009c0e00720c */ /* 0x040fe20003fc4070 */
[C---:B------:R-:W-:Y:S01]  /*2530*/  IMAD R206, R14.reuse, R17, R206 ;  /* 0x000000110ece7224 */ /* 0x040fe200078e02ce */
[C---:B------:R-:W-:Y:S01]  /*2540*/  ISETP.GT.U32.AND P5, PT, R14.reuse, R204, PT ;  /* 0x000000cc0e00720c */ /* 0x040fe20003fa4070 */
[----:B------:R-:W-:Y:S02]  /*2550*/  IMAD R208, R14, R9, R208 ;  /* 0x000000090ed07224 */ /* 0x000fe400078e02d0 */
[----:B------:R-:W-:-:S02]  /*2560*/  @!P0 IMAD.MOV R154, RZ, RZ, -R154 ;  /* 0x000000ffff9a8224 */ /* 0x000fc400078e0a9a */
[----:B------:R-:W-:Y:S01]  /*2570*/  @!P1 IMAD.MOV R122, RZ, RZ, -R122 ;  /* 0x000000ffff7a9224 */ /* 0x000fe200078e0a7a */
[C---:B------:R-:W-:Y:S01]  /*2580*/  ISETP.GT.U32.AND P0, PT, R14.reuse, R208, PT ;  /* 0x000000d00e00720c */ /* 0x040fe20003f04070 */
[C---:B------:R-:W-:Y:S01]  /*2590*/  VIADD R8, R99.reuse, 0x1f ;  /* 0x0000001f63087836 */ /* 0x040fe20000000000 */
[----:B------:R-:W-:Y:S01]  /*25a0*/  ISETP.GT.U32.AND P1, PT, R14, R206, PT ;  /* 0x000000ce0e00720c */ /* 0x000fe20003f24070 */
[----:B------:R-:W-:Y:S01]  /*25b0*/  @!P4 IMAD.MOV R120, RZ, RZ, -R120 ;  /* 0x000000ffff78c224 */ /* 0x000fe200078e0a78 */
[----:B------:R-:W-:Y:S01]  /*25c0*/  ISETP.GE.AND P4, PT, R22, RZ, PT ;  /* 0x000000ff1600720c */ /* 0x000fe20003f86270 */
[--C-:B------:R-:W-:Y:S01]  /*25d0*/  @!P6 IMAD.IADD R156, R156, 0x1, -R14.reuse ;  /* 0x000000019c9ce824 */ /* 0x100fe200078e0a0e */
[----:B------:R-:W-:Y:S01]  /*25e0*/  ISETP.GE.AND P6, PT, R20, RZ, PT ;  /* 0x000000ff1400720c */ /* 0x000fe20003fc6270 */
[C---:B------:R-:W-:Y:S01]  /*25f0*/  VIADD R20, R99.reuse, 0x20 ;  /* 0x0000002063147836 */ /* 0x040fe20000000000 */
[----:B------:R-:W-:Y:S01]  /*2600*/  IABS R164, R8 ;  /* 0x0000000800a47213 */ /* 0x000fe20000000000 */
[----:B------:R-:W-:Y:S01]  /*2610*/  @!P5 IMAD.IADD R204, R204, 0x1, -R14 ;  /* 0x00000001ccccd824 */ /* 0x000fe200078e0a0e */
[C---:B------:R-:W-:Y:S01]  /*2620*/  IADD3 R22, PT, PT, R99.reuse, 0x21, RZ ;  /* 0x0000002163167810 */ /* 0x040fe20007ffe0ff */
[----:B------:R-:W-:Y:S01]  /*2630*/  @!P2 IMAD.MOV R156, RZ, RZ, -R156 ;  /* 0x000000ffff9ca224 */ /* 0x000fe200078e0a9c */
[----:B------:R-:W-:Y:S01]  /*2640*/  IABS R200, R20 ;  /* 0x0000001400c87213 */ /* 0x000fe20000000000 */
[----:B------:R-:W-:Y:S01]  /*2650*/  VIADD R25, R99, 0x24 ;  /* 0x0000002463197836 */ /* 0x000fe20000000000 */
[----:B------:R-:W-:Y:S01]  /*2660*/  @!P0 IADD3 R208, PT, PT, R208, -R14, RZ ;  /* 0x8000000ed0d08210 */ /* 0x000fe20007ffe0ff */
[----:B------:R-:W-:Y:S01]  /*2670*/  @!P1 IMAD.IADD R206, R206, 0x1, -R14 ;  /* 0x00000001cece9824 */ /* 0x000fe200078e0a0e */
[C---:B------:R-:W-:Y:S01]  /*2680*/  ISETP.GT.U32.AND P5, PT, R14.reuse, R204, PT ;  /* 0x000000cc0e00720c */ /* 0x040fe20003fa4070 */
[----:B------:R-:W-:Y:S01]  /*2690*/  IMAD.HI.U32 R9, R15, R200, RZ ;  /* 0x000000c80f097227 */ /* 0x000fe200078e00ff */
[----:B------:R-:W-:-:S02]  /*26a0*/  ISETP.GT.U32.AND P0, PT, R14, R208, PT ;  /* 0x000000d00e00720c */ /* 0x000fc40003f04070 */
[----:B------:R-:W-:Y:S01]  /*26b0*/  ISETP.GT.U32.AND P1, PT, R14, R206, PT ;  /* 0x000000ce0e00720c */ /* 0x000fe20003f24070 */
[----:B------:R-:W-:Y:S01]  /*26c0*/  IMAD.MOV R9, RZ, RZ, -R9 ;  /* 0x000000ffff097224 */ /* 0x000fe200078e0a09 */
[----:B------:R-:W-:Y:S01]  /*26d0*/  ISETP.GE.AND P2, PT, R8, RZ, PT ;  /* 0x000000ff0800720c */ /* 0x000fe20003f46270 */
[----:B------:R-:W-:Y:S01]  /*26e0*/  IMAD.HI.U32 R8, R15, R164, RZ ;  /* 0x000000a40f087227 */ /* 0x000fe200078e00ff */
[----:B------:R-:W-:Y:S02]  /*26f0*/  IABS R222, R22 ;  /* 0x0000001600de7213 */ /* 0x000fe40000000000 */
[----:B------:R-:W-:Y:S01]  /*2700*/  IABS R214, R25 ;  /* 0x0000001900d67213 */ /* 0x000fe20000000000 */
[----:B------:R-:W-:Y:S02]  /*2710*/  IMAD R200, R14, R9, R200 ;  /* 0x000000090ec87224 */ /* 0x000fe400078e02c8 */
[----:B------:R-:W-:Y:S02]  /*2720*/  IMAD.MOV R21, RZ, RZ, -R8 ;  /* 0x000000ffff157224 */ /* 0x000fe400078e0a08 */
[----:B------:R-:W-:Y:S01]  /*2730*/  @!P0 IMAD.IADD R208, R208, 0x1, -R14 ;  /* 0x00000001d0d08824 */ /* 0x000fe200078e0a0e */
[C---:B------:R-:W-:Y:S01]  /*2740*/  ISETP.GT.U32.AND P0, PT, R14.reuse, R200, PT ;  /* 0x000000c80e00720c */ /* 0x040fe20003f04070 */
[----:B------:R-:W-:Y:S01]  /*2750*/  IMAD R164, R14, R21, R164 ;  /* 0x000000150ea47224 */ /* 0x000fe200078e02a4 */
[----:B------:R-:W-:Y:S01]  /*2760*/  @!P1 IADD3 R206, PT, PT, R206, -R14, RZ ;  /* 0x8000000ecece9210 */ /* 0x000fe20007ffe0ff */
[----:B------:R-:W-:Y:S01]  /*2770*/  VIADD R8, R99, 0x22 ;  /* 0x0000002263087836 */ /* 0x000fe20000000000 */
[----:B------:R-:W-:Y:S01]  /*2780*/  ISETP.GE.AND P1, PT, R20, RZ, PT ;  /* 0x000000ff1400720c */ /* 0x000fe20003f26270 */
[----:B------:R-:W-:-:S03]  /*2790*/  IMAD.HI.U32 R17, R15, R222, RZ ;  /* 0x000000de0f117227 */ /* 0x000fc600078e00ff */
[----:B------:R-:W-:Y:S01]  /*27a0*/  IABS R224, R8 ;  /* 0x0000000800e07213 */ /* 0x000fe20000000000 */
[----:B------:R-:W-:Y:S01]  /*27b0*/  @!P5 IMAD.IADD R204, R204, 0x1, -R14 ;  /* 0x00000001ccccd824 */ /* 0x000fe200078e0a0e */
[----:B------:R-:W-:Y:S01]  /*27c0*/  ISETP.GE.AND P5, PT, R22, RZ, PT ;  /* 0x000000ff1600720c */ /* 0x000fe20003fa6270 */
[----:B------:R-:W-:Y:S01]  /*27d0*/  @!P3 IMAD.MOV R206, RZ, RZ, -R206 ;  /* 0x000000ffffceb224 */ /* 0x000fe200078e0ace */
[----:B------:R-:W-:Y:S01]  /*27e0*/  ISETP.GT.U32.AND P3, PT, R14, R164, PT ;  /* 0x000000a40e00720c */ /* 0x000fe20003f64070 */
[----:B------:R-:W-:Y:S02]  /*27f0*/  IMAD.MOV R17, RZ, RZ, -R17 ;  /* 0x000000ffff117224 */ /* 0x000fe400078e0a11 */
[----:B------:R-:W-:Y:S02]  /*2800*/  VIADD R22, R99, 0x23 ;  /* 0x0000002363167836 */ /* 0x000fe40000000000 */
[----:B------:R-:W-:Y:S02]  /*2810*/  @!P0 IMAD.IADD R200, R200, 0x1, -R14 ;  /* 0x00000001c8c88824 */ /* 0x000fe400078e0a0e */
[----:B------:R-:W-:Y:S01]  /*2820*/  @!P4 IMAD.MOV R204, RZ, RZ, -R204 ;  /* 0x000000ffffccc224 */ /* 0x000fe200078e0acc */
[----:B------:R-:W-:Y:S01]  /*2830*/  ISETP.GE.AND P4, PT, R8, RZ, PT ;  /* 0x000000ff0800720c */ /* 0x000fe20003f86270 */
[C---:B------:R-:W-:Y:S01]  /*2840*/  IMAD R222, R14.reuse, R17, R222 ;  /* 0x000000110ede7224 */ /* 0x040fe200078e02de */
[----:B------:R-:W-:Y:S01]  /*2850*/  IABS R210, R22 ;  /* 0x0000001600d27213 */ /* 0x000fe20000000000 */
[----:B------:R-:W-:Y:S01]  /*2860*/  IMAD.HI.U32 R8, R15, R224, RZ ;  /* 0x000000e00f087227 */ /* 0x000fe200078e00ff */
[----:B------:R-:W-:-:S03]  /*2870*/  ISETP.GT.U32.AND P0, PT, R14, R200, PT ;  /* 0x000000c80e00720c */ /* 0x000fc60003f04070 */
[----:B------:R-:W-:Y:S01]  /*2880*/  @!P6 IMAD.MOV R208, RZ, RZ, -R208 ;  /* 0x000000ffffd0e224 */ /* 0x000fe200078e0ad0 */
[----:B------:R-:W-:Y:S01]  /*2890*/  IADD3 R21, PT, PT, -R8, RZ, RZ ;  /* 0x000000ff08157210 */ /* 0x000fe20007ffe1ff */
[----:B------:R-:W-:Y:S01]  /*28a0*/  IMAD.HI.U32 R9, R15, R210, RZ ;  /* 0x000000d20f097227 */ /* 0x000fe200078e00ff */
[----:B------:R-:W-:-:S03]  /*28b0*/  ISETP.GT.U32.AND P6, PT, R14, R222, PT ;  /* 0x000000de0e00720c */ /* 0x000fc60003fc4070 */
[----:B------:R-:W-:Y:S02]  /*28c0*/  @!P3 IMAD.IADD R164, R164, 0x1, -R14 ;  /* 0x00000001a4a4b824 */ /* 0x000fe400078e0a0e */
[----:B------:R-:W-:Y:S02]  /*28d0*/  IMAD.MOV R9, RZ, RZ, -R9 ;  /* 0x000000ffff097224 */ /* 0x000fe400078e0a09 */
[C---:B------:R-:W-:Y:S01]  /*28e0*/  IMAD R224, R14.reuse, R21, R224 ;  /* 0x000000150ee07224 */ /* 0x040fe200078e02e0 */
[C---:B------:R-:W-:Y:S01]  /*28f0*/  ISETP.GT.U32.AND P3, PT, R14.reuse, R164, PT ;  /* 0x000000a40e00720c */ /* 0x040fe20003f64070 */
[----:B------:R-:W-:Y:S02]  /*2900*/  IMAD R210, R14, R9, R210 ;  /* 0x000000090ed27224 */ /* 0x000fe400078e02d2 */
[----:B------:R-:W-:Y:S01]  /*2910*/  @!P0 IMAD.IADD R200, R200, 0x1, -R14 ;  /* 0x00000001c8c88824 */ /* 0x000fe200078e0a0e */
[----:B------:R-:W-:Y:S01]  /*2920*/  ISETP.GT.U32.AND P0, PT, R14, R224, PT ;  /* 0x000000e00e00720c */ /* 0x000fe20003f04070 */
[----:B------:R-:W-:-:S04]  /*2930*/  IMAD.HI.U32 R20, R15, R226, RZ ;  /* 0x000000e20f147227 */ /* 0x000fc800078e00ff */
[----:B------:R-:W-:Y:S01]  /*2940*/  @!P6 IMAD.IADD R222, R222, 0x1, -R14 ;  /* 0x00000001dedee824 */ /* 0x000fe200078e0a0e */
[----:B------:R-:W-:Y:S01]  /*2950*/  ISETP.GT.U32.AND P6, PT, R14, R210, PT ;  /* 0x000000d20e00720c */ /* 0x000fe20003fc4070 */
[----:B------:R-:W-:Y:S02]  /*2960*/  IMAD.MOV R23, RZ, RZ, -R20 ;  /* 0x000000ffff177224 */ /* 0x000fe400078e0a14 */
[----:B------:R-:W-:Y:S01]  /*2970*/  VIADD R20, R99, 0x26 ;  /* 0x0000002663147836 */ /* 0x000fe20000000000 */
[----:B------:R-:W-:Y:S01]  /*2980*/  @!P3 IADD3 R164, PT, PT, R164, -R14, RZ ;  /* 0x8000000ea4a4b210 */ /* 0x000fe20007ffe0ff */
[----:B------:R-:W-:Y:S01]  /*2990*/  IMAD.HI.U32 R17, R15, R214, RZ ;  /* 0x000000d60f117227 */ /* 0x000fe200078e00ff */
[----:B------:R-:W-:Y:S02]  /*29a0*/  ISETP.GE.AND P3, PT, R22, RZ, PT ;  /* 0x000000ff1600720c */ /* 0x000fe40003f66270 */
[----:B------:R-:W-:Y:S01]  /*29b0*/  IABS R218, R20 ;  /* 0x0000001400da7213 */ /* 0x000fe20000000000 */
[----:B------:R-:W-:-:S02]  /*29c0*/  VIADD R22, R99, 0x27 ;  /* 0x0000002763167836 */ /* 0x000fc40000000000 */
[----:B------:R-:W-:Y:S01]  /*29d0*/  @!P0 IMAD.IADD R224, R224, 0x1, -R14 ;  /* 0x00000001e0e08824 */ /* 0x000fe200078e0a0e */
[----:B------:R-:W-:Y:S01]  /*29e0*/  ISETP.GT.U32.AND P0, PT, R14, R222, PT ;  /* 0x000000de0e00720c */ /* 0x000fe20003f04070 */
[----:B------:R-:W-:Y:S01]  /*29f0*/  IMAD.MOV R17, RZ, RZ, -R17 ;  /* 0x000000ffff117224 */ /* 0x000fe200078e0a11 */
[----:B------:R-:W-:Y:S01]  /*2a00*/  IABS R212, R22 ;  /* 0x0000001600d47213 */ /* 0x000fe20000000000 */
[----:B------:R-:W-:-:S04]  /*2a10*/  IMAD.HI.U32 R8, R15, R218, RZ ;  /* 0x000000da0f087227 */ /* 0x000fc800078e00ff */
[----:B------:R-:W-:Y:S02]  /*2a20*/  @!P6 IMAD.IADD R210, R210, 0x1, -R14 ;  /* 0x00000001d2d2e824 */ /* 0x000fe400078e0a0e */
[----:B------:R-:W-:Y:S01]  /*2a30*/  @!P2 IMAD.MOV R164, RZ, RZ, -R164 ;  /* 0x000000ffffa4a224 */ /* 0x000fe200078e0aa4 */
[C---:B------:R-:W-:Y:S01]  /*2a40*/  ISETP.GT.U32.AND P2, PT, R14.reuse, R224, PT ;  /* 0x000000e00e00720c */ /* 0x040fe20003f44070 */
[----:B------:R-:W-:Y:S01]  /*2a50*/  IMAD R214, R14, R17, R214 ;  /* 0x000000110ed67224 */ /* 0x000fe200078e02d6 */
[----:B------:R-:W-:Y:S01]  /*2a60*/  IADD3 R17, PT, PT, -R8, RZ, RZ ;  /* 0x000000ff08117210 */ /* 0x000fe20007ffe1ff */
[C---:B------:R-:W-:Y:S01]  /*2a70*/  IMAD R226, R14.reuse, R23, R226 ;  /* 0x000000170ee27224 */ /* 0x040fe200078e02e2 */
[----:B------:R-:W-:Y:S01]  /*2a80*/  ISETP.GT.U32.AND P6, PT, R14, R210, PT ;  /* 0x000000d20e00720c */ /* 0x000fe20003fc4070 */
[----:B------:R-:W-:-:S04]  /*2a90*/  IMAD.HI.U32 R9, R15, R212, RZ ;  /* 0x000000d40f097227 */ /* 0x000fc800078e00ff */
[----:B------:R-:W-:Y:S02]  /*2aa0*/  IMAD.MOV R21, RZ, RZ, -R9 ;  /* 0x000000ffff157224 */ /* 0x000fe400078e0a09 */
[----:B------:R-:W-:Y:S01]  /*2ab0*/  @!P1 IMAD.MOV R200, RZ, RZ, -R200 ;  /* 0x000000ffffc89224 */ /* 0x000fe200078e0ac8 */
[----:B------:R-:W-:Y:S01]  /*2ac0*/  ISETP.GT.U32.AND P1, PT, R14, R214, PT ;  /* 0x000000d60e00720c */ /* 0x000fe20003f24070 */
[----:B------:R-:W-:Y:S01]  /*2ad0*/  @!P0 IMAD.IADD R222, R222, 0x1, -R14 ;  /* 0x00000001dede8824 */ /* 0x000fe200078e0a0e */
[C---:B------:R-:W-:Y:S01]  /*2ae0*/  ISETP.GT.U32.AND P0, PT, R14.reuse, R226, PT ;  /* 0x000000e20e00720c */ /* 0x040fe20003f04070 */
[C---:B------:R-:W-:Y:S02]  /*2af0*/  IMAD R218, R14.reuse, R17, R218 ;  /* 0x000000110eda7224 */ /* 0x040fe400078e02da */
[----:B------:R-:W-:Y:S01]  /*2b00*/  IMAD R212, R14, R21, R212 ;  /* 0x000000150ed47224 */ /* 0x000fe200078e02d4 */
[C---:B------:R-:W-:Y:S01]  /*2b10*/  IADD3 R21, PT, PT, R99.reuse, 0x2a, RZ ;  /* 0x0000002a63157810 */ /* 0x040fe20007ffe0ff */
[--C-:B------:R-:W-:Y:S01]  /*2b20*/  @!P2 IMAD.IADD R224, R224, 0x1, -R14.reuse ;  /* 0x00000001e0e0a824 */ /* 0x100fe200078e0a0e */
[----:B------:R-:W-:Y:S01]  /*2b30*/  ISETP.GT.U32.AND P2, PT, R14, R218, PT ;  /* 0x000000da0e00720c */ /* 0x000fe20003f44070 */
[--C-:B------:R-:W-:Y:S01]  /*2b40*/  @!P6 IMAD.IADD R210, R210, 0x1, -R14.reuse ;  /* 0x00000001d2d2e824 */ /* 0x100fe200078e0a0e */
[----:B------:R-:W-:Y:S01]  /*2b50*/  ISETP.GT.U32.AND P6, PT, R14, R212, PT ;  /* 0x000000d40e00720c */ /* 0x000fe20003fc4070 */
[----:B------:R-:W-:Y:S01]  /*2b60*/  VIADD R23, R99, 0x28 ;  /* 0x0000002863177836 */ /* 0x000fe20000000000 */
[----:B------:R-:W-:Y:S01]  /*2b70*/  IABS R220, R21 ;  /* 0x0000001500dc7213 */ /* 0x000fe20000000000 */
[--C-:B------:R-:W-:Y:S01]  /*2b80*/  @!P1 IMAD.IADD R214, R214, 0x1, -R14.reuse ;  /* 0x00000001d6d69824 */ /* 0x100fe200078e0a0e */
[----:B------:R-:W-:Y:S01]  /*2b90*/  ISETP.GE.AND P1, PT, R25, RZ, PT ;  /* 0x000000ff1900720c */ /* 0x000fe20003f26270 */
[----:B------:R-:W-:Y:S01]  /*2ba0*/  @!P0 IMAD.IADD R226, R226, 0x1, -R14 ;  /* 0x00000001e2e28824 */ /* 0x000fe200078e0a0e */
[----:B------:R-:W-:Y:S01]  /*2bb0*/  IABS R216, R23 ;  /* 0x0000001700d87213 */ /* 0x000fe20000000000 */
[----:B------:R-:W-:Y:S01]  /*2bc0*/  @!P5 IMAD.MOV R222, RZ, RZ, -R222 ;  /* 0x000000ffffded224 */ /* 0x000fe200078e0ade */
[----:B------:R-:W-:Y:S01]  /*2bd0*/  @!P4 IADD3 R224, PT, PT, -R224, RZ, RZ ;  /* 0x000000ffe0e0c210 */ /* 0x000fe20007ffe1ff */
[----:B------:R-:W-:Y:S01]  /*2be0*/  IMAD.HI.U32 R9, R15, R202, RZ ;  /* 0x000000ca0f097227 */ /* 0x000fe200078e00ff */
[----:B------:R-:W-:-:S02]  /*2bf0*/  ISETP.GT.U32.AND P5, PT, R14, R226, PT ;  /* 0x000000e20e00720c */ /* 0x000fc40003fa4070 */
[----:B------:R-:W-:Y:S01]  /*2c00*/  ISETP.GE.AND P0, PT, R26, RZ, PT ;  /* 0x000000ff1a00720c */ /* 0x000fe20003f06270 */
[--C-:B------:R-:W-:Y:S01]  /*2c10*/  @!P2 IMAD.IADD R218, R218, 0x1, -R14.reuse ;  /* 0x00000001dadaa824 */ /* 0x100fe200078e0a0e */
[----:B------:R-:W-:Y:S01]  /*2c20*/  ISETP.GT.U32.AND P2, PT, R14, R214, PT ;  /* 0x000000d60e00720c */ /* 0x000fe20003f44070 */
[----:B------:R-:W-:Y:S01]  /*2c30*/  @!P6 IMAD.IADD R212, R212, 0x1, -R14 ;  /* 0x00000001d4d4e824 */ /* 0x000fe200078e0a0e */
[----:B------:R-:W-:Y:S01]  /*2c40*/  IABS R26, R61 ;  /* 0x0000003d001a7213 */ /* 0x000fe20000000000 */
[----:B------:R-:W-:Y:S01]  /*2c50*/  IMAD.MOV R9, RZ, RZ, -R9 ;  /* 0x000000ffff097224 */ /* 0x000fe200078e0a09 */
[C---:B------:R-:W-:Y:S01]  /*2c60*/  ISETP.GT.U32.AND P6, PT, R14.reuse, R218, PT ;  /* 0x000000da0e00720c */ /* 0x040fe20003fc4070 */
[----:B------:R-:W-:Y:S01]  /*2c70*/  IMAD.HI.U32 R8, R15, R216, RZ ;  /* 0x000000d80f087227 */ /* 0x000fe200078e00ff */
[----:B------:R-:W-:-:S03]  /*2c80*/  ISETP.GT.U32.AND P4, PT, R14, R212, PT ;  /* 0x000000d40e00720c */ /* 0x000fc60003f84070 */
[----:B------:R-:W-:Y:S01]  /*2c90*/  IMAD R202, R14, R9, R202 ;  /* 0x000000090eca7224 */ /* 0x000fe200078e02ca */
[----:B------:R-:W-:Y:S01]  /*2ca0*/  IADD3 R17, PT, PT, -R8, RZ, RZ ;  /* 0x000000ff08117210 */ /* 0x000fe20007ffe1ff */
[----:B------:R-:W-:Y:S02]  /*2cb0*/  VIADD R25, R99, 0x2b ;  /* 0x0000002b63197836 */ /* 0x000fe40000000000 */
[--C-:B------:R-:W-:Y:S01]  /*2cc0*/  @!P2 IMAD.IADD R214, R214, 0x1, -R14.reuse ;  /* 0x00000001d6d6a824 */ /* 0x100fe200078e0a0e */
[----:B------:R-:W-:Y:S01]  /*2cd0*/  ISETP.GE.AND P2, PT, R20, RZ, PT ;  /* 0x000000ff1400720c */ /* 0x000fe20003f46270 */
[--C-:B------:R-:W-:Y:S01]  /*2ce0*/  @!P5 IMAD.IADD R226, R226, 0x1, -R14.reuse ;  /* 0x00000001e2e2d824 */ /* 0x100fe200078e0a0e */
[----:B------:R-:W-:Y:S01]  /*2cf0*/  IABS R230, R25 ;  /* 0x0000001900e67213 */ /* 0x000fe20000000000 */
[C---:B------:R-:W-:Y:S01]  /*2d00*/  IMAD.HI.U32 R8, R15.reuse, R220, RZ ;  /* 0x000000dc0f087227 */ /* 0x040fe200078e00ff */
[----:B------:R-:W-:Y:S02]  /*2d10*/  ISETP.GT.U32.AND P5, PT, R14, R202, PT ;  /* 0x000000ca0e00720c */ /* 0x000fe40003fa4070 */
[----:B------:R-:W-:Y:S01]  /*2d20*/  @!P4 IADD3 R212, PT, PT, R212, -R14, RZ ;  /* 0x8000000ed4d4c210 */ /* 0x000fe20007ffe0ff */
[----:B------:R-:W-:Y:S01]  /*2d30*/  @!P6 IMAD.IADD R218, R218, 0x1, -R14 ;  /* 0x00000001dadae824 */ /* 0x000fe200078e0a0e */
[----:B------:R-:W-:Y:S01]  /*2d40*/  ISETP.GE.AND P6, PT, R22, RZ, PT ;  /* 0x000000ff1600720c */ /* 0x000fe20003fc6270 */
[----:B------:R-:W-:Y:S01]  /*2d50*/  IMAD R216, R14, R17, R216 ;  /* 0x000000110ed87224 */ /* 0x000fe200078e02d8 */
[----:B------:R-:W-:Y:S01]  /*2d60*/  @!P1 IADD3 R214, PT, PT, -R214, RZ, RZ ;  /* 0x000000ffd6d69210 */ /* 0x000fe20007ffe1ff */
[----:B------:R-:W-:Y:S01]  /*2d70*/  IMAD.HI.U32 R9, R15, R230, RZ ;  /* 0x000000e60f097227 */ /* 0x000fe200078e00ff */
[----:B------:R-:W-:-:S03]  /*2d80*/  ISETP.GE.AND P4, PT, R23, RZ, PT ;  /* 0x000000ff1700720c */ /* 0x000fc60003f86270 */
[----:B------:R-:W-:Y:S02]  /*2d90*/  IMAD.MOV R17, RZ, RZ, -R8 ;  /* 0x000000ffff117224 */ /* 0x000fe400078e0a08 */
[----:B------:R-:W-:Y:S02]  /*2da0*/  IMAD.MOV R9, RZ, RZ, -R9 ;  /* 0x000000ffff097224 */ /* 0x000fe400078e0a09 */
[C---:B------:R-:W-:Y:S02]  /*2db0*/  IMAD R220, R14.reuse, R17, R220 ;  /* 0x000000110edc7224 */ /* 0x040fe400078e02dc */
[----:B------:R-:W-:Y:S01]  /*2dc0*/  @!P3 IMAD.MOV R210, RZ, RZ, -R210 ;  /* 0x000000ffffd2b224 */ /* 0x000fe200078e0ad2 */
[----:B------:R-:W-:Y:S01]  /*2dd0*/  ISETP.GT.U32.AND P3, PT, R14, R216, PT ;  /* 0x000000d80e00720c */ /* 0x000fe20003f64070 */
[----:B------:R-:W-:Y:S01]  /*2de0*/  @!P5 IMAD.IADD R202, R202, 0x1, -R14 ;  /* 0x00000001cacad824 */ /* 0x000fe200078e0a0e */
[----:B------:R-:W-:Y:S01]  /*2df0*/  @!P6 IADD3 R212, PT, PT, -R212, RZ, RZ ;  /* 0x000000ffd4d4e210 */ /* 0x000fe20007ffe1ff */
[C---:B------:R-:W-:Y:S01]  /*2e00*/  IMAD R230, R14.reuse, R9, R230 ;  /* 0x000000090ee67224 */ /* 0x040fe200078e02e6 */
[----:B------:R-:W-:Y:S01]  /*2e10*/  ISETP.GE.AND P5, PT, R21, RZ, PT ;  /* 0x000000ff1500720c */ /* 0x000fe20003fa6270 */
[----:B------:R-:W-:Y:S01]  /*2e20*/  @!P2 IMAD.MOV R218, RZ, RZ, -R218 ;  /* 0x000000ffffdaa224 */ /* 0x000fe200078e0ada */
[C---:B------:R-:W-:Y:S01]  /*2e30*/  ISETP.GT.U32.AND P2, PT, R14.reuse, R220, PT ;  /* 0x000000dc0e00720c */ /* 0x040fe20003f44070 */
[----:B------:R-:W-:Y:S01]  /*2e40*/  @!P0 IMAD.MOV R226, RZ, RZ, -R226 ;  /* 0x000000ffffe28224 */ /* 0x000fe200078e0ae2 */
[C---:B------:R-:W-:Y:S01]  /*2e50*/  ISETP.GT.U32.AND P0, PT, R14.reuse, R202, PT ;  /* 0x000000ca0e00720c */ /* 0x040fe20003f04070 */
[C---:B------:R-:W-:Y:S01]  /*2e60*/  VIADD R8, R99.reuse, 0x2c ;  /* 0x0000002c63087836 */ /* 0x040fe20000000000 */
[----:B------:R-:W-:Y:S01]  /*2e70*/  ISETP.GT.U32.AND P6, PT, R14, R230, PT ;  /* 0x000000e60e00720c */ /* 0x000fe20003fc4070 */
[C---:B------:R-:W-:Y:S01]  /*2e80*/  VIADD R9, R99.reuse, 0x2d ;  /* 0x0000002d63097836 */ /* 0x040fe20000000000 */
[C---:B------:R-:W-:Y:S01]  /*2e90*/  IADD3 R21, PT, PT, R99.reuse, 0x32, RZ ;  /* 0x0000003263157810 */ /* 0x040fe20007ffe0ff */
[--C-:B------:R-:W-:Y:S01]  /*2ea0*/  @!P3 IMAD.IADD R216, R216, 0x1, -R14.reuse ;  /* 0x00000001d8d8b824 */ /* 0x100fe200078e0a0e */
[----:B------:R-:W-:Y:S01]  /*2eb0*/  IABS R228, R8 ;  /* 0x0000000800e47213 */ /* 0x000fe20000000000 */
[C---:B------:R-:W-:Y:S01]  /*2ec0*/  VIADD R20, R99.reuse, 0x2e ;  /* 0x0000002e63147836 */ /* 0x040fe20000000000 */
[----:B------:R-:W-:Y:S01]  /*2ed0*/  IABS R234, R9 ;  /* 0x0000000900ea7213 */ /* 0x000fe20000000000 */
[----:B------:R-:W-:Y:S01]  /*2ee0*/  VIADD R22, R99, 0x33 ;  /* 0x0000003363167836 */ /* 0x000fe20000000000 */
[----:B------:R-:W-:Y:S01]  /*2ef0*/  ISETP.GT.U32.AND P1, PT, R14, R216, PT ;  /* 0x000000d80e00720c */ /* 0x000fe20003f24070 */
[--C-:B------:R-:W-:Y:S01]  /*2f00*/  @!P2 IMAD.IADD R220, R220, 0x1, -R14.reuse ;  /* 0x00000001dcdca824 */ /* 0x100fe200078e0a0e */
[----:B------:R-:W-:Y:S01]  /*2f10*/  ISETP.GE.AND P2, PT, R9, RZ, PT ;  /* 0x000000ff0900720c */ /* 0x000fe20003f46270 */
[--C-:B------:R-:W-:Y:S01]  /*2f20*/  @!P0 IMAD.IADD R202, R202, 0x1, -R14.reuse ;  /* 0x00000001caca8824 */ /* 0x100fe200078e0a0e */
[----:B------:R-:W-:Y:S01]  /*2f30*/  ISETP.GE.AND P0, PT, R8, RZ, PT ;  /* 0x000000ff0800720c */ /* 0x000fe20003f06270 */
[----:B------:R-:W-:Y:S01]  /*2f40*/  @!P6 IMAD.IADD R230, R230, 0x1, -R14 ;  /* 0x00000001e6e6e824 */ /* 0x000fe200078e0a0e */
[----:B------:R-:W-:Y:S01]  /*2f50*/  ISETP.GT.U32.AND P6, PT, R14, R220, PT ;  /* 0x000000dc0e00720c */ /* 0x000fe20003fc4070 */
[----:B------:R-:W-:Y:S01]  /*2f60*/  IMAD.HI.U32 R8, R15, R228, RZ ;  /* 0x000000e40f087227 */ /* 0x000fe200078e00ff */
[----:B------:R-:W-:-:S02]  /*2f70*/  ISETP.GE.AND P3, PT, R27, RZ, PT ;  /* 0x000000ff1b00720c */ /* 0x000fc40003f66270 */
[----:B------:R-:W-:Y:S01]  /*2f80*/  IABS R232, R20 ;  /* 0x0000001400e87213 */ /* 0x000fe20000000000 */
[----:B------:R-:W-:Y:S01]  /*2f90*/  IMAD.MOV R17, RZ, RZ, -R8 ;  /* 0x000000ffff117224 */ /* 0x000fe200078e0a08 */
[----:B------:R-:W-:Y:S01]  /*2fa0*/  IADD3 R8, PT, PT, R99, 0x2f, RZ ;  /* 0x0000002f63087810 */ /* 0x000fe20007ffe0ff */
[----:B------:R-:W-:Y:S01]  /*2fb0*/  @!P1 IMAD.IADD R216, R216, 0x1, -R14 ;  /* 0x00000001d8d89824 */ /* 0x000fe200078e0a0e */
[----:B------:R-:W-:Y:S01]  /*2fc0*/  ISETP.GE.AND P1, PT, R25, RZ, PT ;  /* 0x000000ff1900720c */ /* 0x000fe20003f26270 */
[----:B------:R-:W-:Y:S01]  /*2fd0*/  IMAD R228, R14, R17, R228 ;  /* 0x000000110ee47224 */ /* 0x000fe200078e02e4 */
[----:B------:R-:W-:Y:S01]  /*2fe0*/  IABS R236, R8 ;  /* 0x0000000800ec7213 */ /* 0x000fe20000000000 */
[----:B------:R-:W-:Y:S01]  /*2ff0*/  IMAD.HI.U32 R9, R15, R234, RZ ;  /* 0x000000ea0f097227 */ /* 0x000fe200078e00ff */
[----:B------:R-:W-:Y:S02]  /*3000*/  @!P4 IADD3 R216, PT, PT, -R216, RZ, RZ ;  /* 0x000000ffd8d8c210 */ /* 0x000fe40007ffe1ff */
[----:B------:R-:W-:Y:S01]  /*3010*/  ISETP.GT.U32.AND P4, PT, R14, R230, PT ;  /* 0x000000e60e00720c */ /* 0x000fe20003f84070 */
[----:B------:R-:W-:Y:S01]  /*3020*/  @!P6 IMAD.IADD R220, R220, 0x1, -R14 ;  /* 0x00000001dcdce824 */ /* 0x000fe200078e0a0e */
[C---:B------:R-:W-:Y:S01]  /*3030*/  ISETP.GT.U32.AND P6, PT, R14.reuse, R228, PT ;  /* 0x000000e40e00720c */ /* 0x040fe20003fc4070 */
[----:B------:R-:W-:Y:S01]  /*3040*/  IMAD.MOV R9, RZ, RZ, -R9 ;  /* 0x000000ffff097224 */ /* 0x000fe200078e0a09 */
[----:B------:R-:W-:Y:S01]  /*3050*/  IABS R184, R21 ;  /* 0x0000001500b87213 */ /* 0x000fe20000000000 */
[----:B------:R-:W-:Y:S01]  /*3060*/  @!P5 IMAD.MOV R220, RZ, RZ, -R220 ;  /* 0x000000ffffdcd224 */ /* 0x000fe200078e0adc */
[----:B------:R-:W-:Y:S01]  /*3070*/  IABS R196, R22 ;  /* 0x0000001600c47213 */ /* 0x000fe20000000000 */
[----:B------:R-:W-:-:S02]  /*3080*/  IMAD R234, R14, R9, R234 ;  /* 0x000000090eea7224 */ /* 0x000fc400078e02ea */
[----:B------:R-:W-:Y:S02]  /*3090*/  VIADD R17, R99, 0x30 ;  /* 0x0000003063117836 */ /* 0x000fe40000000000 */
[----:B------:R-:W-:Y:S01]  /*30a0*/  @!P3 IMAD.MOV R202, RZ, RZ, -R202 ;  /* 0x000000ffffcab224 */ /* 0x000fe200078e0aca */
[----:B------:R-:W-:Y:S01]  /*30b0*/  ISETP.GT.U32.AND P5, PT, R14, R234, PT ;  /* 0x000000ea0e00720c */ /* 0x000fe20003fa4070 */
[--C-:B------:R-:W-:Y:S01]  /*30c0*/  @!P4 IMAD.IADD R230, R230, 0x1, -R14.reuse ;  /* 0x00000001e6e6c824 */ /* 0x100fe200078e0a0e */
[----:B------:R-:W-:Y:S01]  /*30d0*/  ISETP.GE.AND P4, PT, R8, RZ, PT ;  /* 0x000000ff0800720c */ /* 0x000fe20003f86270 */
[----:B------:R-:W-:Y:S01]  /*30e0*/  @!P6 IMAD.IADD R228, R228, 0x1, -R14 ;  /* 0x00000001e4e4e824 */ /* 0x000fe200078e0a0e */
[----:B------:R-:W-:Y:S01]  /*30f0*/  ISETP.GE.AND P3, PT, R20, RZ, PT ;  /* 0x000000ff1400720c */ /* 0x000fe20003f66270 */
[----:B------:R-:W-:Y:S01]  /*3100*/  IMAD.HI.U32 R8, R15, R232, RZ ;  /* 0x000000e80f087227 */ /* 0x000fe200078e00ff */
[----:B------:R-:W-:Y:S02]  /*3110*/  IABS R198, R17 ;  /* 0x0000001100c67213 */ /* 0x000fe40000000000 */
[----:B------:R-:W-:Y:S01]  /*3120*/  ISETP.GT.U32.AND P6, PT, R14, R228, PT ;  /* 0x000000e40e00720c */ /* 0x000fe20003fc4070 */
[----:B------:R-:W-:Y:S01]  /*3130*/  VIADD R20, R99, 0x31 ;  /* 0x0000003163147836 */ /* 0x000fe20000000000 */
[----:B------:R-:W-:Y:S01]  /*3140*/  IADD3 R9, PT, PT, -R8, RZ, RZ ;  /* 0x000000ff08097210 */ /* 0x000fe20007ffe1ff */
[----:B------:R-:W-:-:S03]  /*3150*/  IMAD.HI.U32 R8, R15, R236, RZ ;  /* 0x000000ec0f087227 */ /* 0x000fc600078e00ff */
[----:B------:R-:W-:Y:S01]  /*3160*/  IABS R182, R20 ;  /* 0x0000001400b67213 */ /* 0x000fe20000000000 */
[----:B------:R-:W-:Y:S02]  /*3170*/  @!P5 IMAD.IADD R234, R234, 0x1, -R14 ;  /* 0x00000001eaead824 */ /* 0x000fe400078e0a0e */
[C---:B------:R-:W-:Y:S02]  /*3180*/  IMAD R232, R14.reuse, R9, R232 ;  /* 0x000000090ee87224 */ /* 0x040fe400078e02e8 */
[----:B------:R-:W-:Y:S01]  /*3190*/  IMAD.MOV R9, RZ, RZ, -R8 ;  /* 0x000000ffff097224 */ /* 0x000fe200078e0a08 */
[----:B------:R-:W-:Y:S01]  /*31a0*/  ISETP.GT.U32.AND P5, PT, R14, R234, PT ;  /* 0x000000ea0e00720c */ /* 0x000fe20003fa4070 */
[----:B------:R-:W-:-:S04]  /*31b0*/  IMAD.HI.U32 R8, R15, R198, RZ ;  /* 0x000000c60f087227 */ /* 0x000fc800078e00ff */
[----:B------:R-:W-:Y:S01]  /*31c0*/  @!P1 IMAD.MOV R230, RZ, RZ, -R230 ;  /* 0x000000ffffe69224 */ /* 0x000fe200078e0ae6 */
[----:B------:R-:W-:Y:S01]  /*31d0*/  ISETP.GE.AND P1, PT, R17, RZ, PT ;  /* 0x000000ff1100720c */ /* 0x000fe20003f26270 */
[----:B------:R-:W-:Y:S01]  /*31e0*/  @!P6 IMAD.IADD R228, R228, 0x1, -R14 ;  /* 0x00000001e4e4e824 */ /* 0x000fe200078e0a0e */
[C---:B------:R-:W-:Y:S01]  /*31f0*/  ISETP.GT.U32.AND P6, PT, R14.reuse, R232, PT ;  /* 0x000000e80e00720c */ /* 0x040fe20003fc4070 */
[----:B------:R-:W-:Y:S02]  /*3200*/  IMAD R236, R14, R9, R236 ;  /* 0x000000090eec7224 */ /* 0x000fe400078e02ec */
[----:B------:R-:W-:Y:S01]  /*3210*/  IMAD.HI.U32 R9, R15, R182, RZ ;  /* 0x000000b60f097227 */ /* 0x000fe200078e00ff */
[----:B------:R-:W-:Y:S02]  /*3220*/  @!P0 IADD3 R228, PT, PT, -R228, RZ, RZ ;  /* 0x000000ffe4e48210 */ /* 0x000fe40007ffe1ff */
[----:B------:R-:W-:Y:S01]  /*3230*/  ISETP.GT.U32.AND P0, PT, R14, R236, PT ;  /* 0x000000ec0e00720c */ /* 0x000fe20003f04070 */
[----:B------:R-:W-:-:S02]  /*3240*/  IMAD.MOV R17, RZ, RZ, -R8 ;  /* 0x000000ffff117224 */ /* 0x000fc400078e0a08 */
[----:B------:R-:W-:Y:S02]  /*3250*/  IMAD.MOV R9, RZ, RZ, -R9 ;  /* 0x000000ffff097224 */ /* 0x000fe400078e0a09 */
[C---:B------:R-:W-:Y:S02]  /*3260*/  IMAD R198, R14.reuse, R17, R198 ;  /* 0x000000110ec67224 */ /* 0x040fe400078e02c6 */
[----:B------:R-:W-:Y:S01]  /*3270*/  IMAD R182, R14, R9, R182 ;  /* 0x000000090eb67224 */ /* 0x000fe200078e02b6 */
[----:B------:R-:W-:Y:S01]  /*3280*/  @!P6 IADD3 R232, PT, PT, R232, -R14, RZ ;  /* 0x8000000ee8e8e210 */ /* 0x000fe20007ffe0ff */
[----:B------:R-:W-:Y:S01]  /*3290*/  @!P5 IMAD.IADD R234, R234, 0x1, -R14 ;  /* 0x00000001eaead824 */ /* 0x000fe200078e0a0e */
[C---:B------:R-:W-:Y:S01]  /*32a0*/  ISETP.GT.U32.AND P5, PT, R14.reuse, R198, PT ;  /* 0x000000c60e00720c */ /* 0x040fe20003fa4070 */
[----:B------:R-:W-:Y:S01]  /*32b0*/  IMAD.HI.U32 R8, R15, R184, RZ ;  /* 0x000000b80f087227 */ /* 0x000fe200078e00ff */
[----:B------:R-:W-:Y:S02]  /*32c0*/  ISETP.GT.U32.AND P6, PT, R14, R182, PT ;  /* 0x000000b60e00720c */ /* 0x000fe40003fc4070 */
[----:B------:R-:W-:Y:S01]  /*32d0*/  @!P2 IADD3 R234, PT, PT, -R234, RZ, RZ ;  /* 0x000000ffeaeaa210 */ /* 0x000fe20007ffe1ff */
[----:B------:R-:W-:-:S02]  /*32e0*/  IMAD.MOV R9, RZ, RZ, -R8 ;  /* 0x000000ffff097224 */ /* 0x000fc400078e0a08 */
[----:B------:R-:W-:-:S04]  /*32f0*/  IMAD.HI.U32 R8, R15, R196, RZ ;  /* 0x000000c40f087227 */ /* 0x000fc800078e00ff */
[--C-:B------:R-:W-:Y:S01]  /*3300*/  @!P0 IMAD.IADD R236, R236, 0x1, -R14.reuse ;  /* 0x00000001ecec8824 */ /* 0x100fe200078e0a0e */
[----:B------:R-:W-:Y:S01]  /*3310*/  ISETP.GT.U32.AND P0, PT, R14, R232, PT ;  /* 0x000000e80e00720c */ /* 0x000fe20003f04070 */
[--C-:B------:R-:W-:Y:S02]  /*3320*/  @!P5 IMAD.IADD R198, R198, 0x1, -R14.reuse ;  /* 0x00000001c6c6d824 */ /* 0x100fe400078e0a0e */
[----:B------:R-:W-:Y:S01]  /*3330*/  @!P6 IMAD.IADD R182, R182, 0x1, -R14 ;  /* 0x00000001b6b6e824 */ /* 0x000fe200078e0a0e */
[C---:B------:R-:W-:Y:S01]  /*3340*/  ISETP.GT.U32.AND P5, PT, R14.reuse, R236, PT ;  /* 0x000000ec0e00720c */ /* 0x040fe20003fa4070 */
[C---:B------:R-:W-:Y:S01]  /*3350*/  IMAD R184, R14.reuse, R9, R184 ;  /* 0x000000090eb87224 */ /* 0x040fe200078e02b8 */
[C---:B------:R-:W-:Y:S01]  /*3360*/  ISETP.GT.U32.AND P6, PT, R14.reuse, R198, PT ;  /* 0x000000c60e00720c */ /* 0x040fe20003fc4070 */
[----:B------:R-:W-:Y:S01]  /*3370*/  IMAD.MOV R9, RZ, RZ, -R8 ;  /* 0x000000ffff097224 */ /* 0x000fe200078e0a08 */
[----:B------:R-:W-:Y:S01]  /*3380*/  ISETP.GT.U32.AND P2, PT, R14, R182, PT ;  /* 0x000000b60e00720c */ /* 0x000fe20003f44070 */
[----:B------:R-:W-:-:S02]  /*3390*/  VIADD R23, R99, 0x34 ;  /* 0x0000003463177836 */ /* 0x000fc40000000000 */
[----:B------:R-:W-:Y:S02]  /*33a0*/  IMAD R196, R14, R9, R196 ;  /* 0x000000090ec47224 */ /* 0x000fe400078e02c4 */
[C---:B------:R-:W-:Y:S01]  /*33b0*/  VIADD R25, R99.reuse, 0x35 ;  /* 0x0000003563197836 */ /* 0x040fe20000000000 */
[----:B------:R-:W-:Y:S01]  /*33c0*/  IABS R180, R23 ;  /* 0x0000001700b47213 */ /* 0x000fe20000000000 */
[--C-:B------:R-:W-:Y:S01]  /*33d0*/  @!P0 IMAD.IADD R232, R232, 0x1, -R14.reuse ;  /* 0x00000001e8e88824 */ /* 0x100fe200078e0a0e */
[----:B------:R-:W-:Y:S01]  /*33e0*/  ISETP.GT.U32.AND P0, PT, R14, R184, PT ;  /* 0x000000b80e00720c */ /* 0x000fe20003f04070 */
[----:B------:R-:W-:Y:S01]  /*33f0*/  @!P5 IMAD.IADD R236, R236, 0x1, -R14 ;  /* 0x00000001ececd824 */ /* 0x000fe200078e0a0e */
[----:B------:R-:W-:Y:S01]  /*3400*/  ISETP.GE.AND P5, PT, R20, RZ, PT ;  /* 0x000000ff1400720c */ /* 0x000fe20003fa6270 */
[----:B------:R-:W-:Y:S01]  /*3410*/  VIADD R20, R99, 0x36 ;  /* 0x0000003663147836 */ /* 0x000fe20000000000 */
[----:B------:R-:W-:Y:S01]  /*3420*/  @!P6 IADD3 R198, PT, PT, R198, -R14, RZ ;  /* 0x8000000ec6c6e210 */ /* 0x000fe20007ffe0ff */
[----:B------:R-:W-:Y:S01]  /*3430*/  IMAD.HI.U32 R8, R15, R180, RZ ;  /* 0x000000b40f087227 */ /* 0x000fe200078e00ff */
[----:B------:R-:W-:-:S02]  /*3440*/  ISETP.GT.U32.AND P6, PT, R14, R196, PT ;  /* 0x000000c40e00720c */ /* 0x000fc40003fc4070 */
[----:B------:R-:W-:Y:S01]  /*3450*/  IABS R186, R25 ;  /* 0x0000001900ba7213 */ /* 0x000fe20000000000 */
[----:B------:R-:W-:Y:S01]  /*3460*/  @!P4 IMAD.MOV R236, RZ, RZ, -R236 ;  /* 0x000000ffffecc224 */ /* 0x000fe200078e0aec */
[----:B------:R-:W-:Y:S01]  /*3470*/  IABS R188, R20 ;  /* 0x0000001400bc7213 */ /* 0x000fe20000000000 */
[----:B------:R-:W-:Y:S01]  /*3480*/  IMAD.MOV R17, RZ, RZ, -R8 ;  /* 0x000000ffff117224 */ /* 0x000fe200078e0a08 */
[----:B------:R-:W-:Y:S01]  /*3490*/  @!P1 IADD3 R198, PT, PT, -R198, RZ, RZ ;  /* 0x000000ffc6c69210 */ /* 0x000fe20007ffe1ff */
[----:B------:R-:W-:Y:S01]  /*34a0*/  IMAD.HI.U32 R9, R15, R186, RZ ;  /* 0x000000ba0f097227 */ /* 0x000fe200078e00ff */
[----:B------:R-:W-:Y:S02]  /*34b0*/  ISETP.GE.AND P1, PT, R23, RZ, PT ;  /* 0x000000ff1700720c */ /* 0x000fe40003f26270 */
[----:B------:R-:W-:Y:S01]  /*34c0*/  IADD3 R23, PT, PT, R99, 0x3b, RZ ;  /* 0x0000003b63177810 */ /* 0x000fe20007ffe0ff */
[----:B------:R-:W-:Y:S02]  /*34d0*/  IMAD.MOV R9, RZ, RZ, -R9 ;  /* 0x000000ffff097224 */ /* 0x000fe400078e0a09 */
[----:B------:R-:W-:Y:S01]  /*34e0*/  @!P6 IMAD.IADD R196, R196, 0x1, -R14 ;  /* 0x00000001c4c4e824 */ /* 0x000fe200078e0a0e */
[----:B------:R-:W-:Y:S01]  /*34f0*/  IABS R84, R23 ;  /* 0x0000001700547213 */ /* 0x000fe20000000000 */
[----:B------:R-:W-:-:S03]  /*3500*/  IMAD.HI.U32 R8, R15, R188, RZ ;  /* 0x000000bc0f087227 */ /* 0x000fc600078e00ff */
[C---:B------:R-:W-:Y:S01]  /*3510*/  ISETP.GT.U32.AND P4, PT, R14.reuse, R196, PT ;  /* 0x000000c40e00720c */ /* 0x040fe20003f84070 */
[C---:B------:R-:W-:Y:S02]  /*3520*/  IMAD R186, R14.reuse, R9, R186 ;  /* 0x000000090eba7224 */ /* 0x040fe400078e02ba */
[----:B------:R-:W-:Y:S02]  /*3530*/  IMAD.MOV R9, RZ, RZ, -R8 ;  /* 0x000000ffff097224 */ /* 0x000fe400078e0a08 */
[C---:B------:R-:W-:Y:S01]  /*3540*/  IMAD R180, R14.reuse, R17, R180 ;  /* 0x000000110eb47224 */ /* 0x040fe200078e02b4 */
[----:B------:R-:W-:Y:S01]  /*3550*/  IADD3 R17, PT, PT, R99, 0x37, RZ ;  /* 0x0000003763117810 */ /* 0x000fe20007ffe0ff */
[----:B------:R-:W-:Y:S02]  /*3560*/  IMAD R188, R14, R9, R188 ;  /* 0x000000090ebc7224 */ /* 0x000fe400078e02bc */
[--C-:B------:R-:W-:Y:S01]  /*3570*/  @!P2 IMAD.IADD R182, R182, 0x1, -R14.reuse ;  /* 0x00000001b6b6a824 */ /* 0x100fe200078e0a0e */
[----:B------:R-:W-:Y:S01]  /*3580*/  ISETP.GE.AND P2, PT, R21, RZ, PT ;  /* 0x000000ff1500720c */ /* 0x000fe20003f46270 */
[--C-:B------:R-:W-:Y:S01]  /*3590*/  @!P0 IMAD.IADD R184, R184, 0x1, -R14.reuse ;  /* 0x00000001b8b88824 */ /* 0x100fe200078e0a0e */
[----:B------:R-:W-:Y:S01]  /*35a0*/  IABS R190, R17 ;  /* 0x0000001100be7213 */ /* 0x000fe20000000000 */
[----:B------:R-:W-:Y:S01]  /*35b0*/  @!P4 IMAD.IADD R196, R196, 0x1, -R14 ;  /* 0x00000001c4c4c824 */ /* 0x000fe200078e0a0e */
[C---:B------:R-:W-:Y:S01]  /*35c0*/  ISETP.GT.U32.AND P4, PT, R14.reuse, R188, PT ;  /* 0x000000bc0e00720c */ /* 0x040fe20003f84070 */
[----:B------:R-:W-:Y:S01]  /*35d0*/  VIADD R21, R99, 0x38 ;  /* 0x0000003863157836 */ /* 0x000fe20000000000 */
[C---:B------:R-:W-:Y:S01]  /*35e0*/  ISETP.GT.U32.AND P6, PT, R14.reuse, R180, PT ;  /* 0x000000b40e00720c */ /* 0x040fe20003fc4070 */
[----:B------:R-:W-:Y:S01]  /*35f0*/  @!P3 IMAD.MOV R232, RZ, RZ, -R232 ;  /* 0x000000ffffe8b224 */ /* 0x000fe200078e0ae8 */
[----:B------:R-:W-:Y:S01]  /*3600*/  ISETP.GT.U32.AND P3, PT, R14, R184, PT ;  /* 0x000000b80e00720c */ /* 0x000fe20003f64070 */
[----:B------:R-:W-:Y:S01]  /*3610*/  IMAD.HI.U32 R8, R15, R190, RZ ;  /* 0x000000be0f087227 */ /* 0x000fe200078e00ff */
[----:B------:R-:W-:-:S02]  /*3620*/  IABS R192, R21 ;  /* 0x0000001500c07213 */ /* 0x000fc40000000000 */
[----:B------:R-:W-:Y:S01]  /*3630*/  ISETP.GE.AND P0, PT, R22, RZ, PT ;  /* 0x000000ff1600720c */ /* 0x000fe20003f06270 */
[----:B------:R-:W-:Y:S01]  /*3640*/  @!P5 IMAD.MOV R182, RZ, RZ, -R182 ;  /* 0x000000ffffb6d224 */ /* 0x000fe200078e0ab6 */
[----:B------:R-:W-:Y:S01]  /*3650*/  ISETP.GT.U32.AND P5, PT, R14, R186, PT ;  /* 0x000000ba0e00720c */ /* 0x000fe20003fa4070 */
[----:B------:R-:W-:Y:S01]  /*3660*/  IMAD.MOV R9, RZ, RZ, -R8 ;  /* 0x000000ffff097224 */ /* 0x000fe200078e0a08 */
[----:B------:R-:W-:Y:S01]  /*3670*/  IADD3 R22, PT, PT, R99, 0x3a, RZ ;  /* 0x0000003a63167810 */ /* 0x000fe20007ffe0ff */
[----:B------:R-:W-:Y:S02]  /*3680*/  @!P4 IMAD.IADD R188, R188, 0x1, -R14 ;  /* 0x00000001bcbcc824 */ /* 0x000fe400078e0a0e */
[----:B------:R-:W-:Y:S01]  /*3690*/  IMAD.HI.U32 R8, R15, R192, RZ ;  /* 0x000000c00f087227 */ /* 0x000fe200078e00ff */
[----:B------:R-:W-:Y:S02]  /*36a0*/  @!P6 IADD3 R180, PT, PT, R180, -R14, RZ ;  /* 0x8000000eb4b4e210 */ /* 0x000fe40007ffe0ff */
[C---:B------:R-:W-:Y:S01]  /*36b0*/  ISETP.GT.U32.AND P4, PT, R14.reuse, R188, PT ;  /* 0x000000bc0e00720c */ /* 0x040fe20003f84070 */
[----:B------:R-:W-:Y:S01]  /*36c0*/  IMAD R190, R14, R9, R190 ;  /* 0x000000090ebe7224 */ /* 0x000fe200078e02be */
[----:B------:R-:W-:Y:S01]  /*36d0*/  ISETP.GE.AND P6, PT, R20, RZ, PT ;  /* 0x000000ff1400720c */ /* 0x000fe20003fc6270 */
[----:B------:R-:W-:Y:S01]  /*36e0*/  IMAD.MOV R9, RZ, RZ, -R8 ;  /* 0x000000ffff097224 */ /* 0x000fe200078e0a08 */
[----:B------:R-:W-:Y:S01]  /*36f0*/  IABS R176, R22 ;  /* 0x0000001600b07213 */ /* 0x000fe20000000000 */
[----:B------:R-:W-:Y:S01]  /*3700*/  @!P3 IMAD.IADD R184, R184, 0x1, -R14 ;  /* 0x00000001b8b8b824 */ /* 0x000fe200078e0a0e */
[----:B------:R-:W-:Y:S01]  /*3710*/  ISETP.GE.AND P3, PT, R25, RZ, PT ;  /* 0x000000ff1900720c */ /* 0x000fe20003f66270 */
[----:B------:R-:W-:-:S02]  /*3720*/  IMAD R192, R14, R9, R192 ;  /* 0x000000090ec07224 */ /* 0x000fc400078e02c0 */
[----:B------:R-:W-:Y:S02]  /*3730*/  @!P5 IMAD.IADD R186, R186, 0x1, -R14 ;  /* 0x00000001babad824 */ /* 0x000fe400078e0a0e */
[----:B------:R-:W-:Y:S01]  /*3740*/  @!P2 IMAD.MOV R184, RZ, RZ, -R184 ;  /* 0x000000ffffb8a224 */ /* 0x000fe200078e0ab8 */
[----:B------:R-:W-:Y:S01]  /*3750*/  ISETP.GT.U32.AND P2, PT, R14, R180, PT ;  /* 0x000000b40e00720c */ /* 0x000fe20003f44070 */
[----:B------:R-:W-:Y:S01]  /*3760*/  @!P4 IMAD.IADD R188, R188, 0x1, -R14 ;  /* 0x00000001bcbcc824 */ /* 0x000fe200078e0a0e */
[C---:B------:R-:W-:Y:S01]  /*3770*/  ISETP.GT.U32.AND P4, PT, R14.reuse, R192, PT ;  /* 0x000000c00e00720c */ /* 0x040fe20003f84070 */
[----:B------:R-:W-:Y:S01]  /*3780*/  VIADD R20, R99, 0x39 ;  /* 0x0000003963147836 */ /* 0x000fe20000000000 */
[----:B------:R-:W-:Y:S01]  /*3790*/  ISETP.GT.U32.AND P5, PT, R14, R186, PT ;  /* 0x000000ba0e00720c */ /* 0x000fe20003fa4070 */
[----:B------:R-:W-:-:S03]  /*37a0*/  IMAD.HI.U32 R9, R15, R176, RZ ;  /* 0x000000b00f097227 */ /* 0x000fc600078e00ff */
[----:B------:R-:W-:Y:S01]  /*37b0*/  IABS R194, R20 ;  /* 0x0000001400c27213 */ /* 0x000fe20000000000 */
[----:B------:R-:W-:Y:S02]  /*37c0*/  IMAD.MOV R9, RZ, RZ, -R9 ;  /* 0x000000ffff097224 */ /* 0x000fe400078e0a09 */
[----:B------:R-:W-:Y:S02]  /*37d0*/  @!P0 IMAD.MOV R196, RZ, RZ, -R196 ;  /* 0x000000ffffc48224 */ /* 0x000fe400078e0ac4 */
[--C-:B------:R-:W-:Y:S01]  /*37e0*/  @!P2 IMAD.IADD R180, R180, 0x1, -R14.reuse ;  /* 0x00000001b4b4a824 */ /* 0x100fe200078e0a0e */
[----:B------:R-:W-:Y:S01]  /*37f0*/  ISETP.GT.U32.AND P2, PT, R14, R190, PT ;  /* 0x000000be0e00720c */ /* 0x000fe20003f44070 */
[----:B------:R-:W-:Y:S02]  /*3800*/  @!P4 IMAD.IADD R192, R192, 0x1, -R14 ;  /* 0x00000001c0c0c824 */ /* 0x000fe400078e0a0e */
[----:B------:R-:W-:-:S03]  /*3810*/  IMAD.HI.U32 R8, R15, R194, RZ ;  /* 0x000000c20f087227 */ /* 0x000fc600078e00ff */
[----:B------:R-:W-:Y:S01]  /*3820*/  ISETP.GT.U32.AND P4, PT, R14, R192, PT ;  /* 0x000000c00e00720c */ /* 0x000fe20003f84070 */
[----:B------:R-:W-:Y:S01]  /*3830*/  @!P5 IMAD.IADD R186, R186, 0x1, -R14 ;  /* 0x00000001babad824 */ /* 0x000fe200078e0a0e */
[----:B------:R-:W-:Y:S01]  /*3840*/  ISETP.GE.AND P5, PT, R17, RZ, PT ;  /* 0x000000ff1100720c */ /* 0x000fe20003fa6270 */
[----:B------:R-:W-:Y:S02]  /*3850*/  IMAD.MOV R17, RZ, RZ, -R8 ;  /* 0x000000ffff117224 */ /* 0x000fe400078e0a08 */
[----:B------:R-:W-:Y:S01]  /*3860*/  IMAD.HI.U32 R8, R15, R84, RZ ;  /* 0x000000540f087227 */ /* 0x000fe200078e00ff */
[----:B------:R-:W-:Y:S02]  /*3870*/  @!P3 IADD3 R186, PT, PT, -R186, RZ, RZ ;  /* 0x000000ffbabab210 */ /* 0x000fe40007ffe1ff */
[----:B------:R-:W-:Y:S01]  /*3880*/  ISETP.GE.AND P3, PT, R20, RZ, PT ;  /* 0x000000ff1400720c */ /* 0x000fe20003f66270 */
[----:B------:R-:W-:Y:S02]  /*3890*/  IMAD R176, R14, R9, R176 ;  /* 0x000000090eb07224 */ /* 0x000fe400078e02b0 */
[----:B------:R-:W-:-:S02]  /*38a0*/  IMAD.MOV R9, RZ, RZ, -R8 ;  /* 0x000000ffff097224 */ /* 0x000fc400078e0a08 */
[----:B------:R-:W-:Y:S01]  /*38b0*/  @!P2 IMAD.IADD R190, R190, 0x1, -R14 ;  /* 0x00000001bebea824 */ /* 0x000fe200078e0a0e */
[----:B------:R-:W-:Y:S01]  /*38c0*/  ISETP.GE.AND P2, PT, R21, RZ, PT ;  /* 0x000000ff1500720c */ /* 0x000fe20003f46270 */
[C---:B------:R-:W-:Y:S01]  /*38d0*/  IMAD R84, R14.reuse, R9, R84 ;  /* 0x000000090e547224 */ /* 0x040fe200078e0254 */
[C---:B------:R-:W-:Y:S01]  /*38e0*/  IADD3 R21, PT, PT, R99.reuse, 0x3c, RZ ;  /* 0x0000003c63157810 */ /* 0x040fe20007ffe0ff */
[C---:B------:R-:W-:Y:S01]  /*38f0*/  IMAD R194, R14.reuse, R17, R194 ;  /* 0x000000110ec27224 */ /* 0x040fe200078e02c2 */
[----:B------:R-:W-:Y:S01]  /*3900*/  ISETP.GT.U32.AND P0, PT, R14, R190, PT ;  /* 0x000000be0e00720c */ /* 0x000fe20003f04070 */
[----:B------:R-:W-:Y:S01]  /*3910*/  @!P4 IMAD.IADD R192, R192, 0x1, -R14 ;  /* 0x00000001c0c0c824 */ /* 0x000fe200078e0a0e */
[C---:B------:R-:W-:Y:S01]  /*3920*/  ISETP.GT.U32.AND P4, PT, R14.reuse, R84, PT ;  /* 0x000000540e00720c */ /* 0x040fe20003f84070 */
[----:B------:R-:W-:Y:S01]  /*3930*/  @!P1 IMAD.MOV R180, RZ, RZ, -R180 ;  /* 0x000000ffffb49224 */ /* 0x000fe200078e0ab4 */
[C---:B------:R-:W-:Y:S01]  /*3940*/  ISETP.GT.U32.AND P1, PT, R14.reuse, R194, PT ;  /* 0x000000c20e00720c */ /* 0x040fe20003f24070 */
[----:B------:R-:W-:Y:S01]  /*3950*/  @!P6 IMAD.MOV R188, RZ, RZ, -R188 ;  /* 0x000000ffffbce224 */ /* 0x000fe200078e0abc */
[----:B------:R-:W-:Y:S01]  /*3960*/  IABS R174, R21 ;  /* 0x0000001500ae7213 */ /* 0x000fe20000000000 */
[C---:B------:R-:W-:Y:S01]  /*3970*/  VIADD R17, R99.reuse, 0x3d ;  /* 0x0000003d63117836 */ /* 0x040fe20000000000 */
[----:B------:R-:W-:Y:S01]  /*3980*/  ISETP.GT.U32.AND P6, PT, R14, R176, PT ;  /* 0x000000b00e00720c */ /* 0x000fe20003fc4070 */
[----:B------:R-:W-:-:S02]  /*3990*/  VIADD R20, R99, 0x3e ;  /* 0x0000003e63147836 */ /* 0x000fc40000000000 */
[C---:B------:R-:W-:Y:S01]  /*39a0*/  IMAD.HI.U32 R8, R15.reuse, R174, RZ ;  /* 0x000000ae0f087227 */ /* 0x040fe200078e00ff */
[----:B------:R-:W-:Y:S02]  /*39b0*/  IABS R82, R17 ;  /* 0x0000001100527213 */ /* 0x000fe40000000000 */
[----:B------:R-:W-:Y:S01]  /*39c0*/  IABS R172, R20 ;  /* 0x0000001400ac7213 */ /* 0x000fe20000000000 */
[----:B------:R-:W-:Y:S01]  /*39d0*/  @!P0 IMAD.IADD R190, R190, 0x1, -R14 ;  /* 0x00000001bebe8824 */ /* 0x000fe200078e0a0e */
[-C--:B------:R-:W-:Y:S01]  /*39e0*/  @!P4 IADD3 R84, PT, PT, R84, -R14.reuse, RZ ;  /* 0x8000000e5454c210 */ /* 0x080fe20007ffe0ff */
[----:B------:R-:W-:Y:S01]  /*39f0*/  IMAD.MOV R9, RZ, RZ, -R8 ;  /* 0x000000ffff097224 */ /* 0x000fe200078e0a08 */
[----:B------:R-:W-:Y:S01]  /*3a00*/  @!P1 IADD3 R194, PT, PT, R194, -R14, RZ ;  /* 0x8000000ec2c29210 */ /* 0x000fe20007ffe0ff */
[----:B------:R-:W-:Y:S01]  /*3a10*/  @!P5 IMAD.MOV R190, RZ, RZ, -R190 ;  /* 0x000000ffffbed224 */ /* 0x000fe200078e0abe */
[C---:B------:R-:W-:Y:S01]  /*3a20*/  ISETP.GT.U32.AND P4, PT, R14.reuse, R84, PT ;  /* 0x000000540e00720c */ /* 0x040fe20003f84070 */
[----:B------:R-:W-:Y:S01]  /*3a30*/  IMAD.HI.U32 R8, R15, R82, RZ ;  /* 0x000000520f087227 */ /* 0x000fe200078e00ff */
[----:B------:R-:W-:-:S02]  /*3a40*/  ISETP.GT.U32.AND P5, PT, R14, R194, PT ;  /* 0x000000c20e00720c */ /* 0x000fc40003fa4070 */
[----:B------:R-:W-:Y:S01]  /*3a50*/  ISETP.GE.AND P1, PT, R23, RZ, PT ;  /* 0x000000ff1700720c */ /* 0x000fe20003f26270 */
[----:B------:R-:W-:Y:S01]  /*3a60*/  @!P6 IMAD.IADD R176, R176, 0x1, -R14 ;  /* 0x00000001b0b0e824 */ /* 0x000fe200078e0a0e */
[----:B------:R-:W-:Y:S01]  /*3a70*/  ISETP.GE.AND P0, PT, R22, RZ, PT ;  /* 0x000000ff1600720c */ /* 0x000fe20003f06270 */
[C---:B------:R-:W-:Y:S02]  /*3a80*/  IMAD R174, R14.reuse, R9, R174 ;  /* 0x000000090eae7224 */ /* 0x040fe400078e02ae */
[----:B------:R-:W-:Y:S01]  /*3a90*/  IMAD.MOV R9, RZ, RZ, -R8 ;  /* 0x000000ffff097224 */ /* 0x000fe200078e0a08 */
[C---:B------:R-:W-:Y:S01]  /*3aa0*/  ISETP.GT.U32.AND P6, PT, R14.reuse, R176, PT ;  /* 0x000000b00e00720c */ /* 0x040fe20003fc4070 */
[----:B------:R-:W-:Y:S01]  /*3ab0*/  @!P2 IMAD.MOV R192, RZ, RZ, -R192 ;  /* 0x000000ffffc0a224 */ /* 0x000fe200078e0ac0 */
[----:B------:R-:W-:Y:S01]  /*3ac0*/  ISETP.GE.AND P2, PT, R21, RZ, PT ;  /* 0x000000ff1500720c */ /* 0x000fe20003f46270 */
[----:B------:R-:W-:Y:S02]  /*3ad0*/  IMAD R82, R14, R9, R82 ;  /* 0x000000090e527224 */ /* 0x000fe400078e0252 */
[----:B------:R-:W-:-:S02]  /*3ae0*/  @!P4 IMAD.IADD R84, R84, 0x1, -R14 ;  /* 0x000000015454c824 */ /* 0x000fc400078e0a0e */
[--C-:B------:R-:W-:Y:S01]  /*3af0*/  @!P5 IMAD.IADD R194, R194, 0x1, -R14.reuse ;  /* 0x00000001c2c2d824 */ /* 0x100fe200078e0a0e */
[C---:B------:R-:W-:Y:S01]  /*3b00*/  ISETP.GT.U32.AND P4, PT, R14.reuse, R82, PT ;  /* 0x000000520e00720c */ /* 0x040fe20003f84070 */
[----:B------:R-:W-:Y:S01]  /*3b10*/  VIADD R21, R99, 0x40 ;  /* 0x0000004063157836 */ /* 0x000fe20000000000 */
[----:B------:R-:W-:Y:S01]  /*3b20*/  ISETP.GT.U32.AND P5, PT, R14, R174, PT ;  /* 0x000000ae0e00720c */ /* 0x000fe20003fa4070 */
[----:B------:R-:W-:Y:S01]  /*3b30*/  IMAD.HI.U32 R8, R15, R172, RZ ;  /* 0x000000ac0f087227 */ /* 0x000fe200078e00ff */
[----:B------:R-:W-:Y:S02]  /*3b40*/  @!P3 IADD3 R194, PT, PT, -R194, RZ, RZ ;  /* 0x000000ffc2c2b210 */ /* 0x000fe40007ffe1ff */
[----:B------:R-:W-:Y:S01]  /*3b50*/  IABS R170, R21 ;  /* 0x0000001500aa7213 */ /* 0x000fe20000000000 */
[----:B------:R-:W-:Y:S01]  /*3b60*/  @!P6 IMAD.IADD R176, R176, 0x1, -R14 ;  /* 0x00000001b0b0e824 */ /* 0x000fe200078e0a0e */
[----:B------:R-:W-:Y:S01]  /*3b70*/  ISETP.GE.AND P6, PT, R17, RZ, PT ;  /* 0x000000ff1100720c */ /* 0x000fe20003fc6270 */
[----:B------:R-:W-:Y:S01]  /*3b80*/  IMAD.MOV R9, RZ, RZ, -R8 ;  /* 0x000000ffff097224 */ /* 0x000fe200078e0a08 */
[----:B------:R-:W-:Y:S01]  /*3b90*/  IADD3 R17, PT, PT, R99, 0x3f, RZ ;  /* 0x0000003f63117810 */ /* 0x000fe20007ffe0ff */
[----:B------:R-:W-:Y:S01]  /*3ba0*/  @!P1 IMAD.MOV R84, RZ, RZ, -R84 ;  /* 0x000000ffff549224 */ /* 0x000fe200078e0a54 */
[----:B------:R-:W-:Y:S01]  /*3bb0*/  ISETP.GE.AND P3, PT, R20, RZ, PT ;  /* 0x000000ff1400720c */ /* 0x000fe20003f66270 */
[--C-:B------:R-:W-:Y:S01]  /*3bc0*/  @!P4 IMAD.IADD R82, R82, 0x1, -R14.reuse ;  /* 0x000000015252c824 */ /* 0x100fe200078e0a0e */
[----:B------:R-:W-:Y:S01]  /*3bd0*/  IABS R80, R17 ;  /* 0x0000001100507213 */ /* 0x000fe20000000000 */
[----:B------:R-:W-:Y:S01]  /*3be0*/  @!P5 IMAD.IADD R174, R174, 0x1, -R14 ;  /* 0x00000001aeaed824 */ /* 0x000fe200078e0a0e */
[----:B------:R-:W-:Y:S01]  /*3bf0*/  ISETP.GE.AND P1, PT, R17, RZ, PT ;  /* 0x000000ff1100720c */ /* 0x000fe20003f26270 */
[C---:B------:R-:W-:Y:S01]  /*3c00*/  IMAD R172, R14.reuse, R9, R172 ;  /* 0x000000090eac7224 */ /* 0x040fe200078e02ac */
[C---:B------:R-:W-:Y:S01]  /*3c10*/  ISETP.GT.U32.AND P4, PT, R14.reuse, R82, PT ;  /* 0x000000520e00720c */ /* 0x040fe20003f84070 */
[----:B------:R-:W-:Y:S01]  /*3c20*/  IMAD.HI.U32 R8, R15, R80, RZ ;  /* 0x000000500f087227 */ /* 0x000fe200078e00ff */
[----:B------:R-:W-:-:S03]  /*3c30*/  ISETP.GT.U32.AND P5, PT, R14, R174, PT ;  /* 0x000000ae0e00720c */ /* 0x000fc60003fa4070 */
[----:B------:R-:W-:-:S04]  /*3c40*/  IMAD.HI.U32 R9, R15, R170, RZ ;  /* 0x000000aa0f097227 */ /* 0x000fc800078e00ff */
[----:B------:R-:W-:Y:S01]  /*3c50*/  IMAD.MOV R17, RZ, RZ, -R8 ;  /* 0x000000ffff117224 */ /* 0x000fe200078e0a08 */
[----:B------:R-:W-:Y:S01]  /*3c60*/  IADD3 R9, PT, PT, -R9, RZ, RZ ;  /* 0x000000ff09097210 */ /* 0x000fe20007ffe1ff */
[----:B------:R-:W-:Y:S01]  /*3c70*/  @!P0 IMAD.MOV R176, RZ, RZ, -R176 ;  /* 0x000000ffffb08224 */ /* 0x000fe200078e0ab0 */
[C---:B------:R-:W-:Y:S01]  /*3c80*/  ISETP.GT.U32.AND P0, PT, R14.reuse, R172, PT ;  /* 0x000000ac0e00720c */ /* 0x040fe20003f04070 */
[----:B------:R-:W-:Y:S02]  /*3c90*/  IMAD R80, R14, R17, R80 ;  /* 0x000000110e507224 */ /* 0x000fe400078e0250 */
[--C-:B------:R-:W-:Y:S02]  /*3ca0*/  @!P4 IMAD.IADD R82, R82, 0x1, -R14.reuse ;  /* 0x000000015252c824 */ /* 0x100fe400078e0a0e */
[----:B------:R-:W-:Y:S01]  /*3cb0*/  @!P5 IMAD.IADD R174, R174, 0x1, -R14 ;  /* 0x00000001aeaed824 */ /* 0x000fe200078e0a0e */
[C---:B------:R-:W-:Y:S01]  /*3cc0*/  ISETP.GT.U32.AND P4, PT, R14.reuse, R80, PT ;  /* 0x000000500e00720c */ /* 0x040fe20003f84070 */
[----:B------:R-:W-:Y:S01]  /*3cd0*/  IMAD R170, R14, R9, R170 ;  /* 0x000000090eaa7224 */ /* 0x000fe200078e02aa */
[----:B------:R-:W-:Y:S01]  /*3ce0*/  ISETP.GE.AND P5, PT, R21, RZ, PT ;  /* 0x000000ff1500720c */ /* 0x000fe20003fa6270 */
[----:B------:R-:W-:-:S02]  /*3cf0*/  @!P2 IMAD.MOV R174, RZ, RZ, -R174 ;  /* 0x000000ffffaea224 */ /* 0x000fc400078e0aae */
[C---:B------:R-:W-:Y:S01]  /*3d00*/  VIADD R20, R99.reuse, 0x41 ;  /* 0x0000004163147836 */ /* 0x040fe20000000000 */
[----:B------:R-:W-:Y:S01]  /*3d10*/  ISETP.GT.U32.AND P2, PT, R14, R170, PT ;  /* 0x000000aa0e00720c */ /* 0x000fe20003f44070 */
[C---:B------:R-:W-:Y:S01]  /*3d20*/  VIADD R21, R99.reuse, 0x43 ;  /* 0x0000004363157836 */ /* 0x040fe20000000000 */
[----:B------:R-:W-:Y:S01]  /*3d30*/  @!P0 IADD3 R172, PT, PT, R172, -R14, RZ ;  /* 0x8000000eacac8210 */ /* 0x000fe20007ffe0ff */
[----:B------:R-:W-:Y:S01]  /*3d40*/  VIADD R9, R99, 0x42 ;  /* 0x0000004263097836 */ /* 0x000fe20000000000 */
[----:B------:R-:W-:Y:S01]  /*3d50*/  IABS R168, R20 ;  /* 0x0000001400a87213 */ /* 0x000fe20000000000 */
[----:B------:R-:W-:Y:S01]  /*3d60*/  @!P6 IMAD.MOV R82, RZ, RZ, -R82 ;  /* 0x000000ffff52e224 */ /* 0x000fe200078e0a52 */
[----:B------:R-:W-:Y:S01]  /*3d70*/  ISETP.GT.U32.AND P0, PT, R14, R172, PT ;  /* 0x000000ac0e00720c */ /* 0x000fe20003f04070 */
[----:B------:R-:W-:Y:S01]  /*3d80*/  @!P4 IMAD.IADD R80, R80, 0x1, -R14 ;  /* 0x000000015050c824 */ /* 0x000fe200078e0a0e */
[----:B------:R-:W-:Y:S01]  /*3d90*/  IABS R162, R21 ;  /* 0x0000001500a27213 */ /* 0x000fe20000000000 */
[----:B------:R-:W-:Y:S01]  /*3da0*/  IMAD.HI.U32 R8, R15, R168, RZ ;  /* 0x000000a80f087227 */ /* 0x000fe200078e00ff */
[----:B------:R-:W-:-:S02]  /*3db0*/  IABS R166, R9 ;  /* 0x0000000900a67213 */ /* 0x000fc40000000000 */
[----:B------:R-:W-:Y:S01]  /*3dc0*/  ISETP.GT.U32.AND P4, PT, R14, R80, PT ;  /* 0x000000500e00720c */ /* 0x000fe20003f84070 */
[--C-:B------:R-:W-:Y:S01]  /*3dd0*/  @!P2 IMAD.IADD R170, R170, 0x1, -R14.reuse ;  /* 0x00000001aaaaa824 */ /* 0x100fe200078e0a0e */
[----:B------:R-:W-:Y:S01]  /*3de0*/  IADD3 R17, PT, PT, -R8, RZ, RZ ;  /* 0x000000ff08117210 */ /* 0x000fe20007ffe1ff */
[----:B------:R-:W-:Y:S01]  /*3df0*/  IMAD.HI.U32 R8, R15, R166, RZ ;  /* 0x000000a60f087227 */ /* 0x000fe200078e00ff */
[----:B------:R-:W-:Y:S02]  /*3e00*/  ISETP.GE.AND P6, PT, R20, RZ, PT ;  /* 0x000000ff1400720c */ /* 0x000fe40003fc6270 */
[----:B------:R-:W-:Y:S01]  /*3e10*/  ISETP.GT.U32.AND P2, PT, R14, R170, PT ;  /* 0x000000aa0e00720c */ /* 0x000fe20003f44070 */
[----:B------:R-:W-:Y:S01]  /*3e20*/  @!P0 IMAD.IADD R172, R172, 0x1, -R14 ;  /* 0x00000001acac8824 */ /* 0x000fe200078e0a0e */
[----:B------:R-:W-:Y:S01]  /*3e30*/  ISETP.GE.AND P0, PT, R9, RZ, PT ;  /* 0x000000ff0900720c */ /* 0x000fe20003f06270 */
[----:B------:R-:W-:Y:S02]  /*3e40*/  IMAD R168, R14, R17, R168 ;  /* 0x000000110ea87224 */ /* 0x000fe400078e02a8 */
[----:B------:R-:W-:Y:S01]  /*3e50*/  IMAD.HI.U32 R9, R15, R162, RZ ;  /* 0x000000a20f097227 */ /* 0x000fe200078e00ff */
[----:B------:R-:W-:-:S02]  /*3e60*/  @!P3 IADD3 R172, PT, PT, -R172, RZ, RZ ;  /* 0x000000ffacacb210 */ /* 0x000fc40007ffe1ff */
[----:B------:R-:W-:Y:S01]  /*3e70*/  ISETP.GE.AND P3, PT, R21, RZ, PT ;  /* 0x000000ff1500720c */ /* 0x000fe20003f66270 */
[--C-:B------:R-:W-:Y:S01]  /*3e80*/  @!P4 IMAD.IADD R80, R80, 0x1, -R14.reuse ;  /* 0x000000015050c824 */ /* 0x100fe200078e0a0e */
[----:B------:R-:W-:Y:S01]  /*3e90*/  ISETP.GT.U32.AND P4, PT, R14, R168, PT ;  /* 0x000000a80e00720c */ /* 0x000fe20003f84070 */
[----:B------:R-:W-:Y:S02]  /*3ea0*/  IMAD.MOV R9, RZ, RZ, -R9 ;  /* 0x000000ffff097224 */ /* 0x000fe400078e0a09 */
[----:B------:R-:W-:Y:S01]  /*3eb0*/  @!P2 IMAD.IADD R170, R170, 0x1, -R14 ;  /* 0x00000001aaaaa824 */ /* 0x000fe200078e0a0e */
[----:B------:R-:W-:Y:S01]  /*3ec0*/  @!P1 IADD3 R80, PT, PT, -R80, RZ, RZ ;  /* 0x000000ff50509210 */ /* 0x000fe20007ffe1ff */
[C---:B------:R-:W-:Y:S02]  /*3ed0*/  IMAD R162, R14.reuse, R9, R162 ;  /* 0x000000090ea27224 */ /* 0x040fe400078e02a2 */
[----:B------:R-:W-:Y:S02]  /*3ee0*/  IMAD.MOV R17, RZ, RZ, -R8 ;  /* 0x000000ffff117224 */ /* 0x000fe400078e0a08 */
[----:B------:R-:W-:Y:S01]  /*3ef0*/  @!P5 IMAD.MOV R170, RZ, RZ, -R170 ;  /* 0x000000ffffaad224 */ /* 0x000fe200078e0aaa */
[C---:B------:R-:W-:Y:S01]  /*3f00*/  ISETP.GT.U32.AND P5, PT, R14.reuse, R162, PT ;  /* 0x000000a20e00720c */ /* 0x040fe20003fa4070 */
[----:B------:R-:W-:-:S02]  /*3f10*/  IMAD R166, R14, R17, R166 ;  /* 0x000000110ea67224 */ /* 0x000fc400078e02a6 */
[C---:B------:R-:W-:Y:S02]  /*3f20*/  VIADD R20, R99.reuse, 0x45 ;  /* 0x0000004563147836 */ /* 0x040fe40000000000 */
[--C-:B------:R-:W-:Y:S01]  /*3f30*/  @!P4 IMAD.IADD R168, R168, 0x1, -R14.reuse ;  /* 0x00000001a8a8c824 */ /* 0x100fe200078e0a0e */
[C---:B------:R-:W-:Y:S01]  /*3f40*/  ISETP.GT.U32.AND P1, PT, R14.reuse, R166, PT ;  /* 0x000000a60e00720c */ /* 0x040fe20003f24070 */
[C---:B------:R-:W-:Y:S01]  /*3f50*/  VIADD R22, R99.reuse, 0x47 ;  /* 0x0000004763167836 */ /* 0x040fe20000000000 */
[----:B------:R-:W-:Y:S01]  /*3f60*/  IABS R158, R20 ;  /* 0x00000014009e7213 */ /* 0x000fe20000000000 */
[C---:B------:R-:W-:Y:S01]  /*3f70*/  VIADD R8, R99.reuse, 0x44 ;  /* 0x0000004463087836 */ /* 0x040fe20000000000 */
[----:B------:R-:W-:Y:S01]  /*3f80*/  ISETP.GT.U32.AND P4, PT, R14, R168, PT ;  /* 0x000000a80e00720c */ /* 0x000fe20003f84070 */
[----:B------:R-:W-:Y:S01]  /*3f90*/  VIADD R21, R99, 0x46 ;  /* 0x0000004663157836 */ /* 0x000fe20000000000 */
[----:B------:R-:W-:Y:S01]  /*3fa0*/  IABS R150, R22 ;  /* 0x0000001600967213 */ /* 0x000fe20000000000 */
[----:B------:R-:W-:Y:S01]  /*3fb0*/  @!P5 IMAD.IADD R162, R162, 0x1, -R14 ;  /* 0x00000001a2a2d824 */ /* 0x000fe200078e0a0e */
[----:B------:R-:W-:Y:S01]  /*3fc0*/  IABS R160, R8 ;  /* 0x0000000800a07213 */ /* 0x000fe20000000000 */
[----:B------:R-:W-:Y:S01]  /*3fd0*/  IMAD.HI.U32 R9, R15, R158, RZ ;  /* 0x0000009e0f097227 */ /* 0x000fe200078e00ff */
[----:B------:R-:W-:-:S02]  /*3fe0*/  ISETP.GE.AND P2, PT, R8, RZ, PT ;  /* 0x000000ff0800720c */ /* 0x000fc40003f46270 */
[----:B------:R-:W-:Y:S01]  /*3ff0*/  ISETP.GT.U32.AND P5, PT, R14, R162, PT ;  /* 0x000000a20e00720c */ /* 0x000fe20003fa4070 */
[----:B------:R-:W-:Y:S01]  /*4000*/  IMAD.MOV R9, RZ, RZ, -R9 ;  /* 0x000000ffff097224 */ /* 0x000fe200078e0a09 */
[----:B------:R-:W-:Y:S01]  /*4010*/  IABS R152, R21 ;  /* 0x0000001500987213 */ /* 0x000fe20000000000 */
[--C-:B------:R-:W-:Y:S02]  /*4020*/  @!P1 IMAD.IADD R166, R166, 0x1, -R14.reuse ;  /* 0x00000001a6a69824 */ /* 0x100fe400078e0a0e */
[----:B------:R-:W-:Y:S01]  /*4030*/  @!P4 IMAD.IADD R168, R168, 0x1, -R14 ;  /* 0x00000001a8a8c824 */ /* 0x000fe200078e0a0e */
[----:B------:R-:W-:Y:S01]  /*4040*/  ISETP.GE.AND P4, PT, R20, RZ, PT ;  /* 0x000000ff1400720c */ /* 0x000fe20003f86270 */
[C---:B------:R-:W-:Y:S01]  /*4050*/  IMAD R158, R14.reuse, R9, R158 ;  /* 0x000000090e9e7224 */ /* 0x040fe200078e029e */
[----:B------:R-:W-:Y:S01]  /*4060*/  ISETP.GT.U32.AND P1, PT, R14, R166, PT ;  /* 0x000000a60e00720c */ /* 0x000fe20003f24070 */
[----:B------:R-:W-:-:S04]  /*4070*/  IMAD.HI.U32 R9, R15, R150, RZ ;  /* 0x000000960f097227 */ /* 0x000fc800078e00ff */
[----:B------:R-:W-:Y:S01]  /*4080*/  @!P6 IMAD.MOV R168, RZ, RZ, -R168 ;  /* 0x000000ffffa8e224 */ /* 0x000fe200078e0aa8 */
[----:B------:R-:W-:Y:S01]  /*4090*/  ISETP.GT.U32.AND P6, PT, R14, R158, PT ;  /* 0x0000009e0e00720c */ /* 0x000fe20003fc4070 */
[----:B------:R-:W-:Y:S02]  /*40a0*/  IMAD.MOV R9, RZ, RZ, -R9 ;  /* 0x000000ffff097224 */ /* 0x000fe400078e0a09 */
[----:B------:R-:W-:-:S04]  /*40b0*/  IMAD.HI.U32 R8, R15, R160, RZ ;  /* 0x000000a00f087227 */ /* 0x000fc800078e00ff */
[----:B------:R-:W-:Y:S01]  /*40c0*/  IMAD R150, R14, R9, R150 ;  /* 0x000000090e967224 */ /* 0x000fe200078e0296 */
[----:B------:R-:W-:Y:S01]  /*40d0*/  IADD3 R17, PT, PT, -R8, RZ, RZ ;  /* 0x000000ff08117210 */ /* 0x000fe20007ffe1ff */
[----:B------:R-:W-:Y:S02]  /*40e0*/  @!P5 IMAD.IADD R162, R162, 0x1, -R14 ;  /* 0x00000001a2a2d824 */ /* 0x000fe400078e0a0e */
[----:B------:R-:W-:Y:S02]  /*40f0*/  IMAD.HI.U32 R8, R15, R152, RZ ;  /* 0x000000980f087227 */ /* 0x000fe400078e00ff */
[----:B------:R-:W-:Y:S02]  /*4100*/  @!P6 IADD3 R158, PT, PT, R158, -R14, RZ ;  /* 0x8000000e9e9ee210 */ /* 0x000fe40007ffe0ff */
[C---:B------:R-:W-:Y:S02]  /*4110*/  VIADD R20, R99.reuse, 0x48 ;  /* 0x0000004863147836 */ /* 0x040fe40000000000 */
[----:B------:R-:W-:Y:S01]  /*4120*/  @!P3 IMAD.MOV R162, RZ, RZ, -R162 ;  /* 0x000000ffffa2b224 */ /* 0x000fe200078e0aa2 */
[----:B------:R-:W-:Y:S01]  /*4130*/  ISETP.GT.U32.AND P3, PT, R14, R150, PT ;  /* 0x000000960e00720c */ /* 0x000fe20003f64070 */
[----:B------:R-:W-:Y:S01]  /*4140*/  @!P1 IMAD.IADD R166, R166, 0x1, -R14 ;  /* 0x00000001a6a69824 */ /* 0x000fe200078e0a0e */
[----:B------:R-:W-:Y:S01]  /*4150*/  IABS R148, R20 ;  /* 0x0000001400947213 */ /* 0x000fe20000000000 */
[----:B------:R-:W-:Y:S01]  /*4160*/  IMAD R160, R14, R17, R160 ;  /* 0x000000110ea07224 */ /* 0x000fe200078e02a0 */
[----:B------:R-:W-:Y:S01]  /*4170*/  IADD3 R17, PT, PT, -R8, RZ, RZ ;  /* 0x000000ff08117210 */ /* 0x000fe20007ffe1ff */
[----:B------:R-:W-:Y:S01]  /*4180*/  VIADD R23, R99, 0x4a ;  /* 0x0000004a63177836 */ /* 0x000fe20000000000 */
[----:B------:R-:W-:Y:S01]  /*4190*/  @!P0 IADD3 R166, PT, PT, -R166, RZ, RZ ;  /* 0x000000ffa6a68210 */ /* 0x000fe20007ffe1ff */
[----:B------:R-:W-:Y:S01]  /*41a0*/  IMAD.HI.U32 R8, R15, R148, RZ ;  /* 0x000000940f087227 */ /* 0x000fe200078e00ff */
[----:B------:R-:W-:-:S02]  /*41b0*/  ISETP.GT.U32.AND P1, PT, R14, R160, PT ;  /* 0x000000a00e00720c */ /* 0x000fc40003f24070 */
[----:B------:R-:W-:Y:S01]  /*41c0*/  ISETP.GE.AND P0, PT, R21, RZ, PT ;  /* 0x000000ff1500720c */ /* 0x000fe20003f06270 */
[C---:B------:R-:W-:Y:S01]  /*41d0*/  IMAD R152, R14.reuse, R17, R152 ;  /* 0x000000110e987224 */ /* 0x040fe200078e0298 */
[C---:B------:R-:W-:Y:S01]  /*41e0*/  ISETP.GT.U32.AND P6, PT, R14.reuse, R158, PT ;  /* 0x0000009e0e00720c */ /* 0x040fe20003fc4070 */
[----:B------:R-:W-:Y:S01]  /*41f0*/  VIADD R21, R99, 0x49 ;  /* 0x0000004963157836 */ /* 0x000fe20000000000 */
[----:B------:R-:W-:Y:S01]  /*4200*/  IABS R90, R23 ;  /* 0x00000017005a7213 */ /* 0x000fe20000000000 */
[----:B------:R-:W-:Y:S01]  /*4210*/  IMAD.MOV R9, RZ, RZ, -R8 ;  /* 0x000000ffff097224 */ /* 0x000fe200078e0a08 */
[----:B------:R-:W-:Y:S01]  /*4220*/  ISETP.GT.U32.AND P5, PT, R14, R152, PT ;  /* 0x000000980e00720c */ /* 0x000fe20003fa4070 */
[----:B------:R-:W-:Y:S01]  /*4230*/  @!P3 IMAD.IADD R150, R150, 0x1, -R14 ;  /* 0x000000019696b824 */ /* 0x000fe200078e0a0e */
[----:B------:R-:W-:Y:S01]  /*4240*/  IABS R146, R21 ;  /* 0x0000001500927213 */ /* 0x000fe20000000000 */
[----:B------:R-:W-:Y:S02]  /*4250*/  IMAD R148, R14, R9, R148 ;  /* 0x000000090e947224 */ /* 0x000fe400078e0294 */
[----:B------:R-:W-:Y:S01]  /*4260*/  @!P1 IMAD.IADD R160, R160, 0x1, -R14 ;  /* 0x00000001a0a09824 */ /* 0x000fe200078e0a0e */
[----:B------:R-:W-:Y:S01]  /*4270*/  ISETP.GT.U32.AND P3, PT, R14, R150, PT ;  /* 0x000000960e00720c */ /* 0x000fe20003f64070 */
[----:B------:R-:W-:-:S02]  /*4280*/  IMAD.HI.U32 R8, R15, R146, RZ ;  /* 0x000000920f087227 */ /* 0x000fc400078e00ff */
[----:B------:R-:W-:Y:S02]  /*4290*/  @!P6 IADD3 R158, PT, PT, R158, -R14, RZ ;  /* 0x8000000e9e9ee210 */ /* 0x000fe40007ffe0ff */
[C---:B------:R-:W-:Y:S01]  /*42a0*/  ISETP.GT.U32.AND P6, PT, R14.reuse, R148, PT ;  /* 0x000000940e00720c */ /* 0x040fe20003fc4070 */
[----:B------:R-:W-:Y:S01]  /*42b0*/  IMAD.MOV R17, RZ, RZ, -R8 ;  /* 0x000000ffff117224 */ /* 0x000fe200078e0a08 */
[----:B------:R-:W-:Y:S01]  /*42c0*/  ISETP.GT.U32.AND P1, PT, R14, R160, PT ;  /* 0x000000a00e00720c */ /* 0x000fe20003f24070 */
[----:B------:R-:W-:Y:S02]  /*42d0*/  @!P5 IMAD.IADD R152, R152, 0x1, -R14 ;  /* 0x000000019898d824 */ /* 0x000fe400078e0a0e */
[C---:B------:R-:W-:Y:S01]  /*42e0*/  IMAD R146, R14.reuse, R17, R146 ;  /* 0x000000110e927224 */ /* 0x040fe200078e0292 */
[----:B------:R-:W-:Y:S01]  /*42f0*/  IADD3 R17, PT, PT, R99, 0x4d, RZ ;  /* 0x0000004d63117810 */ /* 0x000fe20007ffe0ff */
[----:B------:R-:W-:Y:S01]  /*4300*/  IMAD.HI.U32 R9, R15, R90, RZ ;  /* 0x0000005a0f097227 */ /* 0x000fe200078e00ff */
[----:B------:R-:W-:-:S02]  /*4310*/  ISETP.GT.U32.AND P5, PT, R14, R152, PT ;  /* 0x000000980e00720c */ /* 0x000fc40003fa4070 */
[----:B------:R-:W-:Y:S01]  /*4320*/  IABS R78, R17 ;  /* 0x00000011004e7213 */ /* 0x000fe20000000000 */
[--C-:B------:R-:W-:Y:S01]  /*4330*/  @!P3 IMAD.IADD R150, R150, 0x1, -R14.reuse ;  /* 0x000000019696b824 */ /* 0x100fe200078e0a0e */
[----:B------:R-:W-:Y:S01]  /*4340*/  ISETP.GT.U32.AND P3, PT, R14, R146, PT ;  /* 0x000000920e00720c */ /* 0x000fe20003f64070 */
[--C-:B------:R-:W-:Y:S01]  /*4350*/  @!P6 IMAD.IADD R148, R148, 0x1, -R14.reuse ;  /* 0x000000019494e824 */ /* 0x100fe200078e0a0e */
[----:B------:R-:W-:Y:S01]  /*4360*/  IADD3 R9, PT, PT, -R9, RZ, RZ ;  /* 0x000000ff09097210 */ /* 0x000fe20007ffe1ff */
[----:B------:R-:W-:Y:S01]  /*4370*/  @!P1 IMAD.IADD R160, R160, 0x1, -R14 ;  /* 0x00000001a0a09824 */ /* 0x000fe200078e0a0e */
[----:B------:R-:W-:Y:S01]  /*4380*/  ISETP.GE.AND P1, PT, R22, RZ, PT ;  /* 0x000000ff1600720c */ /* 0x000fe20003f26270 */
[C---:B------:R-:W-:Y:S01]  /*4390*/  VIADD R8, R99.reuse, 0x4b ;  /* 0x0000004b63087836 */ /* 0x040fe20000000000 */
[C---:B------:R-:W-:Y:S01]  /*43a0*/  ISETP.GT.U32.AND P6, PT, R14.reuse, R148, PT ;  /* 0x000000940e00720c */ /* 0x040fe20003fc4070 */
[----:B------:R-:W-:Y:S01]  /*43b0*/  IMAD R90, R14, R9, R90 ;  /* 0x000000090e5a7224 */ /* 0x000fe200078e025a */
[----:B------:R-:W-:Y:S01]  /*43c0*/  IADD3 R9, PT, PT, R99, 0x4c, RZ ;  /* 0x0000004c63097810 */ /* 0x000fe20007ffe0ff */
[----:B------:R-:W-:Y:S01]  /*43d0*/  @!P5 IMAD.IADD R152, R152, 0x1, -R14 ;  /* 0x000000019898d824 */ /* 0x000fe200078e0a0e */
[----:B------:R-:W-:Y:S01]  /*43e0*/  IABS R88, R8 ;  /* 0x0000000800587213 */ /* 0x000fe20000000000 */
[----:B------:R-:W-:Y:S01]  /*43f0*/  @!P2 IMAD.MOV R160, RZ, RZ, -R160 ;  /* 0x000000ffffa0a224 */ /* 0x000fe200078e0aa0 */
[----:B------:R-:W-:Y:S01]  /*4400*/  IABS R86, R9 ;  /* 0x0000000900567213 */ /* 0x000fe20000000000 */
[----:B------:R-:W-:Y:S01]  /*4410*/  @!P3 IMAD.IADD R146, R146, 0x1, -R14 ;  /* 0x000000019292b824 */ /* 0x000fe200078e0a0e */
[----:B------:R-:W-:Y:S01]  /*4420*/  ISETP.GE.AND P2, PT, R20, RZ, PT ;  /* 0x000000ff1400720c */ /* 0x000fe20003f46270 */
[----:B------:R-:W-:Y:S01]  /*4430*/  @!P0 IMAD.MOV R152, RZ, RZ, -R152 ;  /* 0x000000ffff988224 */ /* 0x000fe200078e0a98 */
[----:B------:R-:W-:Y:S01]  /*4440*/  ISETP.GE.AND P0, PT, R8, RZ, PT ;  /* 0x000000ff0800720c */ /* 0x000fe20003f06270 */
[----:B------:R-:W-:Y:S01]  /*4450*/  IMAD.HI.U32 R8, R15, R88, RZ ;  /* 0x000000580f087227 */ /* 0x000fe200078e00ff */
[----:B------:R-:W-:-:S02]  /*4460*/  ISETP.GT.U32.AND P3, PT, R14, R146, PT ;  /* 0x000000920e00720c */ /* 0x000fc40003f64070 */
[----:B------:R-:W-:Y:S01]  /*4470*/  ISETP.GE.AND P5, PT, R23, RZ, PT ;  /* 0x000000ff1700720c */ /* 0x000fe20003fa6270 */
[----:B------:R-:W-:Y:S01]  /*4480*/  @!P1 IMAD.MOV R150, RZ, RZ, -R150 ;  /* 0x000000ffff969224 */ /* 0x000fe200078e0a96 */
[----:B------:R-:W-:Y:S01]  /*4490*/  ISETP.GE.AND P1, PT, R9, RZ, PT ;  /* 0x000000ff0900720c */ /* 0x000fe20003f26270 */
[----:B------:R-:W-:Y:S01]  /*44a0*/  @!P6 IMAD.IADD R148, R148, 0x1, -R14 ;  /* 0x000000019494e824 */ /* 0x000fe200078e0a0e */
[----:B------:R-:W-:Y:S01]  /*44b0*/  ISETP.GT.U32.AND P6, PT, R14, R90, PT ;  /* 0x0000005a0e00720c */ /* 0x000fe20003fc4070 */
[----:B------:R-:W-:Y:S02]  /*44c0*/  IMAD.MOV R9, RZ, RZ, -R8 ;  /* 0x000000ffff097224 */ /* 0x000fe400078e0a08 */
[----:B------:R-:W-:-:S04]  /*44d0*/  IMAD.HI.U32 R8, R15, R86, RZ ;  /* 0x000000560f087227 */ /* 0x000fc800078e00ff */
[----:B------:R-:W-:Y:S01]  /*44e0*/  IMAD R88, R14, R9, R88 ;  /* 0x000000090e587224 */ /* 0x000fe200078e0258 */
[----:B------:R-:W-:Y:S01]  /*44f0*/  @!P3 IADD3 R146, PT, PT, R146, -R14, RZ ;  /* 0x8000000e9292b210 */ /* 0x000fe20007ffe0ff */
[----:B------:R-:W-:Y:S01]  /*4500*/  @!P2 IMAD.MOV R148, RZ, RZ, -R148 ;  /* 0x000000ffff94a224 */ /* 0x000fe200078e0a94 */
[----:B------:R-:W-:Y:S01]  /*4510*/  ISETP.GE.AND P2, PT, R17, RZ, PT ;  /* 0x000000ff1100720c */ /* 0x000fe20003f46270 */
[----:B------:R-:W-:Y:S01]  /*4520*/  IMAD.MOV R9, RZ, RZ, -R8 ;  /* 0x000000ffff097224 */ /* 0x000fe200078e0a08 */
[----:B------:R-:W-:Y:S01]  /*4530*/  ISETP.GT.U32.AND P3, PT, R14, R88, PT ;  /* 0x000000580e00720c */ /* 0x000fe20003f64070 */
[----:B------:R-:W-:Y:S02]  /*4540*/  @!P6 IMAD.IADD R90, R90, 0x1, -R14 ;  /* 0x000000015a5ae824 */ /* 0x000fe400078e0a0e */
[----:B------:R-:W-:-:S03]  /*4550*/  IMAD.HI.U32 R8, R15, R78, RZ ;  /* 0x0000004e0f087227 */ /* 0x000fc600078e00ff */
[C---:B------:R-:W-:Y:S01]  /*4560*/  ISETP.GT.U32.AND P6, PT, R14.reuse, R90, PT ;  /* 0x0000005a0e00720c */ /* 0x040fe20003fc4070 */
[----:B------:R-:W-:Y:S02]  /*4570*/  VIADD R17, R99, 0x4e ;  /* 0x0000004e63117836 */ /* 0x000fe40000000000 */
[----:B------:R-:W-:Y:S02]  /*4580*/  IMAD R86, R14, R9, R86 ;  /* 0x000000090e567224 */ /* 0x000fe400078e0256 */
[----:B------:R-:W-:Y:S01]  /*4590*/  IMAD.MOV R9, RZ, RZ, -R8 ;  /* 0x000000ffff097224 */ /* 0x000fe200078e0a08 */
[----:B------:R-:W-:Y:S01]  /*45a0*/  IABS R76, R17 ;  /* 0x00000011004c7213 */ /* 0x000fe20000000000 */
[----:B------:R-:W-:Y:S01]  /*45b0*/  @!P4 IMAD.MOV R158, RZ, RZ, -R158 ;  /* 0x000000ffff9ec224 */ /* 0x000fe200078e0a9e */
[----:B------:R-:W-:Y:S01]  /*45c0*/  @!P3 IADD3 R88, PT, PT, R88, -R14, RZ ;  /* 0x8000000e5858b210 */ /* 0x000fe20007ffe0ff */
[C---:B------:R-:W-:Y:S01]  /*45d0*/  IMAD R78, R14.reuse, R9, R78 ;  /* 0x000000090e4e7224 */ /* 0x040fe200078e024e */
[----:B------:R-:W-:Y:S01]  /*45e0*/  ISETP.GE.AND P4, PT, R21, RZ, PT ;  /* 0x000000ff1500720c */ /* 0x000fe20003f86270 */
[----:B------:R-:W-:Y:S01]  /*45f0*/  VIADD R9, R99, 0x4f ;  /* 0x0000004f63097836 */ /* 0x000fe20000000000 */
[----:B------:R-:W-:Y:S01]  /*4600*/  ISETP.GT.U32.AND P3, PT, R14, R88, PT ;  /* 0x000000580e00720c */ /* 0x000fe20003f64070 */
[----:B------:R-:W-:Y:S01]  /*4610*/  @!P6 IMAD.IADD R90, R90, 0x1, -R14 ;  /* 0x000000015a5ae824 */ /* 0x000fe200078e0a0e */
[----:B------:R-:W-:Y:S01]  /*4620*/  ISETP.GT.U32.AND P6, PT, R14, R86, PT ;  /* 0x000000560e00720c */ /* 0x000fe20003fc4070 */
[----:B------:R-:W-:Y:S01]  /*4630*/  IMAD.HI.U32 R8, R15, R76, RZ ;  /* 0x0000004c0f087227 */ /* 0x000fe200078e00ff */
[----:B------:R-:W-:-:S03]  /*4640*/  IABS R74, R9 ;  /* 0x00000009004a7213 */ /* 0x000fc60000000000 */
[----:B------:R-:W-:Y:S01]  /*4650*/  @!P5 IMAD.MOV R90, RZ, RZ, -R90 ;  /* 0x000000ffff5ad224 */ /* 0x000fe200078e0a5a */
[----:B------:R-:W-:Y:S01]  /*4660*/  ISETP.GE.AND P5, PT, R9, RZ, PT ;  /* 0x000000ff0900720c */ /* 0x000fe20003fa6270 */
[----:B------:R-:W-:Y:S02]  /*4670*/  IMAD.MOV R9, RZ, RZ, -R8 ;  /* 0x000000ffff097224 */ /* 0x000fe400078e0a08 */
[----:B------:R-:W-:Y:S01]  /*4680*/  @!P4 IMAD.MOV R146, RZ, RZ, -R146 ;  /* 0x000000ffff92c224 */ /* 0x000fe200078e0a92 */
[----:B------:R-:W-:Y:S01]  /*4690*/  ISETP.GE.AND P4, PT, R17, RZ, PT ;  /* 0x000000ff1100720c */ /* 0x000fe20003f86270 */
[----:B------:R-:W-:Y:S01]  /*46a0*/  IMAD R76, R14, R9, R76 ;  /* 0x000000090e4c7224 */ /* 0x000fe200078e024c */
[----:B------:R-:W-:Y:S01]  /*46b0*/  @!P3 IADD3 R88, PT, PT, R88, -R14, RZ ;  /* 0x8000000e5858b210 */ /* 0x000fe20007ffe0ff */
[----:B------:R-:W-:Y:S01]  /*46c0*/  @!P6 IMAD.IADD R86, R86, 0x1, -R14 ;  /* 0x000000015656e824 */ /* 0x000fe200078e0a0e */
[----:B------:R-:W-:Y:S01]  /*46d0*/  ISETP.GT.U32.AND P3, PT, R14, R78, PT ;  /* 0x0000004e0e00720c */ /* 0x000fe20003f64070 */
[----:B------:R-:W-:-:S02]  /*46e0*/  VIADD R17, R99, 0x50 ;  /* 0x0000005063117836 */ /* 0x000fc40000000000 */
[----:B------:R-:W-:Y:S01]  /*46f0*/  @!P0 IMAD.MOV R88, RZ, RZ, -R88 ;  /* 0x000000ffff588224 */ /* 0x000fe200078e0a58 */
[C---:B------:R-:W-:Y:S01]  /*4700*/  ISETP.GT.U32.AND P0, PT, R14.reuse, R76, PT ;  /* 0x0000004c0e00720c */ /* 0x040fe20003f04070 */
[----:B------:R-:W-:Y:S01]  /*4710*/  IMAD.HI.U32 R8, R15, R74, RZ ;  /* 0x0000004a0f087227 */ /* 0x000fe200078e00ff */
[----:B------:R-:W-:Y:S02]  /*4720*/  ISETP.GT.U32.AND P6, PT, R14, R86, PT ;  /* 0x000000560e00720c */ /* 0x000fe40003fc4070 */
[----:B------:R-:W-:Y:S01]  /*4730*/  IABS R72, R17 ;  /* 0x0000001100487213 */ /* 0x000fe20000000000 */
[----:B------:R-:W-:Y:S02]  /*4740*/  IMAD.MOV R9, RZ, RZ, -R8 ;  /* 0x000000ffff097224 */ /* 0x000fe400078e0a08 */
[----:B------:R-:W-:Y:S02]  /*4750*/  VIADD R20, R99, 0x52 ;  /* 0x0000005263147836 */ /* 0x000fe40000000000 */
[----:B------:R-:W-:Y:S01]  /*4760*/  IMAD.HI.U32 R8, R15, R72, RZ ;  /* 0x000000480f087227 */ /* 0x000fe200078e00ff */
[----:B------:R-:W-:-:S02]  /*4770*/  @!P3 IADD3 R78, PT, PT, R78, -R14, RZ ;  /* 0x8000000e4e4eb210 */ /* 0x000fc40007ffe0ff */
[----:B------:R-:W-:Y:S01]  /*4780*/  IABS R68, R20 ;  /* 0x0000001400447213 */ /* 0x000fe20000000000 */
[--C-:B------:R-:W-:Y:S01]  /*4790*/  @!P0 IMAD.IADD R76, R76, 0x1, -R14.reuse ;  /* 0x000000014c4c8824 */ /* 0x100fe200078e0a0e */
[----:B------:R-:W-:Y:S01]  /*47a0*/  ISETP.GT.U32.AND P3, PT, R14, R78, PT ;  /* 0x0000004e0e00720c */ /* 0x000fe20003f64070 */
[----:B------:R-:W-:Y:S01]  /*47b0*/  @!P6 IMAD.IADD R86, R86, 0x1, -R14 ;  /* 0x000000015656e824 */ /* 0x000fe200078e0a0e */
[----:B------:R-:W-:Y:S01]  /*47c0*/  ISETP.GE.AND P6, PT, R17, RZ, PT ;  /* 0x000000ff1100720c */ /* 0x000fe20003fc6270 */
[C---:B------:R-:W-:Y:S01]  /*47d0*/  IMAD R74, R14.reuse, R9, R74 ;  /* 0x000000090e4a7224 */ /* 0x040fe200078e024a */
[----:B------:R-:W-:Y:S01]  /*47e0*/  ISETP.GT.U32.AND P0, PT, R14, R76, PT ;  /* 0x0000004c0e00720c */ /* 0x000fe20003f04070 */
[----:B------:R-:W-:Y:S01]  /*47f0*/  IMAD.MOV R9, RZ, RZ, -R8 ;  /* 0x000000ffff097224 */ /* 0x000fe200078e0a08 */
[----:B------:R-:W-:Y:S01]  /*4800*/  @!P1 IADD3 R86, PT, PT, -R86, RZ, RZ ;  /* 0x000000ff56569210 */ /* 0x000fe20007ffe1ff */
[----:B------:R-:W-:Y:S01]  /*4810*/  VIADD R17, R99, 0x51 ;  /* 0x0000005163117836 */ /* 0x000fe20000000000 */
[C---:B------:R-:W-:Y:S01]  /*4820*/  ISETP.GT.U32.AND P1, PT, R14.reuse, R74, PT ;  /* 0x0000004a0e00720c */ /* 0x040fe20003f24070 */
[----:B------:R-:W-:-:S02]  /*4830*/  IMAD R72, R14, R9, R72 ;  /* 0x000000090e487224 */ /* 0x000fc400078e0248 */
[----:B------:R-:W-:Y:S01]  /*4840*/  IMAD.HI.U32 R9, R15, R68, RZ ;  /* 0x000000440f097227 */ /* 0x000fe200078e00ff */
[----:B------:R-:W-:-:S03]  /*4850*/  IABS R70, R17 ;  /* 0x0000001100467213 */ /* 0x000fc60000000000 */
[--C-:B------:R-:W-:Y:S01]  /*4860*/  @!P3 IMAD.IADD R78, R78, 0x1, -R14.reuse ;  /* 0x000000014e4eb824 */ /* 0x100fe200078e0a0e */
[----:B------:R-:W-:Y:S01]  /*4870*/  ISETP.GE.AND P3, PT, R17, RZ, PT ;  /* 0x000000ff1100720c */ /* 0x000fe20003f66270 */
[----:B------:R-:W-:Y:S01]  /*4880*/  @!P0 IMAD.IADD R76, R76, 0x1, -R14 ;  /* 0x000000014c4c8824 */ /* 0x000fe200078e0a0e */
[----:B------:R-:W-:Y:S01]  /*4890*/  ISETP.GT.U32.AND P0, PT, R14, R72, PT ;  /* 0x000000480e00720c */ /* 0x000fe20003f04070 */
[----:B------:R-:W-:Y:S01]  /*48a0*/  @!P2 IMAD.MOV R78, RZ, RZ, -R78 ;  /* 0x000000ffff4ea224 */ /* 0x000fe200078e0a4e */
[----:B------:R-:W-:Y:S01]  /*48b0*/  IADD3 R9, PT, PT, -R9, RZ, RZ ;  /* 0x000000ff09097210 */ /* 0x000fe20007ffe1ff */
[----:B------:R-:W-:Y:S01]  /*48c0*/  @!P1 IMAD.IADD R74, R74, 0x1, -R14 ;  /* 0x000000014a4a9824 */ /* 0x000fe200078e0a0e */
[----:B------:R-:W-:Y:S01]  /*48d0*/  ISETP.GE.AND P1, PT, R20, RZ, PT ;  /* 0x000000ff1400720c */ /* 0x000fe20003f26270 */
[----:B------:R-:W-:-:S03]  /*48e0*/  IMAD.HI.U32 R8, R15, R70, RZ ;  /* 0x000000460f087227 */ /* 0x000fc600078e00ff */
[----:B------:R-:W-:Y:S01]  /*48f0*/  ISETP.GT.U32.AND P2, PT, R14, R74, PT ;  /* 0x0000004a0e00720c */ /* 0x000fe20003f44070 */
[----:B------:R-:W-:Y:S02]  /*4900*/  IMAD.MOV R17, RZ, RZ, -R8 ;  /* 0x000000ffff117224 */ /* 0x000fe400078e0a08 */
[C---:B------:R-:W-:Y:S02]  /*4910*/  VIADD R8, R99.reuse, 0x53 ;  /* 0x0000005363087836 */ /* 0x040fe40000000000 */
[----:B------:R-:W-:Y:S02]  /*4920*/  @!P0 IMAD.IADD R72, R72, 0x1, -R14 ;  /* 0x0000000148488824 */ /* 0x000fe400078e0a0e */
[C---:B------:R-:W-:Y:S01]  /*4930*/  IMAD R68, R14.reuse, R9, R68 ;  /* 0x000000090e447224 */ /* 0x040fe200078e0244 */
[----:B------:R-:W-:Y:S01]  /*4940*/  IABS R66, R8 ;  /* 0x0000000800427213 */ /* 0x000fe20000000000 */
[----:B------:R-:W-:Y:S01]  /*4950*/  @!P4 IMAD.MOV R76, RZ, RZ, -R76 ;  /* 0x000000ffff4cc224 */ /* 0x000fe200078e0a4c */
[----:B------:R-:W-:Y:S01]  /*4960*/  ISETP.GT.U32.AND P0, PT, R14, R72, PT ;  /* 0x000000480e00720c */ /* 0x000fe20003f04070 */
[----:B------:R-:W-:Y:S01]  /*4970*/  VIADD R9, R99, 0x54 ;  /* 0x0000005463097836 */ /* 0x000fe20000000000 */
[----:B------:R-:W-:Y:S01]  /*4980*/  ISETP.GE.AND P4, PT, R8, RZ, PT ;  /* 0x000000ff0800720c */ /* 0x000fe20003f86270 */
[----:B------:R-:W-:Y:S01]  /*4990*/  IMAD.HI.U32 R8, R15, R66, RZ ;  /* 0x000000420f087227 */ /* 0x000fe200078e00ff */
[----:B------:R-:W-:-:S02]  /*49a0*/  @!P2 IADD3 R74, PT, PT, R74, -R14, RZ ;  /* 0x8000000e4a4aa210 */ /* 0x000fc40007ffe0ff */
[----:B------:R-:W-:Y:S01]  /*49b0*/  IABS R64, R9 ;  /* 0x0000000900407213 */ /* 0x000fe20000000000 */
[C---:B------:R-:W-:Y:S02]  /*49c0*/  IMAD R70, R14.reuse, R17, R70 ;  /* 0x000000110e467224 */ /* 0x040fe400078e0246 */
[----:B------:R-:W-:Y:S01]  /*49d0*/  @!P5 IMAD.MOV R74, RZ, RZ, -R74 ;  /* 0x000000ffff4ad224 */ /* 0x000fe200078e0a4a */
[----:B------:R-:W-:Y:S01]  /*49e0*/  ISETP.GE.AND P5, PT, R9, RZ, PT ;  /* 0x000000ff0900720c */ /* 0x000fe20003fa6270 */
[----:B------:R-:W-:Y:S01]  /*49f0*/  IMAD.MOV R9, RZ, RZ, -R8 ;  /* 0x000000ffff097224 */ /* 0x000fe200078e0a08 */
[----:B------:R-:W-:Y:S01]  /*4a00*/  ISETP.GT.U32.AND P2, PT, R14, R70, PT ;  /* 0x000000460e00720c */ /* 0x000fe20003f44070 */
[----:B------:R-:W-:Y:S01]  /*4a10*/  VIADD R20, R99, 0x55 ;  /* 0x0000005563147836 */ /* 0x000fe20000000000 */
[----:B------:R-:W-:Y:S01]  /*4a20*/  @!P0 IADD3 R72, PT, PT, R72, -R14, RZ ;  /* 0x8000000e48488210 */ /* 0x000fe20007ffe0ff */
[C---:B------:R-:W-:Y:S01]  /*4a30*/  IMAD R66, R14.reuse, R9, R66 ;  /* 0x000000090e427224 */ /* 0x040fe200078e0242 */
[----:B------:R-:W-:Y:S01]  /*4a40*/  ISETP.GT.U32.AND P0, PT, R14, R68, PT ;  /* 0x000000440e00720c */ /* 0x000fe20003f04070 */
[----:B------:R-:W-:Y:S01]  /*4a50*/  IMAD.HI.U32 R8, R15, R64, RZ ;  /* 0x000000400f087227 */ /* 0x000fe200078e00ff */
[----:B------:R-:W-:-:S03]  /*4a60*/  IABS R62, R20 ;  /* 0x00000014003e7213 */ /* 0x000fc60000000000 */
[----:B------:R-:W-:Y:S01]  /*4a70*/  @!P6 IMAD.MOV R72, RZ, RZ, -R72 ;  /* 0x000000ffff48e224 */ /* 0x000fe200078e0a48 */
[----:B------:R-:W-:Y:S01]  /*4a80*/  ISETP.GT.U32.AND P6, PT, R14, R66, PT ;  /* 0x000000420e00720c */ /* 0x000fe20003fc4070 */
[----:B------:R-:W-:Y:S02]  /*4a90*/  IMAD.MOV R17, RZ, RZ, -R8 ;  /* 0x000000ffff117224 */ /* 0x000fe400078e0a08 */
[----:B------:R-:W-:Y:S02]  /*4aa0*/  @!P2 IMAD.IADD R70, R70, 0x1, -R14 ;  /* 0x000000014646a824 */ /* 0x000fe400078e0a0e */
[----:B------:R-:W-:-:S03]  /*4ab0*/  IMAD.HI.U32 R9, R15, R62, RZ ;  /* 0x0000003e0f097227 */ /* 0x000fc600078e00ff */
[----:B------:R-:W-:Y:S01]  /*4ac0*/  ISETP.GT.U32.AND P2, PT, R14, R70, PT ;  /* 0x000000460e00720c */ /* 0x000fe20003f44070 */
[----:B------:R-:W-:Y:S01]  /*4ad0*/  @!P0 IMAD.IADD R68, R68, 0x1, -R14 ;  /* 0x0000000144448824 */ /* 0x000fe200078e0a0e */
[----:B------:R-:W-:Y:S01]  /*4ae0*/  IADD3 R9, PT, PT, -R9, RZ, RZ ;  /* 0x000000ff09097210 */ /* 0x000fe20007ffe1ff */
[----:B------:R-:W-:Y:S02]  /*4af0*/  IMAD R64, R14, R17, R64 ;  /* 0x000000110e407224 */ /* 0x000fe400078e0240 */
[----:B------:R-:W-:Y:S01]  /*4b00*/  @!P6 IMAD.IADD R66, R66, 0x1, -R14 ;  /* 0x000000014242e824 */ /* 0x000fe200078e0a0e */
[C---:B------:R-:W-:Y:S01]  /*4b10*/  ISETP.GT.U32.AND P0, PT, R14.reuse, R68, PT ;  /* 0x000000440e00720c */ /* 0x040fe20003f04070 */
[C---:B------:R-:W-:Y:S02]  /*4b20*/  IMAD R62, R14.reuse, R9, R62 ;  /* 0x000000090e3e7224 */ /* 0x040fe400078e023e */
[C---:B------:R-:W-:Y:S01]  /*4b30*/  VIADD R8, R99.reuse, 0x56 ;  /* 0x0000005663087836 */ /* 0x040fe20000000000 */
[----:B------:R-:W-:Y:S01]  /*4b40*/  ISETP.GT.U32.AND P6, PT, R14, R66, PT ;  /* 0x000000420e00720c */ /* 0x000fe20003fc4070 */
[----:B------:R-:W-:-:S02]  /*4b50*/  VIADD R17, R99, 0x58 ;  /* 0x0000005863117836 */ /* 0x000fc40000000000 */
[----:B------:R-:W-:Y:S01]  /*4b60*/  @!P2 IMAD.IADD R70, R70, 0x1, -R14 ;  /* 0x000000014646a824 */ /* 0x000fe200078e0a0e */
[----:B------:R-:W-:Y:S01]  /*4b70*/  IABS R60, R8 ;  /* 0x00000008003c7213 */ /* 0x000fe20000000000 */
[C---:B------:R-:W-:Y:S01]  /*4b80*/  VIADD R25, R99.reuse, 0x5e ;  /* 0x0000005e63197836 */ /* 0x040fe20000000000 */
[----:B------:R-:W-:Y:S01]  /*4b90*/  IABS R56, R17 ;  /* 0x0000001100387213 */ /* 0x000fe20000000000 */
[----:B------:R-:W-:Y:S01]  /*4ba0*/  @!P3 IMAD.MOV R70, RZ, RZ, -R70 ;  /* 0x000000ffff46b224 */ /* 0x000fe200078e0a46 */
[----:B------:R-:W-:Y:S01]  /*4bb0*/  ISETP.GE.AND P3, PT, R8, RZ, PT ;  /* 0x000000ff0800720c */ /* 0x000fe20003f66270 */
[C---:B------:R-:W-:Y:S01]  /*4bc0*/  VIADD R8, R99.reuse, 0x57 ;  /* 0x0000005763087836 */ /* 0x040fe20000000000 */
[----:B------:R-:W-:Y:S01]  /*4bd0*/  @!P0 IADD3 R68, PT, PT, R68, -R14, RZ ;  /* 0x8000000e44448210 */ /* 0x000fe20007ffe0ff */
[----:B------:R-:W-:Y:S01]  /*4be0*/  VIADD R53, R99, 0x61 ;  /* 0x0000006163357836 */ /* 0x000fe20000000000 */
[----:B------:R-:W-:Y:S01]  /*4bf0*/  ISETP.GT.U32.AND P0, PT, R14, R64, PT ;  /* 0x000000400e00720c */ /* 0x000fe20003f04070 */
[----:B------:R-:W-:Y:S01]  /*4c00*/  @!P6 IMAD.IADD R66, R66, 0x1, -R14 ;  /* 0x000000014242e824 */ /* 0x000fe200078e0a0e */
[----:B------:R-:W-:Y:S01]  /*4c10*/  ISETP.GT.U32.AND P6, PT, R14, R62, PT ;  /* 0x0000003e0e00720c */ /* 0x000fe20003fc4070 */
[----:B------:R-:W-:Y:S01]  /*4c20*/  @!P1 IMAD.MOV R68, RZ, RZ, -R68 ;  /* 0x000000ffff449224 */ /* 0x000fe200078e0a44 */
[----:B------:R-:W-:Y:S01]  /*4c30*/  ISETP.GE.AND P1, PT, R8, RZ, PT ;  /* 0x000000ff0800720c */ /* 0x000fe20003f26270 */
[----:B------:R-:W-:Y:S01]  /*4c40*/  @!P4 IMAD.MOV R66, RZ, RZ, -R66 ;  /* 0x000000ffff42c224 */ /* 0x000fe200078e0a42 */
[----:B------:R-:W-:Y:S01]  /*4c50*/  IABS R58, R8 ;  /* 0x00000008003a7213 */ /* 0x000fe20000000000 */
[----:B------:R-:W-:Y:S01]  /*4c60*/  IMAD.HI.U32 R8, R15, R60, RZ ;  /* 0x0000003c0f087227 */ /* 0x000fe200078e00ff */
[----:B------:R-:W-:-:S02]  /*4c70*/  ISETP.GE.AND P4, PT, R17, RZ, PT ;  /* 0x000000ff1100720c */ /* 0x000fc40003f86270 */
[----:B------:R-:W-:Y:S01]  /*4c80*/  ISETP.GE.AND P2, PT, R20, RZ, PT ;  /* 0x000000ff1400720c */ /* 0x000fe20003f46270 */
[----:B------:R-:W-:Y:S01]  /*4c90*/  IMAD.MOV R9, RZ, RZ, -R8 ;  /* 0x000000ffff097224 */ /* 0x000fe200078e0a08 */
[----:B------:R-:W-:Y:S01]  /*4ca0*/  IABS R34, R25 ;  /* 0x0000001900227213 */ /* 0x000fe20000000000 */
[----:B------:R-:W-:Y:S01]  /*4cb0*/  IMAD.HI.U32 R8, R15, R58, RZ ;  /* 0x0000003a0f087227 */ /* 0x000fe200078e00ff */
[----:B------:R-:W-:-:S03]  /*4cc0*/  @!P0 IADD3 R64, PT, PT, R64, -R14, RZ ;  /* 0x8000000e40408210 */ /* 0x000fc60007ffe0ff */
[----:B------:R-:W-:Y:S01]  /*4cd0*/  @!P6 IMAD.IADD R62, R62, 0x1, -R14 ;  /* 0x000000013e3ee824 */ /* 0x000fe200078e0a0e */
[C---:B------:R-:W-:Y:S01]  /*4ce0*/  ISETP.GT.U32.AND P0, PT, R14.reuse, R64, PT ;  /* 0x000000400e00720c */ /* 0x040fe20003f04070 */
[C---:B------:R-:W-:Y:S02]  /*4cf0*/  IMAD R60, R14.reuse, R9, R60 ;  /* 0x000000090e3c7224 */ /* 0x040fe400078e023c */
[----:B------:R-:W-:Y:S01]  /*4d00*/  IMAD.MOV R17, RZ, RZ, -R8 ;  /* 0x000000ffff117224 */ /* 0x000fe200078e0a08 */
[----:B------:R-:W-:Y:S01]  /*4d10*/  ISETP.GT.U32.AND P6, PT, R14, R62, PT ;  /* 0x0000003e0e00720c */ /* 0x000fe20003fc4070 */
[----:B------:R-:W-:-:S04]  /*4d20*/  IMAD.HI.U32 R9, R15, R56, RZ ;  /* 0x000000380f097227 */ /* 0x000fc800078e00ff */
[----:B------:R-:W-:Y:S02]  /*4d30*/  IMAD R58, R14, R17, R58 ;  /* 0x000000110e3a7224 */ /* 0x000fe400078e023a */
[----:B------:R-:W-:Y:S02]  /*4d40*/  IMAD.MOV R9, RZ, RZ, -R9 ;  /* 0x000000ffff097224 */ /* 0x000fe400078e0a09 */
[----:B------:R-:W-:Y:S01]  /*4d50*/  @!P0 IADD3 R64, PT, PT, R64, -R14, RZ ;  /* 0x8000000e40408210 */ /* 0x000fe20007ffe0ff */
[C---:B------:R-:W-:Y:S01]  /*4d60*/  VIADD R17, R99.reuse, 0x59 ;  /* 0x0000005963117836 */ /* 0x040fe20000000000 */
[C---:B------:R-:W-:Y:S01]  /*4d70*/  ISETP.GT.U32.AND P0, PT, R14.reuse, R60, PT ;  /* 0x0000003c0e00720c */ /* 0x040fe20003f04070 */
[----:B------:R-:W-:Y:S02]  /*4d80*/  IMAD R56, R14, R9, R56 ;  /* 0x000000090e387224 */ /* 0x000fe400078e0238 */
[----:B------:R-:W-:Y:S01]  /*4d90*/  @!P6 IMAD.IADD R62, R62, 0x1, -R14 ;  /* 0x000000013e3ee824 */ /* 0x000fe200078e0a0e */
[C---:B------:R-:W-:Y:S01]  /*4da0*/  ISETP.GT.U32.AND P6, PT, R14.reuse, R58, PT ;  /* 0x0000003a0e00720c */ /* 0x040fe20003fc4070 */
[----:B------:R-:W-:Y:S01]  /*4db0*/  @!P5 IMAD.MOV R64, RZ, RZ, -R64 ;  /* 0x000000ffff40d224 */ /* 0x000fe200078e0a40 */
[----:B------:R-:W-:Y:S01]  /*4dc0*/  IABS R54, R17 ;  /* 0x0000001100367213 */ /* 0x000fe20000000000 */
[----:B------:R-:W-:Y:S01]  /*4dd0*/  VIADD R20, R99, 0x5a ;  /* 0x0000005a63147836 */ /* 0x000fe20000000000 */
[----:B------:R-:W-:Y:S01]  /*4de0*/  ISETP.GT.U32.AND P5, PT, R14, R56, PT ;  /* 0x000000380e00720c */ /* 0x000fe20003fa4070 */
[----:B------:R-:W-:-:S02]  /*4df0*/  @!P2 IMAD.MOV R62, RZ, RZ, -R62 ;  /* 0x000000ffff3ea224 */ /* 0x000fc400078e0a3e */
[----:B------:R-:W-:Y:S01]  /*4e00*/  IMAD.HI.U32 R8, R15, R54, RZ ;  /* 0x000000360f087227 */ /* 0x000fe200078e00ff */
[----:B------:R-:W-:Y:S02]  /*4e10*/  IABS R50, R20 ;  /* 0x0000001400327213 */ /* 0x000fe40000000000 */
[----:B------:R-:W-:Y:S01]  /*4e20*/  @!P0 IADD3 R60, PT, PT, R60, -R14, RZ ;  /* 0x8000000e3c3c8210 */ /* 0x000fe20007ffe0ff */
[----:B------:R-:W-:Y:S02]  /*4e30*/  VIADD R65, R99, 0x63 ;  /* 0x0000006363417836 */ /* 0x000fe40000000000 */
[----:B------:R-:W-:Y:S01]  /*4e40*/  @!P6 IMAD.IADD R58, R58, 0x1, -R14 ;  /* 0x000000013a3ae824 */ /* 0x000fe200078e0a0e */
[C---:B------:R-:W-:Y:S01]  /*4e50*/  ISETP.GT.U32.AND P0, PT, R14.reuse, R60, PT ;  /* 0x0000003c0e00720c */ /* 0x040fe20003f04070 */
[----:B------:R-:W-:Y:S01]  /*4e60*/  IMAD.HI.U32 R9, R15, R50, RZ ;  /* 0x000000320f097227 */ /* 0x000fe200078e00ff */
[----:B------:R-:W-:Y:S02]  /*4e70*/  ISETP.GE.AND P6, PT, R17, RZ, PT ;  /* 0x000000ff1100720c */ /* 0x000fe40003fc6270 */
[----:B------:R-:W-:Y:S01]  /*4e80*/  ISETP.GT.U32.AND P2, PT, R14, R58, PT ;  /* 0x0000003a0e00720c */ /* 0x000fe20003f44070 */
[----:B------:R-:W-:Y:S01]  /*4e90*/  IMAD.MOV R17, RZ, RZ, -R8 ;  /* 0x000000ffff117224 */ /* 0x000fe200078e0a08 */
[----:B------:R-:W-:Y:S01]  /*4ea0*/  IADD3 R9, PT, PT, -R9, RZ, RZ ;  /* 0x000000ff09097210 */ /* 0x000fe20007ffe1ff */
[----:B------:R-:W-:Y:S01]  /*4eb0*/  @!P5 IMAD.IADD R56, R56, 0x1, -R14 ;  /* 0x000000013838d824 */ /* 0x000fe200078e0a0e */
[----:B------:R-:W-:Y:S01]  /*4ec0*/  IABS R41, R65 ;  /* 0x0000004100297213 */ /* 0x000fe20000000000 */
[C---:B------:R-:W-:Y:S01]  /*4ed0*/  IMAD R54, R14.reuse, R17, R54 ;  /* 0x000000110e367224 */ /* 0x040fe200078e0236 */
[C---:B------:R-:W-:Y:S01]  /*4ee0*/  IADD3 R17, PT, PT, R99.reuse, 0x5d, RZ ;  /* 0x0000005d63117810 */ /* 0x040fe20007ffe0ff */
[----:B------:R-:W-:Y:S01]  /*4ef0*/  VIADD R8, R99, 0x5b ;  /* 0x0000005b63087836 */ /* 0x000fe20000000000 */
[----:B------:R-:W-:Y:S01]  /*4f00*/  ISETP.GT.U32.AND P5, PT, R14, R56, PT ;  /* 0x000000380e00720c */ /* 0x000fe20003fa4070 */
[----:B------:R-:W-:Y:S01]  /*4f10*/  @!P0 IMAD.IADD R60, R60, 0x1, -R14 ;  /* 0x000000013c3c8824 */ /* 0x000fe200078e0a0e */
[----:B------:R-:W-:Y:S01]  /*4f20*/  IABS R38, R17 ;  /* 0x0000001100267213 */ /* 0x000fe20000000000 */
[C---:B------:R-:W-:Y:S01]  /*4f30*/  IMAD R50, R14.reuse, R9, R50 ;  /* 0x000000090e327224 */ /* 0x040fe200078e0232 */
[----:B------:R-:W-:Y:S01]  /*4f40*/  IABS R46, R8 ;  /* 0x00000008002e7213 */ /* 0x000fe20000000000 */
[----:B------:R-:W-:Y:S01]  /*4f50*/  @!P3 IMAD.MOV R60, RZ, RZ, -R60 ;  /* 0x000000ffff3cb224 */ /* 0x000fe200078e0a3c */
[----:B------:R-:W-:Y:S01]  /*4f60*/  ISETP.GT.U32.AND P3, PT, R14, R54, PT ;  /* 0x000000360e00720c */ /* 0x000fe20003f64070 */
[----:B------:R-:W-:Y:S01]  /*4f70*/  @!P2 IMAD.IADD R58, R58, 0x1, -R14 ;  /* 0x000000013a3aa824 */ /* 0x000fe200078e0a0e */
[----:B------:R-:W-:Y:S01]  /*4f80*/  ISETP.GE.AND P2, PT, R8, RZ, PT ;  /* 0x000000ff0800720c */ /* 0x000fe20003f46270 */
[----:B------:R-:W-:Y:S01]  /*4f90*/  IMAD.HI.U32 R8, R15, R46, RZ ;  /* 0x0000002e0f087227 */ /* 0x000fe200078e00ff */
[----:B------:R-:W-:-:S03]  /*4fa0*/  ISETP.GE.AND P0, PT, R20, RZ, PT ;  /* 0x000000ff1400720c */ /* 0x000fc60003f06270 */
[----:B------:R-:W-:Y:S01]  /*4fb0*/  @!P5 IADD3 R56, PT, PT, R56, -R14, RZ ;  /* 0x8000000e3838d210 */ /* 0x000fe20007ffe0ff */
[----:B------:R-:W-:Y:S01]  /*4fc0*/  IMAD.MOV R21, RZ, RZ, -R8 ;  /* 0x000000ffff157224 */ /* 0x000fe200078e0a08 */
[----:B------:R-:W-:Y:S01]  /*4fd0*/  ISETP.GE.AND P5, PT, R17, RZ, PT ;  /* 0x000000ff1100720c */ /* 0x000fe20003fa6270 */
[C---:B------:R-:W-:Y:S01]  /*4fe0*/  IMAD.HI.U32 R17, R15.reuse, R38, RZ ;  /* 0x000000260f117227 */ /* 0x040fe200078e00ff */
[----:B------:R-:W-:Y:S02]  /*4ff0*/  @!P4 IADD3 R56, PT, PT, -R56, RZ, RZ ;  /* 0x000000ff3838c210 */ /* 0x000fe40007ffe1ff */
[----:B------:R-:W-:Y:S01]  /*5000*/  ISETP.GT.U32.AND P4, PT, R14, R50, PT ;  /* 0x000000320e00720c */ /* 0x000fe20003f84070 */
[----:B------:R-:W-:Y:S02]  /*5010*/  @!P3 IMAD.IADD R54, R54, 0x1, -R14 ;  /* 0x000000013636b824 */ /* 0x000fe400078e0a0e */
[C---:B------:R-:W-:Y:S02]  /*5020*/  IMAD R46, R14.reuse, R21, R46 ;  /* 0x000000150e2e7224 */ /* 0x040fe400078e022e */
[----:B------:R-:W-:Y:S01]  /*5030*/  IMAD.MOV R17, RZ, RZ, -R17 ;  /* 0x000000ffff117224 */ /* 0x000fe200078e0a11 */
[----:B------:R-:W-:Y:S01]  /*5040*/  ISETP.GT.U32.AND P3, PT, R14, R54, PT ;  /* 0x000000360e00720c */ /* 0x000fe20003f64070 */
[----:B------:R-:W-:-:S04]  /*5050*/  IMAD.HI.U32 R20, R15, R34, RZ ;  /* 0x000000220f147227 */ /* 0x000fc800078e00ff */
[----:B------:R-:W-:Y:S02]  /*5060*/  IMAD R38, R14, R17, R38 ;  /* 0x000000110e267224 */ /* 0x000fe400078e0226 */
[----:B------:R-:W-:Y:S01]  /*5070*/  @!P4 IADD3 R50, PT, PT, R50, -R14, RZ ;  /* 0x8000000e3232c210 */ /* 0x000fe20007ffe0ff */
[----:B------:R-:W-:Y:S02]  /*5080*/  VIADD R9, R99, 0x5c ;  /* 0x0000005c63097836 */ /* 0x000fe40000000000 */
[----:B------:R-:W-:Y:S01]  /*5090*/  IMAD.MOV R23, RZ, RZ, -R20 ;  /* 0x000000ffff177224 */ /* 0x000fe200078e0a14 */
[----:B------:R-:W-:Y:S01]  /*50a0*/  ISETP.GT.U32.AND P4, PT, R14, R50, PT ;  /* 0x000000320e00720c */ /* 0x000fe20003f84070 */
[----:B------:R-:W-:Y:S01]  /*50b0*/  @!P1 IMAD.MOV R58, RZ, RZ, -R58 ;  /* 0x000000ffff3a9224 */ /* 0x000fe200078e0a3a */
[----:B------:R-:W-:Y:S01]  /*50c0*/  IABS R42, R9 ;  /* 0x00000009002a7213 */ /* 0x000fe20000000000 */
[----:B------:R-:W-:Y:S01]  /*50d0*/  @!P3 IMAD.IADD R54, R54, 0x1, -R14 ;  /* 0x000000013636b824 */ /* 0x000fe200078e0a0e */
[C---:B------:R-:W-:Y:S01]  /*50e0*/  ISETP.GT.U32.AND P3, PT, R14.reuse, R46, PT ;  /* 0x0000002e0e00720c */ /* 0x040fe20003f64070 */
[----:B------:R-:W-:Y:S01]  /*50f0*/  IMAD R34, R14, R23, R34 ;  /* 0x000000170e227224 */ /* 0x000fe200078e0222 */
[----:B------:R-:W-:Y:S01]  /*5100*/  ISETP.GE.AND P1, PT, R9, RZ, PT ;  /* 0x000000ff0900720c */ /* 0x000fe20003f26270 */
[----:B------:R-:W-:Y:S01]  /*5110*/  IMAD.HI.U32 R9, R15, R42, RZ ;  /* 0x0000002a0f097227 */ /* 0x000fe200078e00ff */
[----:B------:R-:W-:-:S03]  /*5120*/  IABS R20, R53 ;  /* 0x0000003500147213 */ /* 0x000fc60000000000 */
[----:B------:R-:W-:Y:S02]  /*5130*/  IMAD.MOV R9, RZ, RZ, -R9 ;  /* 0x000000ffff097224 */ /* 0x000fe400078e0a09 */
[----:B------:R-:W-:Y:S01]  /*5140*/  @!P4 IMAD.IADD R50, R50, 0x1, -R14 ;  /* 0x000000013232c824 */ /* 0x000fe200078e0a0e */
[C---:B------:R-:W-:Y:S01]  /*5150*/  ISETP.GT.U32.AND P4, PT, R14.reuse, R38, PT ;  /* 0x000000260e00720c */ /* 0x040fe20003f84070 */
[----:B------:R-:W-:Y:S02]  /*5160*/  IMAD R42, R14, R9, R42 ;  /* 0x000000090e2a7224 */ /* 0x000fe400078e022a */
[----:B------:R-:W-:Y:S02]  /*5170*/  @!P3 IMAD.IADD R46, R46, 0x1, -R14 ;  /* 0x000000012e2eb824 */ /* 0x000fe400078e0a0e */
[----:B------:R-:W-:-:S03]  /*5180*/  IMAD.HI.U32 R9, R15, R26, RZ ;  /* 0x0000001a0f097227 */ /* 0x000fc600078e00ff */
[----:B------:R-:W-:Y:S01]  /*5190*/  ISETP.GT.U32.AND P3, PT, R14, R46, PT ;  /* 0x0000002e0e00720c */ /* 0x000fe20003f64070 */
[----:B------:R-:W-:Y:S02]  /*51a0*/  IMAD.MOV R9, RZ, RZ, -R9 ;  /* 0x000000ffff097224 */ /* 0x000fe400078e0a09 */
[----:B------:R-:W-:Y:S02]  /*51b0*/  IMAD.HI.U32 R17, R15, R20, RZ ;  /* 0x000000140f117227 */ /* 0x000fe400078e00ff */
[----:B------:R-:W-:Y:S02]  /*51c0*/  @!P4 IADD3 R38, PT, PT, R38, -R14, RZ ;  /* 0x8000000e2626c210 */ /* 0x000fe40007ffe0ff */
[C---:B------:R-:W-:Y:S02]  /*51d0*/  IMAD R26, R14.reuse, R9, R26 ;  /* 0x000000090e1a7224 */ /* 0x040fe400078e021a */
[----:B------:R-:W-:Y:S01]  /*51e0*/  ISETP.GT.U32.AND P4, PT, R14, R38, PT ;  /* 0x000000260e00720c */ /* 0x000fe20003f84070 */
[----:B------:R-:W-:-:S02]  /*51f0*/  IMAD.MOV R17, RZ, RZ, -R17 ;  /* 0x000000ffff117224 */ /* 0x000fc400078e0a11 */
[----:B------:R-:W-:-:S04]  /*5200*/  IMAD.HI.U32 R9, R15, R41, RZ ;  /* 0x000000290f097227 */ /* 0x000fc800078e00ff */
[----:B------:R-:W-:Y:S01]  /*5210*/  @!P3 IMAD.IADD R46, R46, 0x1, -R14 ;  /* 0x000000012e2eb824 */ /* 0x000fe200078e0a0e */
[C---:B------:R-:W-:Y:S01]  /*5220*/  ISETP.GT.U32.AND P3, PT, R14.reuse, R34, PT ;  /* 0x000000220e00720c */ /* 0x040fe20003f64070 */
[----:B------:R-:W-:Y:S01]  /*5230*/  IMAD R20, R14, R17, R20 ;  /* 0x000000110e147224 */ /* 0x000fe200078e0214 */
[----:B------:R-:W-:Y:S01]  /*5240*/  IADD3 R9, PT, PT, -R9, RZ, RZ ;  /* 0x000000ff09097210 */ /* 0x000fe20007ffe1ff */
[C---:B------:R-:W-:Y:S01]  /*5250*/  VIADD R67, R99.reuse, 0x64 ;  /* 0x0000006463437836 */ /* 0x040fe20000000000 */
[----:B------:R-:W-:Y:S01]  /*5260*/  @!P2 IADD3 R46, PT, PT, -R46, RZ, RZ ;  /* 0x000000ff2e2ea210 */ /* 0x000fe20007ffe1ff */
[----:B------:R-:W-:Y:S01]  /*5270*/  @!P4 IMAD.IADD R38, R38, 0x1, -R14 ;  /* 0x000000012626c824 */ /* 0x000fe200078e0a0e */
[C---:B------:R-:W-:Y:S01]  /*5280*/  ISETP.GT.U32.AND P4, PT, R14.reuse, R26, PT ;  /* 0x0000001a0e00720c */ /* 0x040fe20003f84070 */
[----:B------:R-:W-:Y:S01]  /*5290*/  VIADD R23, R99, 0x5f ;  /* 0x0000005f63177836 */ /* 0x000fe20000000000 */
[----:B------:R-:W-:Y:S01]  /*52a0*/  IABS R43, R67 ;  /* 0x00000043002b7213 */ /* 0x000fe20000000000 */
[----:B------:R-:W-:-:S02]  /*52b0*/  IMAD R41, R14, R9, R41 ;  /* 0x000000090e297224 */ /* 0x000fc400078e0229 */
[----:B------:R-:W-:Y:S01]  /*52c0*/  @!P6 IMAD.MOV R54, RZ, RZ, -R54 ;  /* 0x000000ffff36e224 */ /* 0x000fe200078e0a36 */
[----:B------:R-:W-:Y:S01]  /*52d0*/  ISETP.GT.U32.AND P6, PT, R14, R42, PT ;  /* 0x0000002a0e00720c */ /* 0x000fe20003fc4070 */
[----:B------:R-:W-:Y:S01]  /*52e0*/  IMAD.HI.U32 R17, R15, R43, RZ ;  /* 0x0000002b0f117227 */ /* 0x000fe200078e00ff */
[----:B------:R-:W-:Y:S02]  /*52f0*/  @!P3 IADD3 R34, PT, PT, R34, -R14, RZ ;  /* 0x8000000e2222b210 */ /* 0x000fe40007ffe0ff */
[----:B------:R-:W-:Y:S01]  /*5300*/  IABS R30, R23 ;  /* 0x00000017001e7213 */ /* 0x000fe20000000000 */
[----:B------:R-:W-:Y:S01]  /*5310*/  VIADD R63, R99, 0x62 ;  /* 0x00000062633f7836 */ /* 0x000fe20000000000 */
[----:B------:R-:W-:Y:S01]  /*5320*/  ISETP.GT.U32.AND P3, PT, R14, R34, PT ;  /* 0x000000220e00720c */ /* 0x000fe20003f64070 */
[----:B------:R-:W-:Y:S02]  /*5330*/  @!P4 IMAD.IADD R26, R26, 0x1, -R14 ;  /* 0x000000011a1ac824 */ /* 0x000fe400078e0a0e */
[----:B------:R-:W-:Y:S01]  /*5340*/  IMAD.MOV R17, RZ, RZ, -R17 ;  /* 0x000000ffff117224 */ /* 0x000fe200078e0a11 */
[----:B------:R-:W-:Y:S01]  /*5350*/  IABS R22, R63 ;  /* 0x0000003f00167213 */ /* 0x000fe20000000000 */
[----:B------:R-:W-:Y:S01]  /*5360*/  IMAD.HI.U32 R8, R15, R30, RZ ;  /* 0x0000001e0f087227 */ /* 0x000fe200078e00ff */
[----:B------:R-:W-:-:S02]  /*5370*/  ISETP.GT.U32.AND P4, PT, R14, R26, PT ;  /* 0x0000001a0e00720c */ /* 0x000fc40003f84070 */
[----:B------:R-:W-:Y:S01]  /*5380*/  @!P6 IADD3 R42, PT, PT, R42, -R14, RZ ;  /* 0x8000000e2a2ae210 */ /* 0x000fe20007ffe0ff */
[----:B------:R-:W-:Y:S02]  /*5390*/  VIADD R69, R99, 0x65 ;  /* 0x0000006563457836 */ /* 0x000fe40000000000 */
[C---:B------:R-:W-:Y:S01]  /*53a0*/  IMAD R43, R14.reuse, R17, R43 ;  /* 0x000000110e2b7224 */ /* 0x040fe200078e022b */
[----:B------:R-:W-:Y:S01]  /*53b0*/  ISETP.GT.U32.AND P6, PT, R14, R42, PT ;  /* 0x0000002a0e00720c */ /* 0x000fe20003fc4070 */
[----:B------:R-:W-:Y:S01]  /*53c0*/  @!P3 IMAD.IADD R34, R34, 0x1, -R14 ;  /* 0x000000012222b824 */ /* 0x000fe200078e0a0e */
[----:B------:R-:W-:Y:S01]  /*53d0*/  ISETP.GT.U32.AND P3, PT, R14, R20, PT ;  /* 0x000000140e00720c */ /* 0x000fe20003f64070 */
[----:B------:R-:W-:Y:S01]  /*53e0*/  IMAD.MOV R21, RZ, RZ, -R8 ;  /* 0x000000ffff157224 */ /* 0x000fe200078e0a08 */
[----:B------:R-:W-:Y:S01]  /*53f0*/  IABS R45, R69 ;  /* 0x00000045002d7213 */ /* 0x000fe20000000000 */
[----:B------:R-:W-:-:S04]  /*5400*/  IMAD.HI.U32 R8, R15, R22, RZ ;  /* 0x000000160f087227 */ /* 0x000fc800078e00ff */
[----:B------:R-:W-:Y:S01]  /*5410*/  @!P4 IMAD.IADD R26, R26, 0x1, -R14 ;  /* 0x000000011a1ac824 */ /* 0x000fe200078e0a0e */
[C---:B------:R-:W-:Y:S01]  /*5420*/  ISETP.GT.U32.AND P4, PT, R14.reuse, R41, PT ;  /* 0x000000290e00720c */ /* 0x040fe20003f84070 */
[----:B------:R-:W-:Y:S02]  /*5430*/  VIADD R71, R99, 0x66 ;  /* 0x0000006663477836 */ /* 0x000fe40000000000 */
[----:B------:R-:W-:Y:S02]  /*5440*/  IMAD R30, R14, R21, R30 ;  /* 0x000000150e1e7224 */ /* 0x000fe400078e021e */
[----:B------:R-:W-:Y:S01]  /*5450*/  @!P3 IADD3 R20, PT, PT, R20, -R14, RZ ;  /* 0x8000000e1414b210 */ /* 0x000fe20007ffe0ff */
[----:B------:R-:W-:Y:S01]  /*5460*/  IMAD.MOV R21, RZ, RZ, -R8 ;  /* 0x000000ffff157224 */ /* 0x000fe200078e0a08 */
[----:B------:R-:W-:Y:S01]  /*5470*/  IABS R47, R71 ;  /* 0x00000047002f7213 */ /* 0x000fe20000000000 */
[----:B------:R-:W-:Y:S01]  /*5480*/  IMAD.HI.U32 R8, R15, R45, RZ ;  /* 0x0000002d0f087227 */ /* 0x000fe200078e00ff */
[----:B------:R-:W-:-:S03]  /*5490*/  ISETP.GT.U32.AND P3, PT, R14, R20, PT ;  /* 0x000000140e00720c */ /* 0x000fc60003f64070 */
[----:B------:R-:W-:Y:S02]  /*54a0*/  IMAD.MOV R17, RZ, RZ, -R8 ;  /* 0x000000ffff117224 */ /* 0x000fe400078e0a08 */
[----:B------:R-:W-:Y:S02]  /*54b0*/  @!P4 IMAD.IADD R41, R41, 0x1, -R14 ;  /* 0x000000012929c824 */ /* 0x000fe400078e0a0e */
[----:B------:R-:W-:Y:S02]  /*54c0*/  VIADD R73, R99, 0x67 ;  /* 0x0000006763497836 */ /* 0x000fe40000000000 */
[C---:B------:R-:W-:Y:S01]  /*54d0*/  IMAD.HI.U32 R8, R15.reuse, R47, RZ ;  /* 0x0000002f0f087227 */ /* 0x040fe200078e00ff */
[----:B------:R-:W-:Y:S02]  /*54e0*/  ISETP.GT.U32.AND P4, PT, R14, R41, PT ;  /* 0x000000290e00720c */ /* 0x000fe40003f84070 */
[----:B------:R-:W-:Y:S01]  /*54f0*/  IABS R35, R73 ;  /* 0x0000004900237213 */ /* 0x000fe20000000000 */
[----:B------:R-:W-:Y:S01]  /*5500*/  IMAD.MOV R8, RZ, RZ, -R8 ;  /* 0x000000ffff087224 */ /* 0x000fe200078e0a08 */
[----:B------:R-:W-:Y:S01]  /*5510*/  @!P3 IADD3 R20, PT, PT, R20, -R14, RZ ;  /* 0x8000000e1414b210 */ /* 0x000fe20007ffe0ff */
[----:B------:R-:W-:Y:S01]  /*5520*/  @!P6 IMAD.IADD R42, R42, 0x1, -R14 ;  /* 0x000000012a2ae824 */ /* 0x000fe200078e0a0e */
[C---:B------:R-:W-:Y:S01]  /*5530*/  ISETP.GT.U32.AND P3, PT, R14.reuse, R43, PT ;  /* 0x0000002b0e00720c */ /* 0x040fe20003f64070 */
[C---:B------:R-:W-:Y:S01]  /*5540*/  IMAD R47, R14.reuse, R8, R47 ;  /* 0x000000080e2f7224 */ /* 0x040fe200078e022f */
[----:B------:R-:W-:Y:S01]  /*5550*/  ISETP.GT.U32.AND P6, PT, R14, R30, PT ;  /* 0x0000001e0e00720c */ /* 0x000fe20003fc4070 */
[----:B------:R-:W-:-:S04]  /*5560*/  IMAD.HI.U32 R9, R15, R35, RZ ;  /* 0x000000230f097227 */ /* 0x000fc800078e00ff */
[--C-:B------:R-:W-:Y:S01]  /*5570*/  @!P4 IMAD.IADD R41, R41, 0x1, -R14.reuse ;  /* 0x000000012929c824 */ /* 0x100fe200078e0a0e */
[C---:B------:R-:W-:Y:S01]  /*5580*/  ISETP.GT.U32.AND P4, PT, R14.reuse, R47, PT ;  /* 0x0000002f0e00720c */ /* 0x040fe20003f84070 */
[----:B------:R-:W-:Y:S02]  /*5590*/  IMAD.MOV R9, RZ, RZ, -R9 ;  /* 0x000000ffff097224 */ /* 0x000fe400078e0a09 */
[----:B------:R-:W-:Y:S02]  /*55a0*/  VIADD R75, R99, 0x68 ;  /* 0x00000068634b7836 */ /* 0x000fe40000000000 */
[--C-:B------:R-:W-:Y:S02]  /*55b0*/  @!P3 IMAD.IADD R43, R43, 0x1, -R14.reuse ;  /* 0x000000012b2bb824 */ /* 0x100fe400078e0a0e */
[----:B------:R-:W-:Y:S01]  /*55c0*/  IMAD R35, R14, R9, R35 ;  /* 0x000000090e237224 */ /* 0x000fe200078e0223 */
[----:B------:R-:W-:Y:S01]  /*55d0*/  IABS R49, R75 ;  /* 0x0000004b00317213 */ /* 0x000fe20000000000 */
[----:B------:R-:W-:Y:S01]  /*55e0*/  @!P6 IMAD.IADD R30, R30, 0x1, -R14 ;  /* 0x000000011e1ee824 */ /* 0x000fe200078e0a0e */
[----:B------:R-:W-:Y:S01]  /*55f0*/  ISETP.GT.U32.AND P3, PT, R14, R43, PT ;  /* 0x0000002b0e00720c */ /* 0x000fe20003f64070 */
[----:B------:R-:W-:-:S02]  /*5600*/  VIADD R77, R99, 0x69 ;  /* 0x00000069634d7836 */ /* 0x000fc40000000000 */
[----:B------:R-:W-:Y:S01]  /*5610*/  @!P4 IMAD.IADD R47, R47, 0x1, -R14 ;  /* 0x000000012f2fc824 */ /* 0x000fe200078e0a0e */
[C---:B------:R-:W-:Y:S01]  /*5620*/  ISETP.GT.U32.AND P6, PT, R14.reuse, R30, PT ;  /* 0x0000001e0e00720c */ /* 0x040fe20003fc4070 */
[----:B------:R-:W-:Y:S01]  /*5630*/  IMAD.HI.U32 R8, R15, R49, RZ ;  /* 0x000000310f087227 */ /* 0x000fe200078e00ff */
[----:B------:R-:W-:Y:S02]  /*5640*/  IABS R37, R77 ;  /* 0x0000004d00257213 */ /* 0x000fe40000000000 */
[C---:B------:R-:W-:Y:S01]  /*5650*/  ISETP.GT.U32.AND P4, PT, R14.reuse, R47, PT ;  /* 0x0000002f0e00720c */ /* 0x040fe20003f84070 */
[C---:B------:R-:W-:Y:S02]  /*5660*/  IMAD R22, R14.reuse, R21, R22 ;  /* 0x000000150e167224 */ /* 0x040fe400078e0216 */
[----:B------:R-:W-:Y:S02]  /*5670*/  IMAD.MOV R8, RZ, RZ, -R8 ;  /* 0x000000ffff087224 */ /* 0x000fe400078e0a08 */
[----:B------:R-:W-:Y:S01]  /*5680*/  @!P3 IMAD.IADD R43, R43, 0x1, -R14 ;  /* 0x000000012b2bb824 */ /* 0x000fe200078e0a0e */
[----:B------:R-:W-:Y:S01]  /*5690*/  ISETP.GT.U32.AND P3, PT, R14, R35, PT ;  /* 0x000000230e00720c */ /* 0x000fe20003f64070 */
[----:B------:R-:W-:-:S04]  /*56a0*/  IMAD.HI.U32 R9, R15, R37, RZ ;  /* 0x000000250f097227 */ /* 0x000fc800078e00ff */
[--C-:B------:R-:W-:Y:S01]  /*56b0*/  @!P6 IMAD.IADD R30, R30, 0x1, -R14.reuse ;  /* 0x000000011e1ee824 */ /* 0x100fe200078e0a0e */
[C---:B------:R-:W-:Y:S01]  /*56c0*/  ISETP.GT.U32.AND P6, PT, R14.reuse, R22, PT ;  /* 0x000000160e00720c */ /* 0x040fe20003fc4070 */
[C---:B------:R-:W-:Y:S01]  /*56d0*/  IMAD R49, R14.reuse, R8, R49 ;  /* 0x000000080e317224 */ /* 0x040fe200078e0231 */
[----:B------:R-:W-:Y:S01]  /*56e0*/  IADD3 R9, PT, PT, -R9, RZ, RZ ;  /* 0x000000ff09097210 */ /* 0x000fe20007ffe1ff */
[--C-:B------:R-:W-:Y:S02]  /*56f0*/  @!P4 IMAD.IADD R47, R47, 0x1, -R14.reuse ;  /* 0x000000012f2fc824 */ /* 0x100fe400078e0a0e */
[----:B------:R-:W-:Y:S01]  /*5700*/  VIADD R79, R99, 0x6a ;  /* 0x0000006a634f7836 */ /* 0x000fe20000000000 */
[C---:B------:R-:W-:Y:S01]  /*5710*/  ISETP.GT.U32.AND P4, PT, R14.reuse, R49, PT ;  /* 0x000000310e00720c */ /* 0x040fe20003f84070 */
[--C-:B------:R-:W-:Y:S02]  /*5720*/  @!P3 IMAD.IADD R35, R35, 0x1, -R14.reuse ;  /* 0x000000012323b824 */ /* 0x100fe400078e0a0e */
[C---:B------:R-:W-:Y:S01]  /*5730*/  IMAD R37, R14.reuse, R9, R37 ;  /* 0x000000090e257224 */ /* 0x040fe200078e0225 */
[----:B------:R-:W-:Y:S01]  /*5740*/  IABS R51, R79 ;  /* 0x0000004f00337213 */ /* 0x000fe20000000000 */
[----:B------:R-:W-:Y:S01]  /*5750*/  VIADD R81, R99, 0x6b ;  /* 0x0000006b63517836 */ /* 0x000fe20000000000 */
[----:B------:R-:W-:Y:S01]  /*5760*/  ISETP.GT.U32.AND P3, PT, R14, R35, PT ;  /* 0x000000230e00720c */ /* 0x000fe20003f64070 */
[----:B------:R-:W-:-:S02]  /*5770*/  @!P6 IMAD.IADD R22, R22, 0x1, -R14 ;  /* 0x000000011616e824 */ /* 0x000fc400078e0a0e */
[----:B------:R-:W-:Y:S01]  /*5780*/  IMAD.HI.U32 R8, R15, R51, RZ ;  /* 0x000000330f087227 */ /* 0x000fe200078e00ff */
[----:B------:R-:W-:Y:S02]  /*5790*/  IABS R33, R81 ;  /* 0x0000005100217213 */ /* 0x000fe40000000000 */
[C---:B------:R-:W-:Y:S01]  /*57a0*/  ISETP.GT.U32.AND P6, PT, R14.reuse, R22, PT ;  /* 0x000000160e00720c */ /* 0x040fe20003fc4070 */
[----:B------:R-:W-:Y:S02]  /*57b0*/  @!P4 IMAD.IADD R49, R49, 0x1, -R14 ;  /* 0x000000013131c824 */ /* 0x000fe400078e0a0e */
[C---:B------:R-:W-:Y:S02]  /*57c0*/  IMAD R45, R14.reuse, R17, R45 ;  /* 0x000000110e2d7224 */ /* 0x040fe400078e022d */
[----:B------:R-:W-:Y:S01]  /*57d0*/  IMAD.MOV R8, RZ, RZ, -R8 ;  /* 0x000000ffff087224 */ /* 0x000fe200078e0a08 */
[C---:B------:R-:W-:Y:S01]  /*57e0*/  ISETP.GT.U32.AND P4, PT, R14.reuse, R49, PT ;  /* 0x000000310e00720c */ /* 0x040fe20003f84070 */
[----:B------:R-:W-:Y:S01]  /*57f0*/  @!P3 IMAD.IADD R35, R35, 0x1, -R14 ;  /* 0x000000012323b824 */ /* 0x000fe200078e0a0e */
[----:B------:R-:W-:Y:S01]  /*5800*/  ISETP.GT.U32.AND P3, PT, R14, R37, PT ;  /* 0x000000250e00720c */ /* 0x000fe20003f64070 */
[----:B------:R-:W-:-:S04]  /*5810*/  IMAD.HI.U32 R9, R15, R33, RZ ;  /* 0x000000210f097227 */ /* 0x000fc800078e00ff */
[----:B------:R-:W-:Y:S01]  /*5820*/  @!P6 IADD3 R22, PT, PT, R22, -R14, RZ ;  /* 0x8000000e1616e210 */ /* 0x000fe20007ffe0ff */
[C---:B------:R-:W-:Y:S01]  /*5830*/  IMAD R51, R14.reuse, R8, R51 ;  /* 0x000000080e337224 */ /* 0x040fe200078e0233 */
[C---:B------:R-:W-:Y:S01]  /*5840*/  ISETP.GT.U32.AND P6, PT, R14.reuse, R45, PT ;  /* 0x0000002d0e00720c */ /* 0x040fe20003fc4070 */
[----:B------:R-:W-:Y:S01]  /*5850*/  IMAD.HI.U32 R17, R15, R31, RZ ;  /* 0x0000001f0f117227 */ /* 0x000fe200078e00ff */
[----:B------:R-:W-:Y:S02]  /*5860*/  IADD3 R9, PT, PT, -R9, RZ, RZ ;  /* 0x000000ff09097210 */ /* 0x000fe40007ffe1ff */
[----:B------:R-:W-:Y:S01]  /*5870*/  @!P4 IADD3 R49, PT, PT, R49, -R14, RZ ;  /* 0x8000000e3131c210 */ /* 0x000fe20007ffe0ff */
[----:B------:R-:W-:Y:S01]  /*5880*/  IMAD.MOV R17, RZ, RZ, -R17 ;  /* 0x000000ffff117224 */ /* 0x000fe200078e0a11 */
[C---:B------:R-:W-:Y:S01]  /*5890*/  ISETP.GT.U32.AND P4, PT, R14.reuse, R51, PT ;  /* 0x000000330e00720c */ /* 0x040fe20003f84070 */
[----:B------:R-:W-:Y:S02]  /*58a0*/  @!P3 IMAD.IADD R37, R37, 0x1, -R14 ;  /* 0x000000012525b824 */ /* 0x000fe400078e0a0e */
[----:B------:R-:W-:-:S02]  /*58b0*/  IMAD R33, R14, R9, R33 ;  /* 0x000000090e217224 */ /* 0x000fc400078e0221 */
[C---:B------:R-:W-:Y:S01]  /*58c0*/  IMAD R31, R14.reuse, R17, R31 ;  /* 0x000000110e1f7224 */ /* 0x040fe200078e021f */
[C---:B------:R-:W-:Y:S01]  /*58d0*/  ISETP.GT.U32.AND P3, PT, R14.reuse, R37, PT ;  /* 0x000000250e00720c */ /* 0x040fe20003f64070 */
[----:B------:R-:W-:Y:S01]  /*58e0*/  VIADD R85, R99, 0x6d ;  /* 0x0000006d63557836 */ /* 0x000fe20000000000 */
[-C--:B------:R-:W-:Y:S01]  /*58f0*/  @!P6 IADD3 R45, PT, PT, R45, -R14.reuse, RZ ;  /* 0x8000000e2d2de210 */ /* 0x080fe20007ffe0ff */
[C---:B------:R-:W-:Y:S02]  /*5900*/  VIADD R87, R99.reuse, 0x6e ;  /* 0x0000006e63577836 */ /* 0x040fe40000000000 */
[----:B------:R-:W-:Y:S01]  /*5910*/  @!P0 IMAD.MOV R50, RZ, RZ, -R50 ;  /* 0x000000ffff328224 */ /* 0x000fe200078e0a32 */
[C---:B------:R-:W-:Y:S01]  /*5920*/  ISETP.GT.U32.AND P6, PT, R14.reuse, R45, PT ;  /* 0x0000002d0e00720c */ /* 0x040fe20003fc4070 */
[----:B------:R-:W-:Y:S01]  /*5930*/  VIADD R91, R99, 0x6f ;  /* 0x0000006f635b7836 */ /* 0x000fe20000000000 */
[----:B------:R-:W-:Y:S01]  /*5940*/  @!P4 IADD3 R51, PT, PT, R51, -R14, RZ ;  /* 0x8000000e3333c210 */ /* 0x000fe20007ffe0ff */
[C---:B------:R-:W-:Y:S01]  /*5950*/  VIADD R55, R99.reuse, 0x70 ;  /* 0x0000007063377836 */ /* 0x040fe20000000000 */
[C---:B------:R-:W-:Y:S01]  /*5960*/  ISETP.GT.U32.AND P4, PT, R14.reuse, R31, PT ;  /* 0x0000001f0e00720c */ /* 0x040fe20003f84070 */
[----:B------:R-:W-:Y:S01]  /*5970*/  VIADD R59, R99, 0x71 ;  /* 0x00000071633b7836 */ /* 0x000fe20000000000 */
[----:B------:R-:W-:Y:S01]  /*5980*/  IABS R29, R85 ;  /* 0x00000055001d7213 */ /* 0x000fe20000000000 */
[----:B------:R-:W-:Y:S01]  /*5990*/  @!P3 IMAD.IADD R37, R37, 0x1, -R14 ;  /* 0x000000012525b824 */ /* 0x000fe200078e0a0e */
[----:B------:R-:W-:Y:S01]  /*59a0*/  ISETP.GT.U32.AND P3, PT, R14, R33, PT ;  /* 0x000000210e00720c */ /* 0x000fe20003f64070 */
[----:B------:R-:W-:Y:S01]  /*59b0*/  VIADD R57, R99, 0x72 ;  /* 0x0000007263397836 */ /* 0x000fe20000000000 */
[----:B------:R-:W-:Y:S01]  /*59c0*/  ISETP.GE.AND P0, PT, R25, RZ, PT ;  /* 0x000000ff1900720c */ /* 0x000fe20003f06270 */
[----:B------:R-:W-:Y:S01]  /*59d0*/  IMAD.HI.U32 R8, R15, R29, RZ ;  /* 0x0000001d0f087227 */ /* 0x000fe200078e00ff */
[----:B------:R-:W-:-:S02]  /*59e0*/  IABS R25, R87 ;  /* 0x0000005700197213 */ /* 0x000fc40000000000 */
[----:B------:R-:W-:Y:S01]  /*59f0*/  IABS R21, R55 ;  /* 0x0000003700157213 */ /* 0x000fe20000000000 */
[----:B------:R-:W-:Y:S01]  /*5a00*/  IMAD.MOV R8, RZ, RZ, -R8 ;  /* 0x000000ffff087224 */ /* 0x000fe200078e0a08 */
[----:B------:R-:W-:Y:S01]  /*5a10*/  IABS R27, R59 ;  /* 0x0000003b001b7213 */ /* 0x000fe20000000000 */
[--C-:B------:R-:W-:Y:S01]  /*5a20*/  @!P6 IMAD.IADD R45, R45, 0x1, -R14.reuse ;  /* 0x000000012d2de824 */ /* 0x100fe200078e0a0e */
[----:B------:R-:W-:Y:S01]  /*5a30*/  ISETP.GE.AND P6, PT, R23, RZ, PT ;  /* 0x000000ff1700720c */ /* 0x000fe20003fc6270 */
[--C-:B------:R-:W-:Y:S01]  /*5a40*/  @!P4 IMAD.IADD R31, R31, 0x1, -R14.reuse ;  /* 0x000000011f1fc824 */ /* 0x100fe200078e0a0e */
[----:B------:R-:W-:Y:S01]  /*5a50*/  IABS R23, R91 ;  /* 0x0000005b00177213 */ /* 0x000fe20000000000 */
[----:B------:R-:W-:Y:S01]  /*5a60*/  @!P3 IMAD.IADD R33, R33, 0x1, -R14 ;  /* 0x000000012121b824 */ /* 0x000fe200078e0a0e */
[C---:B------:R-:W-:Y:S01]  /*5a70*/  ISETP.GT.U32.AND P3, PT, R14.reuse, R51, PT ;  /* 0x000000330e00720c */ /* 0x040fe20003f64070 */
[C---:B------:R-:W-:Y:S01]  /*5a80*/  IMAD R29, R14.reuse, R8, R29 ;  /* 0x000000080e1d7224 */ /* 0x040fe200078e021d */
[C---:B------:R-:W-:Y:S01]  /*5a90*/  ISETP.GT.U32.AND P2, PT, R14.reuse, R31, PT ;  /* 0x0000001f0e00720c */ /* 0x040fe20003f44070 */
[----:B------:R-:W-:Y:S01]  /*5aa0*/  IMAD.HI.U32 R8, R15, R25, RZ ;  /* 0x000000190f087227 */ /* 0x000fe200078e00ff */
[----:B------:R-:W-:-:S03]  /*5ab0*/  ISETP.GT.U32.AND P4, PT, R14, R33, PT ;  /* 0x000000210e00720c */ /* 0x000fc60003f84070 */
[----:B------:R-:W-:-:S04]  /*5ac0*/  IMAD.HI.U32 R9, R15, R23, RZ ;  /* 0x000000170f097227 */ /* 0x000fc800078e00ff */
[----:B------:R-:W-:Y:S02]  /*5ad0*/  IMAD.MOV R8, RZ, RZ, -R8 ;  /* 0x000000ffff087224 */ /* 0x000fe400078e0a08 */
[----:B------:R-:W-:Y:S02]  /*5ae0*/  IMAD.MOV R9, RZ, RZ, -R9 ;  /* 0x000000ffff097224 */ /* 0x000fe400078e0a09 */
[C---:B------:R-:W-:Y:S02]  /*5af0*/  IMAD R25, R14.reuse, R8, R25 ;  /* 0x000000080e197224 */ /* 0x040fe400078e0219 */
[--C-:B------:R-:W-:Y:S01]  /*5b00*/  @!P3 IMAD.IADD R51, R51, 0x1, -R14.reuse ;  /* 0x000000013333b824 */ /* 0x100fe200078e0a0e */
[C---:B------:R-:W-:Y:S01]  /*5b10*/  ISETP.GT.U32.AND P3, PT, R14.reuse, R29, PT ;  /* 0x0000001d0e00720c */ /* 0x040fe20003f64070 */
[C---:B------:R-:W-:Y:S01]  /*5b20*/  IMAD R23, R14.reuse, R9, R23 ;  /* 0x000000090e177224 */ /* 0x040fe200078e0217 */
[----:B------:R-:W-:Y:S01]  /*5b30*/  @!P4 IADD3 R33, PT, PT, R33, -R14, RZ ;  /* 0x8000000e2121c210 */ /* 0x000fe20007ffe0ff */
[----:B------:R-:W-:Y:S01]  /*5b40*/  @!P2 IMAD.IADD R31, R31, 0x1, -R14 ;  /* 0x000000011f1fa824 */ /* 0x000fe200078e0a0e */
[C---:B------:R-:W-:Y:S01]  /*5b50*/  ISETP.GT.U32.AND P4, PT, R14.reuse, R25, PT ;  /* 0x000000190e00720c */ /* 0x040fe20003f84070 */
[----:B------:R-:W-:Y:S01]  /*5b60*/  IMAD.HI.U32 R17, R15, R21, RZ ;  /* 0x000000150f117227 */ /* 0x000fe200078e00ff */
[----:B------:R-:W-:-:S03]  /*5b70*/  ISETP.GT.U32.AND P2, PT, R14, R23, PT ;  /* 0x000000170e00720c */ /* 0x000fc60003f44070 */
[----:B------:R-:W-:Y:S02]  /*5b80*/  IMAD.MOV R17, RZ, RZ, -R17 ;  /* 0x000000ffff117224 */ /* 0x000fe400078e0a11 */
[----:B------:R-:W-:-:S04]  /*5b90*/  IMAD.HI.U32 R8, R15, R27, RZ ;  /* 0x0000001b0f087227 */ /* 0x000fc800078e00ff */
[--C-:B------:R-:W-:Y:S02]  /*5ba0*/  @!P3 IMAD.IADD R29, R29, 0x1, -R14.reuse ;  /* 0x000000011d1db824 */ /* 0x100fe400078e0a0e */
[C---:B------:R-:W-:Y:S01]  /*5bb0*/  IMAD R17, R14.reuse, R17, R21 ;  /* 0x000000110e117224 */ /* 0x040fe200078e0215 */
[----:B------:R-:W-:Y:S01]  /*5bc0*/  IABS R21, R57 ;  /* 0x0000003900157213 */ /* 0x000fe20000000000 */
[----:B------:R-:W-:Y:S01]  /*5bd0*/  @!P4 IMAD.IADD R25, R25, 0x1, -R14 ;  /* 0x000000011919c824 */ /* 0x000fe200078e0a0e */
[C---:B------:R-:W-:Y:S01]  /*5be0*/  ISETP.GT.U32.AND P4, PT, R14.reuse, R29, PT ;  /* 0x0000001d0e00720c */ /* 0x040fe20003f84070 */
[----:B------:R-:W-:Y:S01]  /*5bf0*/  IMAD.MOV R8, RZ, RZ, -R8 ;  /* 0x000000ffff087224 */ /* 0x000fe200078e0a08 */
[----:B------:R-:W-:Y:S01]  /*5c00*/  @!P2 IADD3 R23, PT, PT, R23, -R14, RZ ;  /* 0x8000000e1717a210 */ /* 0x000fe20007ffe0ff */
[----:B------:R-:W-:Y:S01]  /*5c10*/  IMAD.HI.U32 R9, R15, R21, RZ ;  /* 0x000000150f097227 */ /* 0x000fe200078e00ff */
[C---:B------:R-:W-:Y:S02]  /*5c20*/  ISETP.GT.U32.AND P2, PT, R14.reuse, R25, PT ;  /* 0x000000190e00720c */ /* 0x040fe40003f44070 */
[----:B------:R-:W-:Y:S01]  /*5c30*/  ISETP.GT.U32.AND P3, PT, R14, R17, PT ;  /* 0x000000110e00720c */ /* 0x000fe20003f64070 */
[----:B------:R-:W-:-:S02]  /*5c40*/  IMAD.MOV R9, RZ, RZ, -R9 ;  /* 0x000000ffff097224 */ /* 0x000fc400078e0a09 */
[----:B------:R-:W-:Y:S02]  /*5c50*/  IMAD R27, R14, R8, R27 ;  /* 0x000000080e1b7224 */ /* 0x000fe400078e021b */
[----:B------:R-:W-:-:S04]  /*5c60*/  IMAD.HI.U32 R8, R15, R39, RZ ;  /* 0x000000270f087227 */ /* 0x000fc800078e00ff */
[----:B------:R-:W-:Y:S01]  /*5c70*/  IMAD R21, R14, R9, R21 ;  /* 0x000000090e157224 */ /* 0x000fe200078e0215 */
[----:B------:R-:W-:Y:S01]  /*5c80*/  IADD3 R8, PT, PT, -R8, RZ, RZ ;  /* 0x000000ff08087210 */ /* 0x000fe20007ffe1ff */
[--C-:B------:R-:W-:Y:S01]  /*5c90*/  @!P4 IMAD.IADD R29, R29, 0x1, -R14.reuse ;  /* 0x000000011d1dc824 */ /* 0x100fe200078e0a0e */
[C---:B------:R-:W-:Y:S01]  /*5ca0*/  ISETP.GT.U32.AND P4, PT, R14.reuse, R27, PT ;  /* 0x0000001b0e00720c */ /* 0x040fe20003f84070 */
[--C-:B------:R-:W-:Y:S01]  /*5cb0*/  @!P2 IMAD.IADD R25, R25, 0x1, -R14.reuse ;  /* 0x000000011919a824 */ /* 0x100fe200078e0a0e */
[C---:B------:R-:W-:Y:S01]  /*5cc0*/  ISETP.GT.U32.AND P2, PT, R14.reuse, R21, PT ;  /* 0x000000150e00720c */ /* 0x040fe20003f44070 */
[C---:B------:R-:W-:Y:S02]  /*5cd0*/  IMAD R39, R14.reuse, R8, R39 ;  /* 0x000000080e277224 */ /* 0x040fe400078e0227 */
[----:B------:R-:W-:Y:S02]  /*5ce0*/  @!P3 IMAD.IADD R17, R17, 0x1, -R14 ;  /* 0x000000011111b824 */ /* 0x000fe400078e0a0e */
[----:B------:R-:W-:Y:S01]  /*5cf0*/  @!P1 IMAD.MOV R42, RZ, RZ, -R42 ;  /* 0x000000ffff2a9224 */ /* 0x000fe200078e0a2a */
[C---:B------:R-:W-:Y:S01]  /*5d00*/  ISETP.GT.U32.AND P1, PT, R14.reuse, R23, PT ;  /* 0x000000170e00720c */ /* 0x040fe20003f24070 */
[----:B------:R-:W-:Y:S01]  /*5d10*/  IMAD R9, R199, UR66, RZ ;  /* 0x00000042c7097c24 */ /* 0x000fe2000f8e02ff */
[C---:B------:R-:W-:Y:S01]  /*5d20*/  ISETP.GT.U32.AND P3, PT, R14.reuse, R17, PT ;  /* 0x000000110e00720c */ /* 0x040fe20003f64070 */
[----:B------:R-:W-:Y:S01]  /*5d30*/  VIADD R175, R99, 0x73 ;  /* 0x0000007363af7836 */ /* 0x000fe20000000000 */
[----:B------:R-:W1:Y:S01]  /*5d40*/  LDCU UR66, c[0x0][0x3b0] ;  /* 0x00007600ff4277ac */ /* 0x000e620008000800 */
[----:B------:R-:W-:Y:S01]  /*5d50*/  @!P4 IMAD.IADD R27, R27, 0x1, -R14 ;  /* 0x000000011b1bc824 */ /* 0x000fe200078e0a0e */
[C---:B------:R-:W-:Y:S01]  /*5d60*/  ISETP.GT.U32.AND P4, PT, R14.reuse, R39, PT ;  /* 0x000000270e00720c */ /* 0x040fe20003f84070 */
[----:B------:R-:W-:Y:S01]  /*5d70*/  @!P6 IMAD.MOV R30, RZ, RZ, -R30 ;  /* 0x000000ffff1ee224 */ /* 0x000fe200078e0a1e */
[----:B------:R-:W-:Y:S01]  /*5d80*/  @!P2 IADD3 R21, PT, PT, R21, -R14, RZ ;  /* 0x8000000e1515a210 */ /* 0x000fe20007ffe0ff */
[C---:B------:R-:W-:Y:S01]  /*5d90*/  VIADD R171, R99.reuse, 0x75 ;  /* 0x0000007563ab7836 */ /* 0x040fe20000000000 */
[----:B------:R-:W-:Y:S01]  /*5da0*/  ISETP.GT.U32.AND P2, PT, R14, R27, PT ;  /* 0x0000001b0e00720c */ /* 0x000fe20003f44070 */
[----:B------:R-:W-:Y:S01]  /*5db0*/  VIADD R169, R99, 0x76 ;  /* 0x0000007663a97836 */ /* 0x000fe20000000000 */
[----:B------:R-:W-:Y:S01]  /*5dc0*/  ISETP.GE.AND P6, PT, R65, RZ, PT ;  /* 0x000000ff4100720c */ /* 0x000fe20003fc6270 */
[--C-:B------:R-:W-:Y:S01]  /*5dd0*/  @!P1 IMAD.IADD R23, R23, 0x1, -R14.reuse ;  /* 0x0000000117179824 */ /* 0x100fe200078e0a0e */
[----:B------:R-:W-:Y:S01]  /*5de0*/  ISETP.GE.AND P1, PT, R61, RZ, PT ;  /* 0x000000ff3d00720c */ /* 0x000fe20003f26270 */
[--C-:B------:R-:W-:Y:S01]  /*5df0*/  @!P3 IMAD.IADD R17, R17, 0x1, -R14.reuse ;  /* 0x000000011111b824 */ /* 0x100fe200078e0a0e */
[----:B------:R-:W-:Y:S01]  /*5e00*/  ISETP.GE.AND P3, PT, R53, RZ, PT ;  /* 0x000000ff3500720c */ /* 0x000fe20003f66270 */
[----:B------:R-:W-:Y:S01]  /*5e10*/  VIADD R97, R99, 0x77 ;  /* 0x0000007763617836 */ /* 0x000fe20000000000 */
[----:B------:R-:W-:Y:S01]  /*5e20*/  LEA R53, R94, R9, 0x6 ;  /* 0x000000095e357211 */ /* 0x000fe200078e30ff */
[----:B------:R-:W-:Y:S01]  /*5e30*/  @!P4 IMAD.IADD R39, R39, 0x1, -R14 ;  /* 0x000000012727c824 */ /* 0x000fe200078e0a0e */
[----:B------:R-:W-:Y:S01]  /*5e40*/  STL [R1+0x4ea4], R175 ;  /* 0x004ea4af01007387 */ /* 0x000fe20000100800 */
[----:B------:R-:W-:Y:S01]  /*5e50*/  @!P0 IMAD.MOV R34, RZ, RZ, -R34 ;  /* 0x000000ffff228224 */ /* 0x000fe200078e0a22 */
[----:B------:R-:W-:Y:S01]  /*5e60*/  ISETP.GE.AND P0, PT, R63, RZ, PT ;  /* 0x000000ff3f00720c */ /* 0x000fe20003f06270 */
[----:B------:R-:W-:Y:S01]  /*5e70*/  @!P2 IMAD.IADD R27, R27, 0x1, -R14 ;  /* 0x000000011b1ba824 */ /* 0x000fe200078e0a0e */
[----:B------:R-:W-:Y:S01]  /*5e80*/  ISETP.GT.U32.AND P4, PT, R14, R39, PT ;  /* 0x000000270e00720c */ /* 0x000fe20003f84070 */
[----:B------:R-:W-:Y:S01]  /*5e90*/  VIADD R163, R99, 0x79 ;  /* 0x0000007963a37836 */ /* 0x000fe20000000000 */
[----:B------:R-:W-:Y:S01]  /*5ea0*/  LEA R94, P2, R9, UR40, 0x2 ;  /* 0x00000028095e7c11 */ /* 0x000fe2000f8410ff */
[----:B------:R-:W-:Y:S01]  /*5eb0*/  @!P1 IMAD.MOV R26, RZ, RZ, -R26 ;  /* 0x000000ffff1a9224 */ /* 0x000fe200078e0a1a */
[----:B------:R-:W-:Y:S01]  /*5ec0*/  ISETP.NE.AND P1, PT, R7, RZ, PT ;  /* 0x000000ff0700720c */ /* 0x000fe20003f25270 */
[----:B------:R-:W-:Y:S01]  /*5ed0*/  @!P5 IMAD.MOV R38, RZ, RZ, -R38 ;  /* 0x000000ffff26d224 */ /* 0x000fe200078e0a26 */
[----:B------:R-:W-:Y:S01]  /*5ee0*/  LEA.HI.X.SX32 R95, R9, UR41, 0x2, P2 ;  /* 0x00000029095f7c11 */ /* 0x000fe200090f16ff */
[----:B------:R-:W-:Y:S01]  /*5ef0*/  @!P3 IMAD.MOV R20, RZ, RZ, -R20 ;  /* 0x000000ffff14b224 */ /* 0x000fe200078e0a14 */
[C---:B------:R-:W-:Y:S01]  /*5f00*/  ISETP.GE.AND P2, PT, R99.reuse, RZ, PT ;  /* 0x000000ff6300720c */ /* 0x040fe20003f46270 */
[----:B------:R-:W-:Y:S01]  /*5f10*/  VIADD R165, R99, 0x78 ;  /* 0x0000007863a57836 */ /* 0x000fe20000000000 */
[----:B------:R-:W-:Y:S01]  /*5f20*/  LOP3.LUT R7, RZ, R7, RZ, 0x33, !PT ;  /* 0x00000007ff077212 */ /* 0x000fe200078e33ff */
[----:B------:R-:W-:Y:S01]  /*5f30*/  @!P0 IMAD.MOV R22, RZ, RZ, -R22 ;  /* 0x000000ffff168224 */ /* 0x000fe200078e0a16 */
[----:B------:R-:W-:Y:S01]  /*5f40*/  ISETP.GE.AND P0, PT, R73, RZ, PT ;  /* 0x000000ff4900720c */ /* 0x000fe20003f06270 */
[----:B------:R-:W-:Y:S01]  /*5f50*/  @!P4 IMAD.IADD R39, R39, 0x1, -R14 ;  /* 0x000000012727c824 */ /* 0x000fe200078e0a0e */
[C---:B------:R-:W-:Y:S01]  /*5f60*/  SEL R137, R7.reuse, R40, !P1 ;  /* 0x0000002807897207 */ /* 0x040fe20004800000 */
[----:B------:R-:W-:Y:S01]  /*5f70*/  IMAD.MOV.U32 R40, RZ, RZ, R35 ;  /* 0x000000ffff287224 */ /* 0x000fe200078e0023 */
[C---:B------:R-:W-:Y:S01]  /*5f80*/  SEL R142, R7.reuse, R36, !P1 ;  /* 0x00000024078e7207 */ /* 0x040fe20004800000 */
[----:B------:R-:W-:Y:S01]  /*5f90*/  IMAD.MOV.U32 R36, RZ, RZ, R47 ;  /* 0x000000ffff247224 */ /* 0x000fe200078e002f */
[C---:B------:R-:W-:Y:S01]  /*5fa0*/  SEL R144, R7.reuse, R24, !P1 ;  /* 0x0000001807907207 */ /* 0x040fe20004800000 */
[----:B------:R-:W-:Y:S01]  /*5fb0*/  IMAD.MOV.U32 R24, RZ, RZ, R41 ;  /* 0x000000ffff187224 */ /* 0x000fe200078e0029 */
[----:B------:R-:W-:Y:S01]  /*5fc0*/  SEL R143, R7, R28, !P1 ;  /* 0x0000001c078f7207 */ /* 0x000fe20004800000 */
[----:B------:R-:W-:Y:S01]  /*5fd0*/  VIADD R161, R99, 0x7a ;  /* 0x0000007a63a17836 */ /* 0x000fe20000000000 */
[----:B------:R-:W-:Y:S01]  /*5fe0*/  @!P2 IADD3 R39, PT, PT, -R39, RZ, RZ ;  /* 0x000000ff2727a210 */ /* 0x000fe20007ffe1ff */
[----:B------:R-:W-:Y:S01]  /*5ff0*/  @!P6 IMAD.MOV R24, RZ, RZ, -R24 ;  /* 0x000000ffff18e224 */ /* 0x000fe200078e0a18 */
[----:B------:R-:W-:Y:S01]  /*6000*/  ISETP.GE.AND P2, PT, R71, RZ, PT ;  /* 0x000000ff4700720c */ /* 0x000fe20003f46270 */
[----:B------:R-:W-:Y:S01]  /*6010*/  @!P0 IMAD.MOV R40, RZ, RZ, -R40 ;  /* 0x000000ffff288224 */ /* 0x000fe200078e0a28 */
[----:B------:R-:W-:Y:S01]  /*6020*/  SEL R149, R7, R39, !P1 ;  /* 0x0000002707957207 */ /* 0x000fe20004800000 */
[C---:B------:R-:W-:Y:S01]  /*6030*/  VIADD R93, R99.reuse, 0x7b ;  /* 0x0000007b635d7836 */ /* 0x040fe20000000000 */
[----:B------:R-:W-:Y:S01]  /*6040*/  IABS R39, R175 ;  /* 0x000000af00277213 */ /* 0x000fe20000000000 */
[----:B------:R-:W-:Y:S01]  /*6050*/  VIADD R155, R99, 0x7d ;  /* 0x0000007d639b7836 */ /* 0x000fe20000000000 */
[----:B------:R-:W-:Y:S01]  /*6060*/  IABS R41, R173 ;  /* 0x000000ad00297213 */ /* 0x000fe20000000000 */
[----:B------:R-:W-:Y:S01]  /*6070*/  STL [R1+0x4ea0], R173 ;  /* 0x004ea0ad01007387 */ /* 0x000fe20000100800 */
[----:B------:R-:W-:Y:S01]  /*6080*/  MOV R28, R43 ;  /* 0x0000002b001c7202 */ /* 0x000fe20000000f00 */
[----:B------:R-:W-:Y:S01]  /*6090*/  IMAD.HI.U32 R35, R15, R39, RZ ;  /* 0x000000270f237227 */ /* 0x000fe200078e00ff */
[----:B------:R-:W-:Y:S01]  /*60a0*/  IABS R43, R171 ;  /* 0x000000ab002b7213 */ /* 0x000fe20000000000 */
[----:B------:R-:W-:Y:S01]  /*60b0*/  STL [R1+0x4e9c], R171 ;  /* 0x004e9cab01007387 */ /* 0x000fe20000100800 */
[----:B------:R-:W-:Y:S01]  /*60c0*/  SEL R135, R7, R48, !P1 ;  /* 0x0000003007877207 */ /* 0x000fe20004800000 */
[----:B------:R-:W-:Y:S01]  /*60d0*/  IMAD.MOV R35, RZ, RZ, -R35 ;  /* 0x000000ffff237224 */ /* 0x000fe200078e0a23 */
[----:B------:R-:W-:Y:S01]  /*60e0*/  @!P2 IADD3 R36, PT, PT, -R36, RZ, RZ ;  /* 0x000000ff2424a210 */ /* 0x000fe20007ffe1ff */
[----:B------:R-:W-:Y:S01]  /*60f0*/  STL [R1+0x4e98], R169 ;  /* 0x004e98a901007387 */ /* 0x000fe20000100800 */
[----:B------:R-:W-:Y:S01]  /*6100*/  ISETP.GE.AND P2, PT, R81, RZ, PT ;  /* 0x000000ff5100720c */ /* 0x000fe20003f46270 */
[C---:B------:R-:W-:Y:S01]  /*6110*/  IMAD R35, R14.reuse, R35, R39 ;  /* 0x000000230e237224 */ /* 0x040fe200078e0227 */
[----:B------:R-:W-:Y:S01]  /*6120*/  MOV R48, R37 ;  /* 0x0000002500307202 */ /* 0x000fe20000000f00 */
[----:B------:R-:W-:Y:S01]  /*6130*/  IMAD.HI.U32 R37, R15, R41, RZ ;  /* 0x000000290f257227 */ /* 0x000fe200078e00ff */
[----:B------:R-:W-:Y:S01]  /*6140*/  SEL R119, R7, R154, !P1 ;  /* 0x0000009a07777207 */ /* 0x000fe20004800000 */
[----:B------:R2:W-:Y:S01]  /*6150*/  STL [R1+0x4e94], R97 ;  /* 0x004e946101007387 */ /* 0x0005e20000100800 */
[C---:B------:R-:W-:Y:S01]  /*6160*/  ISETP.GT.U32.AND P6, PT, R14.reuse, R35, PT ;  /* 0x000000230e00720c */ /* 0x040fe20003fc4070 */
[----:B------:R-:W-:Y:S01]  /*6170*/  IMAD.HI.U32 R39, R15, R43, RZ ;  /* 0x0000002b0f277227 */ /* 0x000fe200078e00ff */
[C---:B------:R-:W-:Y:S01]  /*6180*/  SEL R141, R7.reuse, R32, !P1 ;  /* 0x00000020078d7207 */ /* 0x040fe20004800000 */
[----:B------:R-:W-:Y:S01]  /*6190*/  STL [R1+0x4e90], R165 ;  /* 0x004e90a501007387 */ /* 0x000fe20000100800 */
[----:B------:R-:W-:Y:S01]  /*61a0*/  SEL R125, R7, R112, !P1 ;  /* 0x00000070077d7207 */ /* 0x000fe20004800000 */
[----:B------:R-:W-:Y:S01]  /*61b0*/  IMAD.MOV R37, RZ, RZ, -R37 ;  /* 0x000000ffff257224 */ /* 0x000fe200078e0a25 */
[----:B------:R-:W-:Y:S01]  /*61c0*/  IADD3 R39, PT, PT, -R39, RZ, RZ ;  /* 0x000000ff27277210 */ /* 0x000fe20007ffe1ff */
[----:B------:R-:W-:Y:S01]  /*61d0*/  IMAD.MOV.U32 R154, RZ, RZ, R33 ;  /* 0x000000ffff9a7224 */ /* 0x000fe200078e0021 */
[----:B------:R-:W-:Y:S01]  /*61e0*/  SEL R112, R7, R222, !P1 ;  /* 0x000000de07707207 */ /* 0x000fe20004800000 */
[C---:B------:R-:W-:Y:S01]  /*61f0*/  IMAD R37, R14.reuse, R37, R41 ;  /* 0x000000250e257224 */ /* 0x040fe200078e0229 */
[----:B------:R-:W-:Y:S01]  /*6200*/  IABS R222, R163 ;  /* 0x000000a300de7213 */ /* 0x000fe20000000000 */
[----:B------:R-:W-:Y:S01]  /*6210*/  IMAD R39, R14, R39, R43 ;  /* 0x000000270e277224 */ /* 0x000fe200078e022b */
[----:B------:R-:W-:Y:S01]  /*6220*/  @!P2 IADD3 R154, PT, PT, -R154, RZ, RZ ;  /* 0x000000ff9a9aa210 */ /* 0x000fe20007ffe1ff */
[--C-:B------:R-:W-:Y:S01]  /*6230*/  @!P6 IMAD.IADD R35, R35, 0x1, -R14.reuse ;  /* 0x000000012323e824 */ /* 0x100fe200078e0a0e */
[C---:B------:R-:W-:Y:S01]  /*6240*/  ISETP.GT.U32.AND P2, PT, R14.reuse, R37, PT ;  /* 0x000000250e00720c */ /* 0x040fe20003f44070 */
[----:B------:R-:W-:Y:S01]  /*6250*/  IMAD.MOV.U32 R32, RZ, RZ, R45 ;  /* 0x000000ffff207224 */ /* 0x000fe200078e002d */
[C---:B------:R-:W-:Y:S01]  /*6260*/  ISETP.GT.U32.AND P6, PT, R14.reuse, R39, PT ;  /* 0x000000270e00720c */ /* 0x040fe20003fc4070 */
[----:B------:R-:W-:Y:S01]  /*6270*/  STL [R1+0x4e8c], R163 ;  /* 0x004e8ca301007387 */ /* 0x000fe20000100800 */
[----:B------:R-:W-:Y:S01]  /*6280*/  IABS R45, R169 ;  /* 0x000000a9002d7213 */ /* 0x000fe20000000000 */
[----:B------:R-:W-:Y:S01]  /*6290*/  IMAD R137, R137, UR57, RZ ;  /* 0x0000003989897c24 */ /* 0x000fe2000f8e02ff */
[----:B------:R-:W-:Y:S01]  /*62a0*/  IABS R43, R97 ;  /* 0x00000061002b7213 */ /* 0x000fe20000000000 */
[----:B------:R-:W-:Y:S01]  /*62b0*/  STL [R1+0x4e88], R161 ;  /* 0x004e88a101007387 */ /* 0x000fe20000100800 */
[----:B------:R-:W-:Y:S01]  /*62c0*/  SEL R127, R7, R114, !P1 ;  /* 0x00000072077f7207 */ /* 0x000fe20004800000 */
[----:B------:R-:W-:Y:S01]  /*62d0*/  IMAD.HI.U32 R41, R15, R45, RZ ;  /* 0x0000002d0f297227 */ /* 0x000fe200078e00ff */
[----:B------:R-:W-:Y:S01]  /*62e0*/  SEL R114, R7, R164, !P1 ;  /* 0x000000a407727207 */ /* 0x000fe20004800000 */
[----:B------:R1:W-:Y:S01]  /*62f0*/  STL [R1+0x4e84], R93 ;  /* 0x004e845d01007387 */ /* 0x0003e20000100800 */
[C---:B------:R-:W-:Y:S01]  /*6300*/  ISETP.GT.U32.AND P5, PT, R14.reuse, R21, PT ;  /* 0x000000150e00720c */ /* 0x040fe20003fa4070 */
[--C-:B------:R-:W-:Y:S01]  /*6310*/  @!P2 IMAD.IADD R37, R37, 0x1, -R14.reuse ;  /* 0x000000012525a824 */ /* 0x100fe200078e0a0e */
[C---:B------:R-:W-:Y:S01]  /*6320*/  ISETP.GT.U32.AND P2, PT, R14.reuse, R35, PT ;  /* 0x000000230e00720c */ /* 0x040fe20003f44070 */
[--C-:B------:R-:W-:Y:S01]  /*6330*/  @!P6 IMAD.IADD R39, R39, 0x1, -R14.reuse ;  /* 0x000000012727e824 */ /* 0x100fe200078e0a0e */
[----:B------:R-:W-:Y:S01]  /*6340*/  ISETP.GE.AND P3, PT, R75, RZ, PT ;  /* 0x000000ff4b00720c */ /* 0x000fe20003f66270 */
[----:B------:R-:W-:Y:S01]  /*6350*/  IMAD.MOV R41, RZ, RZ, -R41 ;  /* 0x000000ffff297224 */ /* 0x000fe200078e0a29 */
[C---:B------:R-:W-:Y:S01]  /*6360*/  ISETP.GT.U32.AND P6, PT, R14.reuse, R37, PT ;  /* 0x000000250e00720c */ /* 0x040fe20003fc4070 */
[----:B------:R-:W-:Y:S01]  /*6370*/  IMAD.HI.U32 R33, R15, R43, RZ ;  /* 0x0000002b0f217227 */ /* 0x000fe200078e00ff */
[----:B------:R-:W-:Y:S01]  /*6380*/  ISETP.GE.AND P0, PT, R83, RZ, PT ;  /* 0x000000ff5300720c */ /* 0x000fe20003f06270 */
[----:B------:R-:W1:Y:S01]  /*6390*/  LDCU UR57, c[0x0][0x3b0] ;  /* 0x00007600ff3977ac */ /* 0x000e620008000800 */
[C---:B------:R-:W-:Y:S01]  /*63a0*/  SEL R118, R7.reuse, R118, !P1 ;  /* 0x0000007607767207 */ /* 0x040fe20004800000 */
[C---:B------:R-:W-:Y:S01]  /*63b0*/  IMAD R41, R14.reuse, R41, R45 ;  /* 0x000000290e297224 */ /* 0x040fe200078e022d */
[C---:B------:R-:W-:Y:S01]  /*63c0*/  SEL R138, R7.reuse, R44, !P1 ;  /* 0x0000002c078a7207 */ /* 0x040fe20004800000 */
[----:B------:R-:W-:Y:S01]  /*63d0*/  IMAD.MOV R33, RZ, RZ, -R33 ;  /* 0x000000ffff217224 */ /* 0x000fe200078e0a21 */
[----:B------:R-:W-:Y:S01]  /*63e0*/  SEL R121, R7, R122, !P1 ;  /* 0x0000007a07797207 */ /* 0x000fe20004800000 */
[--C-:B------:R-:W-:Y:S01]  /*63f0*/  @!P2 IMAD.IADD R35, R35, 0x1, -R14.reuse ;  /* 0x000000012323a824 */ /* 0x100fe200078e0a0e */
[C---:B------:R-:W-:Y:S01]  /*6400*/  ISETP.GT.U32.AND P2, PT, R14.reuse, R41, PT ;  /* 0x000000290e00720c */ /* 0x040fe20003f44070 */
[C---:B------:R-:W-:Y:S01]  /*6410*/  IMAD R33, R14.reuse, R33, R43 ;  /* 0x000000210e217224 */ /* 0x040fe200078e022b */
[----:B------:R-:W-:Y:S01]  /*6420*/  IABS R45, R165 ;  /* 0x000000a5002d7213 */ /* 0x000fe20000000000 */
[----:B------:R-:W-:Y:S01]  /*6430*/  IMAD.MOV.U32 R164, RZ, RZ, R29 ;  /* 0x000000ffffa47224 */ /* 0x000fe200078e001d */
[----:B------:R-:W-:Y:S01]  /*6440*/  @!P6 IADD3 R37, PT, PT, R37, -R14, RZ ;  /* 0x8000000e2525e210 */ /* 0x000fe20007ffe0ff */
[----:B------:R-:W-:Y:S01]  /*6450*/  IMAD.HI.U32 R29, R15, R222, RZ ;  /* 0x000000de0f1d7227 */ /* 0x000fe200078e00ff */
[C---:B------:R-:W-:Y:S01]  /*6460*/  ISETP.GT.U32.AND P6, PT, R14.reuse, R33, PT ;  /* 0x000000210e00720c */ /* 0x040fe20003fc4070 */
[----:B------:R-:W-:Y:S01]  /*6470*/  STL [R1+0x4e80], R157 ;  /* 0x004e809d01007387 */ /* 0x000fe20000100800 */
[----:B------:R-:W-:Y:S01]  /*6480*/  ISETP.GE.AND P4, PT, R69, RZ, PT ;  /* 0x000000ff4500720c */ /* 0x000fe20003f86270 */
[----:B------:R-:W-:Y:S01]  /*6490*/  IMAD.MOV R29, RZ, RZ, -R29 ;  /* 0x000000ffff1d7224 */ /* 0x000fe200078e0a1d */
[C---:B------:R-:W-:Y:S01]  /*64a0*/  SEL R139, R7.reuse, R52, !P1 ;  /* 0x00000034078b7207 */ /* 0x040fe20004800000 */
[----:B------:R-:W-:Y:S01]  /*64b0*/  IMAD.MOV.U32 R44, RZ, RZ, R49 ;  /* 0x000000ffff2c7224 */ /* 0x000fe200078e0031 */
[----:B------:R-:W-:Y:S01]  /*64c0*/  SEL R101, R7, R228, !P1 ;  /* 0x000000e407657207 */ /* 0x000fe20004800000 */
[----:B------:R-:W-:Y:S01]  /*64d0*/  @!P2 IMAD.IADD R41, R41, 0x1, -R14 ;  /* 0x000000012929a824 */ /* 0x000fe200078e0a0e */
[C---:B------:R-:W-:Y:S01]  /*64e0*/  SEL R133, R7.reuse, R100, !P1 ;  /* 0x0000006407857207 */ /* 0x040fe20004800000 */
[----:B------:R-:W-:Y:S01]  /*64f0*/  IMAD R222, R14, R29, R222 ;  /* 0x0000001d0ede7224 */ /* 0x000fe200078e02de */
[C---:B------:R-:W-:Y:S01]  /*6500*/  SEL R100, R7.reuse, R234, !P1 ;  /* 0x000000ea07647207 */ /* 0x040fe20004800000 */
[----:B------:R-:W-:Y:S01]  /*6510*/  IMAD R122, R118, UR38, RZ ;  /* 0x00000026767a7c24 */ /* 0x000fe2000f8e02ff */
[----:B------:R-:W-:Y:S01]  /*6520*/  SEL R118, R7, R156, !P1 ;  /* 0x0000009c07767207 */ /* 0x000fe20004800000 */
[--C-:B------:R-:W-:Y:S01]  /*6530*/  @!P6 IMAD.IADD R33, R33, 0x1, -R14.reuse ;  /* 0x000000012121e824 */ /* 0x100fe200078e0a0e */
[C---:B------:R-:W-:Y:S01]  /*6540*/  ISETP.GT.U32.AND P6, PT, R14.reuse, R41, PT ;  /* 0x000000290e00720c */ /* 0x040fe20003fc4070 */
[----:B------:R-:W-:Y:S01]  /*6550*/  @!P5 IMAD.IADD R21, R21, 0x1, -R14 ;  /* 0x000000011515d824 */ /* 0x000fe200078e0a0e */
[----:B------:R-:W-:Y:S01]  /*6560*/  LEA R8, P5, R53, UR42, 0x2 ;  /* 0x0000002a35087c11 */ /* 0x000fe2000f8a10ff */
[----:B------:R-:W-:Y:S01]  /*6570*/  IMAD.MOV.U32 R156, RZ, RZ, R31 ;  /* 0x000000ffff9c7224 */ /* 0x000fe200078e001f */
[----:B------:R-:W-:Y:S01]  /*6580*/  SEL R117, R7, R206, !P1 ;  /* 0x000000ce07757207 */ /* 0x000fe20004800000 */
[----:B------:R-:W-:Y:S01]  /*6590*/  @!P3 IMAD.MOV R44, RZ, RZ, -R44 ;  /* 0x000000ffff2cb224 */ /* 0x000fe200078e0a2c */
[----:B------:R-:W-:Y:S01]  /*65a0*/  ISETP.GE.AND P3, PT, R85, RZ, PT ;  /* 0x000000ff5500720c */ /* 0x000fe20003f66270 */
[----:B------:R-:W-:Y:S01]  /*65b0*/  IMAD.HI.U32 R43, R15, R45, RZ ;  /* 0x0000002d0f2b7227 */ /* 0x000fe200078e00ff */
[----:B------:R-:W-:Y:S01]  /*65c0*/  LEA.HI.X.SX32 R9, R53, UR43, 0x2, P5 ;  /* 0x0000002b35097c11 */ /* 0x000fe2000a8f16ff */
[----:B------:R-:W1:Y:S01]  /*65d0*/  LDCU UR42, c[0x0][0x3b0] ;  /* 0x00007600ff2a77ac */ /* 0x000e620008000800 */
[----:B------:R-:W-:Y:S01]  /*65e0*/  ISETP.GE.AND P5, PT, R67, RZ, PT ;  /* 0x000000ff4300720c */ /* 0x000fe20003fa6270 */
[----:B------:R-:W-:Y:S01]  /*65f0*/  @!P0 IMAD.MOV R156, RZ, RZ, -R156 ;  /* 0x000000ffff9c8224 */ /* 0x000fe200078e0a9c */
[C---:B------:R-:W-:Y:S01]  /*6600*/  ISETP.GT.U32.AND P0, PT, R14.reuse, R39, PT ;  /* 0x000000270e00720c */ /* 0x040fe20003f04070 */
[----:B------:R-:W-:Y:S01]  /*6610*/  @!P6 IMAD.IADD R41, R41, 0x1, -R14 ;  /* 0x000000012929e824 */ /* 0x000fe200078e0a0e */
[----:B------:R-:W-:Y:S01]  /*6620*/  ISETP.GT.U32.AND P6, PT, R14, R222, PT ;  /* 0x000000de0e00720c */ /* 0x000fe20003fc4070 */
[----:B------:R-:W-:Y:S01]  /*6630*/  @!P4 IMAD.MOV R32, RZ, RZ, -R32 ;  /* 0x000000ffff20c224 */ /* 0x000fe200078e0a20 */
[----:B------:R-:W-:Y:S01]  /*6640*/  IADD3 R43, PT, PT, -R43, RZ, RZ ;  /* 0x000000ff2b2b7210 */ /* 0x000fe20007ffe1ff */
[----:B------:R-:W-:Y:S01]  /*6650*/  IMAD.MOV.U32 R52, RZ, RZ, R51 ;  /* 0x000000ffff347224 */ /* 0x000fe200078e0033 */
[----:B------:R-:W-:Y:S01]  /*6660*/  ISETP.GE.AND P4, PT, R79, RZ, PT ;  /* 0x000000ff4f00720c */ /* 0x000fe20003f86270 */
[----:B------:R-:W-:Y:S01]  /*6670*/  IMAD R101, R101, UR16, RZ ;  /* 0x0000001065657c24 */ /* 0x000fe2000f8e02ff */
[----:B------:R-:W-:Y:S01]  /*6680*/  @!P3 IADD3 R164, PT, PT, -R164, RZ, RZ ;  /* 0x000000ffa4a4b210 */ /* 0x000fe20007ffe1ff */
[C---:B------:R-:W-:Y:S01]  /*6690*/  IMAD R31, R14.reuse, R43, R45 ;  /* 0x0000002b0e1f7224 */ /* 0x040fe200078e022d */
[----:B------:R-:W-:Y:S01]  /*66a0*/  IABS R43, R161 ;  /* 0x000000a1002b7213 */ /* 0x000fe20000000000 */
[----:B------:R-:W-:Y:S01]  /*66b0*/  @!P5 IMAD.MOV R28, RZ, RZ, -R28 ;  /* 0x000000ffff1cd224 */ /* 0x000fe200078e0a1c */
[C---:B------:R-:W-:Y:S01]  /*66c0*/  ISETP.GT.U32.AND P3, PT, R14.reuse, R33, PT ;  /* 0x000000210e00720c */ /* 0x040fe20003f64070 */
[--C-:B------:R-:W-:Y:S01]  /*66d0*/  @!P0 IMAD.IADD R39, R39, 0x1, -R14.reuse ;  /* 0x0000000127278824 */ /* 0x100fe200078e0a0e */
[----:B------:R-:W-:Y:S01]  /*66e0*/  ISETP.GT.U32.AND P0, PT, R14, R31, PT ;  /* 0x0000001f0e00720c */ /* 0x000fe20003f04070 */
[----:B------:R-:W-:Y:S01]  /*66f0*/  @!P6 IMAD.IADD R222, R222, 0x1, -R14 ;  /* 0x00000001dedee824 */ /* 0x000fe200078e0a0e */
[----:B------:R-:W-:Y:S01]  /*6700*/  ISETP.GE.AND P5, PT, R77, RZ, PT ;  /* 0x000000ff4d00720c */ /* 0x000fe20003fa6270 */
[----:B------:R-:W-:Y:S01]  /*6710*/  IMAD.HI.U32 R29, R15, R43, RZ ;  /* 0x0000002b0f1d7227 */ /* 0x000fe200078e00ff */
[----:B------:R-:W-:Y:S01]  /*6720*/  IABS R45, R93 ;  /* 0x0000005d002d7213 */ /* 0x000fe20000000000 */
[----:B------:R-:W-:Y:S01]  /*6730*/  UIADD3 UR16, UPT, UPT, UR76, 0x7f, URZ ;  /* 0x0000007f4c107890 */ /* 0x000fe2000fffe0ff */
[C---:B------:R-:W-:Y:S01]  /*6740*/  ISETP.GT.U32.AND P6, PT, R14.reuse, R222, PT ;  /* 0x000000de0e00720c */ /* 0x040fe20003fc4070 */
[----:B------:R-:W-:Y:S01]  /*6750*/  IMAD.MOV R29, RZ, RZ, -R29 ;  /* 0x000000ffff1d7224 */ /* 0x000fe200078e0a1d */
[----:B------:R-:W-:Y:S01]  /*6760*/  ISETP.GE.AND P2, PT, R55, RZ, PT ;  /* 0x000000ff3700720c */ /* 0x000fe20003f46270 */
[----:B------:R-:W-:Y:S01]  /*6770*/  @!P4 IMAD.MOV R52, RZ, RZ, -R52 ;  /* 0x000000ffff34c224 */ /* 0x000fe200078e0a34 */
[----:B------:R-:W-:Y:S01]  /*6780*/  ISETP.GE.AND P4, PT, R91, RZ, PT ;  /* 0x000000ff5b00720c */ /* 0x000fe20003f86270 */
[C---:B------:R-:W-:Y:S01]  /*6790*/  IMAD R29, R14.reuse, R29, R43 ;  /* 0x0000001d0e1d7224 */ /* 0x040fe200078e022b */
[----:B------:R-:W-:Y:S01]  /*67a0*/  @!P3 IADD3 R33, PT, PT, R33, -R14, RZ ;  /* 0x8000000e2121b210 */ /* 0x000fe20007ffe0ff */
[--C-:B------:R-:W-:Y:S01]  /*67b0*/  @!P0 IMAD.IADD R31, R31, 0x1, -R14.reuse ;  /* 0x000000011f1f8824 */ /* 0x100fe200078e0a0e */
[----:B------:R-:W-:Y:S01]  /*67c0*/  ISETP.GE.AND P3, PT, R59, RZ, PT ;  /* 0x000000ff3b00720c */ /* 0x000fe20003f66270 */
[----:B------:R-:W-:Y:S01]  /*67d0*/  IMAD.HI.U32 R43, R15, R45, RZ ;  /* 0x0000002d0f2b7227 */ /* 0x000fe200078e00ff */
[----:B------:R-:W-:Y:S01]  /*67e0*/  IABS R51, R155 ;  /* 0x0000009b00337213 */ /* 0x000fe20000000000 */
[----:B------:R-:W-:Y:S01]  /*67f0*/  UISETP.GT.AND UP0, UPT, UR16, 0x7f, UPT ;  /* 0x0000007f1000788c */ /* 0x000fe2000bf04270 */
[----:B------:R-:W-:Y:S01]  /*6800*/  ISETP.GT.U32.AND P0, PT, R14, R31, PT ;  /* 0x0000001f0e00720c */ /* 0x000fe20003f04070 */
[----:B------:R-:W-:Y:S01]  /*6810*/  @!P6 IMAD.IADD R222, R222, 0x1, -R14 ;  /* 0x00000001dedee824 */ /* 0x000fe200078e0a0e */
[----:B------:R-:W-:Y:S01]  /*6820*/  ISETP.GT.U32.AND P6, PT, R14, R29, PT ;  /* 0x0000001d0e00720c */ /* 0x000fe20003fc4070 */
[----:B------:R-:W-:Y:S01]  /*6830*/  @!P5 IMAD.MOV R48, RZ, RZ, -R48 ;  /* 0x000000ffff30d224 */ /* 0x000fe200078e0a30 */
[----:B------:R-:W-:Y:S01]  /*6840*/  ISETP.GE.AND P5, PT, R87, RZ, PT ;  /* 0x000000ff5700720c */ /* 0x000fe20003fa6270 */
[----:B------:R-:W-:Y:S01]  /*6850*/  IMAD.MOV R43, RZ, RZ, -R43 ;  /* 0x000000ffff2b7224 */ /* 0x000fe200078e0a2b */
[C---:B------:R-:W-:Y:S01]  /*6860*/  SEL R130, R7.reuse, R104, !P1 ;  /* 0x0000006807827207 */ /* 0x040fe20004800000 */
[----:B------:R-:W-:Y:S01]  /*6870*/  IMAD.MOV.U32 R206, RZ, RZ, R27 ;  /* 0x000000ffffce7224 */ /* 0x000fe200078e001b */
[C---:B------:R-:W-:Y:S01]  /*6880*/  SEL R113, R7.reuse, R200, !P1 ;  /* 0x000000c807717207 */ /* 0x040fe20004800000 */
[----:B------:R-:W-:Y:S01]  /*6890*/  IMAD R100, R100, UR17, RZ ;  /* 0x0000001164647c24 */ /* 0x000fe2000f8e02ff */
[----:B------:R-:W1:Y:S01]  /*68a0*/  LDCU UR17, c[0x0][0x3a0] ;  /* 0x00007400ff1177ac */ /* 0x000e620008000800 */
[C---:B------:R-:W-:Y:S01]  /*68b0*/  IMAD R43, R14.reuse, R43, R45 ;  /* 0x0000002b0e2b7224 */ /* 0x040fe200078e022d */
[----:B------:R-:W-:Y:S01]  /*68c0*/  SEL R104, R7, R202, !P1 ;  /* 0x000000ca07687207 */ /* 0x000fe20004800000 */
[----:B------:R-:W-:Y:S01]  /*68d0*/  VIADD R55, R99, 0x7e ;  /* 0x0000007e63377836 */ /* 0x000fe20000000000 */
[----:B------:R-:W-:Y:S01]  /*68e0*/  IABS R49, R157 ;  /* 0x0000009d00317213 */ /* 0x000fe20000000000 */
[----:B------:R-:W-:Y:S01]  /*68f0*/  IMAD.MOV.U32 R200, RZ, RZ, R25 ;  /* 0x000000ffffc87224 */ /* 0x000fe200078e0019 */
[----:B------:R-:W-:Y:S01]  /*6900*/  @!P6 IADD3 R29, PT, PT, R29, -R14, RZ ;  /* 0x8000000e1d1de210 */ /* 0x000fe20007ffe0ff */
[----:B------:R-:W-:Y:S01]  /*6910*/  IMAD.MOV.U32 R202, RZ, RZ, R23 ;  /* 0x000000ffffca7224 */ /* 0x000fe200078e0017 */
[----:B------:R-:W-:Y:S01]  /*6920*/  ISETP.GT.U32.AND P6, PT, R14, R43, PT ;  /* 0x0000002b0e00720c */ /* 0x000fe20003fc4070 */
[----:B------:R-:W-:Y:S01]  /*6930*/  @!P3 IMAD.MOV R206, RZ, RZ, -R206 ;  /* 0x000000ffffceb224 */ /* 0x000fe200078e0ace */
[----:B------:R-:W-:Y:S01]  /*6940*/  ISETP.GE.AND P3, PT, R169, RZ, PT ;  /* 0x000000ffa900720c */ /* 0x000fe20003f66270 */
[----:B------:R-:W-:Y:S01]  /*6950*/  IMAD.HI.U32 R47, R15, R51, RZ ;  /* 0x000000330f2f7227 */ /* 0x000fe200078e00ff */
[----:B------:R-:W-:Y:S01]  /*6960*/  IABS R53, R55 ;  /* 0x0000003700357213 */ /* 0x000fe20000000000 */
[----:B------:R-:W-:Y:S01]  /*6970*/  USEL UR76, URZ, 0x4, !UP0 ;  /* 0x00000004ff4c7887 */ /* 0x000fe2000c000000 */
[----:B------:R-:W-:Y:S01]  /*6980*/  @!P4 IADD3 R202, PT, PT, -R202, RZ, RZ ;  /* 0x000000ffcacac210 */ /* 0x000fe20007ffe1ff */
[----:B------:R-:W-:Y:S01]  /*6990*/  @!P5 IMAD.MOV R200, RZ, RZ, -R200 ;  /* 0x000000ffffc8d224 */ /* 0x000fe200078e0ac8 */
[----:B------:R-:W-:Y:S01]  /*69a0*/  ISETP.GE.AND P5, PT, R175, RZ, PT ;  /* 0x000000ffaf00720c */ /* 0x000fe20003fa6270 */
[----:B------:R-:W-:Y:S01]  /*69b0*/  IMAD.HI.U32 R45, R15, R49, RZ ;  /* 0x000000310f2d7227 */ /* 0x000fe200078e00ff */
[----:B------:R-:W-:Y:S01]  /*69c0*/  ISETP.GE.AND P4, PT, R173, RZ, PT ;  /* 0x000000ffad00720c */ /* 0x000fe20003f86270 */
[----:B------:R-:W-:Y:S01]  /*69d0*/  STL [R1+0x4e7c], R155 ;  /* 0x004e7c9b01007387 */ /* 0x000fe20000100800 */
[C---:B------:R-:W-:Y:S01]  /*69e0*/  SEL R105, R7.reuse, R216, !P1 ;  /* 0x000000d807697207 */ /* 0x040fe20004800000 */
[----:B------:R-:W-:Y:S01]  /*69f0*/  IMAD.MOV R47, RZ, RZ, -R47 ;  /* 0x000000ffff2f7224 */ /* 0x000fe200078e0a2f */
[----:B------:R-:W-:Y:S01]  /*6a00*/  SEL R128, R7, R126, !P1 ;  /* 0x0000007e07807207 */ /* 0x000fe20004800000 */
[----:B------:R-:W-:Y:S01]  /*6a10*/  @!P0 IMAD.IADD R31, R31, 0x1, -R14 ;  /* 0x000000011f1f8824 */ /* 0x000fe200078e0a0e */
[----:B------:R-:W-:Y:S01]  /*6a20*/  ISETP.GE.AND P0, PT, R57, RZ, PT ;  /* 0x000000ff3900720c */ /* 0x000fe20003f06270 */
[----:B------:R-:W-:Y:S01]  /*6a30*/  IMAD.HI.U32 R15, R15, R53, RZ ;  /* 0x000000350f0f7227 */ /* 0x000fe200078e00ff */
[C---:B------:R-:W-:Y:S01]  /*6a40*/  SEL R116, R7.reuse, R116, !P1 ;  /* 0x0000007407747207 */ /* 0x040fe20004800000 */
[----:B------:R-:W-:Y:S01]  /*6a50*/  STL [R1+0x4e78], R55 ;  /* 0x004e783701007387 */ /* 0x000fe20000100800 */
[C---:B------:R-:W-:Y:S01]  /*6a60*/  SEL R126, R7.reuse, R110, !P1 ;  /* 0x0000006e077e7207 */ /* 0x040fe20004800000 */
[----:B------:R-:W-:Y:S01]  /*6a70*/  IMAD.MOV R45, RZ, RZ, -R45 ;  /* 0x000000ffff2d7224 */ /* 0x000fe200078e0a2d */
[C---:B------:R-:W-:Y:S01]  /*6a80*/  SEL R132, R7.reuse, R106, !P1 ;  /* 0x0000006a07847207 */ /* 0x040fe20004800000 */
[C---:B------:R-:W-:Y:S01]  /*6a90*/  IMAD R47, R14.reuse, R47, R51 ;  /* 0x0000002f0e2f7224 */ /* 0x040fe200078e0233 */
[C---:B------:R-:W-:Y:S01]  /*6aa0*/  SEL R110, R7.reuse, R210, !P1 ;  /* 0x000000d2076e7207 */ /* 0x040fe20004800000 */
[----:B------:R-:W-:Y:S01]  /*6ab0*/  IMAD.MOV.U32 R216, RZ, RZ, R41 ;  /* 0x000000ffffd87224 */ /* 0x000fe200078e0029 */
[C---:B------:R-:W-:Y:S01]  /*6ac0*/  SEL R106, R7.reuse, R212, !P1 ;  /* 0x000000d4076a7207 */ /* 0x040fe20004800000 */
[----:B------:R-:W-:Y:S01]  /*6ad0*/  IMAD.MOV R15, RZ, RZ, -R15 ;  /* 0x000000ffff0f7224 */ /* 0x000fe200078e0a0f */
[----:B------:R-:W-:Y:S01]  /*6ae0*/  MOV R210, R35 ;  /* 0x0000002300d27202 */ /* 0x000fe20000000f00 */
[----:B------:R-:W-:Y:S01]  /*6af0*/  IMAD R45, R14, R45, R49 ;  /* 0x0000002d0e2d7224 */ /* 0x000fe200078e0231 */
[----:B------:R-:W-:Y:S01]  /*6b00*/  SEL R123, R7, R124, !P1 ;  /* 0x0000007c077b7207 */ /* 0x000fe20004800000 */
[----:B------:R-:W-:Y:S01]  /*6b10*/  IMAD.MOV.U32 R212, RZ, RZ, R37 ;  /* 0x000000ffffd47224 */ /* 0x000fe200078e0025 */
[----:B------:R-:W-:Y:S01]  /*6b20*/  MOV R51, UR76 ;  /* 0x0000004c00337c02 */ /* 0x000fe20008000f00 */
[----:B------:R-:W-:Y:S01]  /*6b30*/  @!P3 IMAD.MOV R216, RZ, RZ, -R216 ;  /* 0x000000ffffd8b224 */ /* 0x000fe200078e0ad8 */
[----:B------:R-:W2:Y:S01]  /*6b40*/  LDCU UR76, c[0x0][0x3a0] ;  /* 0x00007400ff4c77ac */ /* 0x000ea20008000800 */
[----:B------:R-:W-:Y:S01]  /*6b50*/  IMAD R124, R116, UR44, RZ ;  /* 0x0000002c747c7c24 */ /* 0x000fe2000f8e02ff */
[C---:B------:R-:W-:Y:S01]  /*6b60*/  ISETP.GT.U32.AND P3, PT, R14.reuse, R47, PT ;  /* 0x0000002f0e00720c */ /* 0x040fe20003f64070 */
[----:B------:R-:W-:Y:S01]  /*6b70*/  @!P6 IMAD.IADD R43, R43, 0x1, -R14 ;  /* 0x000000012b2be824 */ /* 0x000fe200078e0a0e */
[C---:B------:R-:W-:Y:S01]  /*6b80*/  SEL R116, R7.reuse, R204, !P1 ;  /* 0x000000cc07747207 */ /* 0x040fe20004800000 */
[----:B------:R-:W-:Y:S01]  /*6b90*/  IMAD R49, R14, R15, R53 ;  /* 0x0000000f0e317224 */ /* 0x000fe200078e0235 */
[----:B------:R-:W-:Y:S01]  /*6ba0*/  SEL R115, R7, R208, !P1 ;  /* 0x000000d007737207 */ /* 0x000fe20004800000 */
[----:B------:R-:W-:Y:S01]  /*6bb0*/  IMAD.MOV.U32 R204, RZ, RZ, R17 ;  /* 0x000000ffffcc7224 */ /* 0x000fe200078e0011 */
[----:B-1----:R-:W-:Y:S01]  /*6bc0*/  ISETP.GE.AND P6, PT, R199, UR17, PT ;  /* 0x00000011c7007c0c */ /* 0x002fe2000bfc6270 */
[----:B------:R-:W-:Y:S01]  /*6bd0*/  IMAD.MOV.U32 R208, RZ, RZ, R21 ;  /* 0x000000ffffd07224 */ /* 0x000fe200078e0015 */
[----:B------:R-:W-:Y:S01]  /*6be0*/  @!P4 IADD3 R212, PT, PT, -R212, RZ, RZ ;  /* 0x000000ffd4d4c210 */ /* 0x000fe20007ffe1ff */
[----:B------:R-:W-:Y:S01]  /*6bf0*/  @!P5 IMAD.MOV R210, RZ, RZ, -R210 ;  /* 0x000000ffffd2d224 */ /* 0x000fe200078e0ad2 */
[C---:B------:R-:W-:Y:S01]  /*6c00*/  ISETP.GT.U32.AND P5, PT, R14.reuse, R45, PT ;  /* 0x0000002d0e00720c */ /* 0x040fe20003fa4070 */
[----:B------:R-:W-:Y:S01]  /*6c10*/  @!P2 IMAD.MOV R204, RZ, RZ, -R204 ;  /* 0x000000ffffcca224 */ /* 0x000fe200078e0acc */
[----:B------:R-:W-:Y:S01]  /*6c20*/  SEL R15, R51, RZ, !P6 ;  /* 0x000000ff330f7207 */ /* 0x000fe20007000000 */
[----:B------:R-:W-:Y:S01]  /*6c30*/  @!P0 IMAD.MOV R208, RZ, RZ, -R208 ;  /* 0x000000ffffd08224 */ /* 0x000fe200078e0ad0 */
[C---:B------:R-:W-:Y:S01]  /*6c40*/  ISETP.GT.U32.AND P4, PT, R14.reuse, R29, PT ;  /* 0x0000001d0e00720c */ /* 0x040fe20003f84070 */
[--C-:B------:R-:W-:Y:S01]  /*6c50*/  @!P3 IMAD.IADD R47, R47, 0x1, -R14.reuse ;  /* 0x000000012f2fb824 */ /* 0x100fe200078e0a0e */
[----:B------:R-:W-:Y:S01]  /*6c60*/  ISETP.GT.U32.AND P6, PT, R14, R49, PT ;  /* 0x000000310e00720c */ /* 0x000fe20003fc4070 */
[----:B-----5:R-:W-:Y:S01]  /*6c70*/  IMAD R123, R123, UR39, RZ ;  /* 0x000000277b7b7c24 */ /* 0x020fe2000f8e02ff */
[----:B------:R-:W-:Y:S01]  /*6c80*/  ISETP.GE.AND P2, PT, R171, RZ, PT ;  /* 0x000000ffab00720c */ /* 0x000fe20003f46270 */
[----:B------:R-:W-:Y:S01]  /*6c90*/  IMAD R116, R116, UR32, RZ ;  /* 0x0000002074747c24 */ /* 0x000fe2000f8e02ff */
[----:B------:R-:W-:Y:S01]  /*6ca0*/  ISETP.GE.AND P0, PT, R97, RZ, PT ;  /* 0x000000ff6100720c */ /* 0x000fe20003f06270 */
[----:B------:R-:W-:Y:S01]  /*6cb0*/  IMAD R115, R115, UR31, RZ ;  /* 0x0000001f73737c24 */ /* 0x000fe2000f8e02ff */
[----:B------:R-:W-:Y:S01]  /*6cc0*/  SEL R107, R7, R218, !P1 ;  /* 0x000000da076b7207 */ /* 0x000fe20004800000 */
[----:B------:R-:W-:Y:S01]  /*6cd0*/  IMAD.MOV.U32 R218, RZ, RZ, R33 ;  /* 0x000000ffffda7224 */ /* 0x000fe200078e0021 */
[----:B------:R-:W-:Y:S01]  /*6ce0*/  ISETP.GE.AND P3, PT, R161, RZ, PT ;  /* 0x000000ffa100720c */ /* 0x000fe20003f66270 */
[--C-:B------:R-:W-:Y:S01]  /*6cf0*/  @!P5 IMAD.IADD R45, R45, 0x1, -R14.reuse ;  /* 0x000000012d2dd824 */ /* 0x100fe200078e0a0e */
[----:B------:R-:W-:Y:S01]  /*6d00*/  SEL R109, R7, R214, !P1 ;  /* 0x000000d6076d7207 */ /* 0x000fe20004800000 */
[----:B------:R-:W-:Y:S01]  /*6d10*/  IMAD.MOV.U32 R214, RZ, RZ, R39 ;  /* 0x000000ffffd67224 */ /* 0x000fe200078e0027 */
[----:B--2---:R-:W-:Y:S01]  /*6d20*/  ISETP.GE.AND P5, PT, R217, UR76, PT ;  /* 0x0000004cd9007c0c */ /* 0x004fe2000bfa6270 */
[----:B------:R-:W-:Y:S01]  /*6d30*/  @!P4 IMAD.IADD R29, R29, 0x1, -R14 ;  /* 0x000000011d1dc824 */ /* 0x000fe200078e0a0e */
[----:B------:R-:W-:Y:S01]  /*6d40*/  @!P6 IADD3 R49, PT, PT, R49, -R14, RZ ;  /* 0x8000000e3131e210 */ /* 0x000fe20007ffe0ff */
[----:B------:R-:W-:Y:S01]  /*6d50*/  @!P2 IMAD.MOV R214, RZ, RZ, -R214 ;  /* 0x000000ffffd6a224 */ /* 0x000fe200078e0ad6 */
[----:B------:R-:W-:Y:S01]  /*6d60*/  ISETP.GE.AND P6, PT, R159, RZ, PT ;  /* 0x000000ff9f00720c */ /* 0x000fe20003fc6270 */
[----:B------:R-:W1:Y:S01]  /*6d70*/  LDCU UR39, c[0x0][0x3b0] ;  /* 0x00007600ff2777ac */ /* 0x000e620008000800 */
[----:B------:R-:W-:Y:S01]  /*6d80*/  @!P0 IADD3 R218, PT, PT, -R218, RZ, RZ ;  /* 0x000000ffdada8210 */ /* 0x000fe20007ffe1ff */
[----:B------:R-:W-:Y:S01]  /*6d90*/  IMAD R114, R114, UR30, RZ ;  /* 0x0000001e72727c24 */ /* 0x000fe2000f8e02ff */
[----:B------:R-:W-:Y:S01]  /*6da0*/  ISETP.GT.U32.AND P2, PT, R14, R43, PT ;  /* 0x0000002b0e00720c */ /* 0x000fe20003f44070 */
[----:B------:R-:W2:Y:S01]  /*6db0*/  LDCU UR32, c[0x0][0x3b0] ;  /* 0x00007600ff2077ac */ /* 0x000ea20008000800 */
[----:B------:R-:W-:Y:S01]  /*6dc0*/  SEL R97, R7, R198, !P1 ;  /* 0x000000c607617207 */ /* 0x000fe20004800000 */
[----:B------:R-:W-:Y:S01]  /*6dd0*/  IMAD.MOV.U32 R198, RZ, RZ, R29 ;  /* 0x000000ffffc67224 */ /* 0x000fe200078e001d */
[----:B------:R-:W-:Y:S01]  /*6de0*/  ISETP.NE.U32.AND P0, PT, R15, RZ, PT ;  /* 0x000000ff0f00720c */ /* 0x000fe20003f05070 */
[----:B------:R-:W5:Y:S01]  /*6df0*/  LDCU UR31, c[0x0][0x3b0] ;  /* 0x00007600ff1f77ac */ /* 0x000f620008000800 */
[----:B------:R-:W-:Y:S01]  /*6e00*/  ISETP.GE.AND P4, PT, R165, RZ, PT ;  /* 0x000000ffa500720c */ /* 0x000fe20003f86270 */
[----:B------:R-:W-:Y:S01]  /*6e10*/  IMAD R112, R112, UR28, RZ ;  /* 0x0000001c70707c24 */ /* 0x000fe2000f8e02ff */
[----:B------:R-:W-:Y:S01]  /*6e20*/  SEL R15, R51, RZ, !P5 ;  /* 0x000000ff330f7207 */ /* 0x000fe20006800000 */
[----:B------:R-:W-:Y:S01]  /*6e30*/  @!P6 IMAD.MOV R89, RZ, RZ, -R89 ;  /* 0x000000ffff59e224 */ /* 0x000fe200078e0a59 */
[----:B------:R-:W-:Y:S01]  /*6e40*/  ISETP.GT.U32.AND P5, PT, R14, R45, PT ;  /* 0x0000002d0e00720c */ /* 0x000fe20003fa4070 */
[----:B------:R-:W1:Y:S01]  /*6e50*/  LDCU UR30, c[0x0][0x3b0] ;  /* 0x00007600ff1e77ac */ /* 0x000e620008000800 */
[----:B------:R-:W-:Y:S01]  /*6e60*/  @!P3 IADD3 R198, PT, PT, -R198, RZ, RZ ;  /* 0x000000ffc6c6b210 */ /* 0x000fe20007ffe1ff */
[----:B------:R-:W-:Y:S01]  /*6e70*/  @!P2 IMAD.IADD R43, R43, 0x1, -R14 ;  /* 0x000000012b2ba824 */ /* 0x000fe200078e0a0e */
[C---:B------:R-:W-:Y:S01]  /*6e80*/  ISETP.GT.U32.AND P3, PT, R14.reuse, R47, PT ;  /* 0x0000002f0e00720c */ /* 0x040fe20003f64070 */
[----:B------:R-:W1:Y:S01]  /*6e90*/  LDCU UR28, c[0x0][0x3b0] ;  /* 0x00007600ff1c77ac */ /* 0x000e620008000800 */
[----:B------:R-:W-:Y:S01]  /*6ea0*/  SEL R103, R7, R220, !P1 ;  /* 0x000000dc07677207 */ /* 0x000fe20004800000 */
[----:B------:R-:W-:Y:S01]  /*6eb0*/  IMAD.MOV.U32 R220, RZ, RZ, R31 ;  /* 0x000000ffffdc7224 */ /* 0x000fe200078e001f */
[----:B------:R-:W-:Y:S01]  /*6ec0*/  ISETP.GT.U32.AND P6, PT, R14, R49, PT ;  /* 0x000000310e00720c */ /* 0x000fe20003fc4070 */
[----:B------:R-:W-:Y:S01]  /*6ed0*/  IMAD R149, R149, UR65, RZ ;  /* 0x0000004195957c24 */ /* 0x000fe2000f8e02ff */
[----:B------:R-:W-:Y:S01]  /*6ee0*/  ISETP.GE.AND P2, PT, R163, RZ, PT ;  /* 0x000000ffa300720c */ /* 0x000fe20003f46270 */
[----:B------:R-:W-:Y:S01]  /*6ef0*/  @!P4 IMAD.MOV R220, RZ, RZ, -R220 ;  /* 0x000000ffffdcc224 */ /* 0x000fe200078e0adc */
[----:B------:R-:W-:Y:S01]  /*6f00*/  ISETP.GE.AND P4, PT, R93, RZ, PT ;  /* 0x000000ff5d00720c */ /* 0x000fe20003f86270 */
[--C-:B------:R-:W-:Y:S01]  /*6f10*/  @!P5 IMAD.IADD R45, R45, 0x1, -R14.reuse ;  /* 0x000000012d2dd824 */ /* 0x100fe200078e0a0e */
[----:B------:R-:W-:Y:S01]  /*6f20*/  ISETP.GE.AND P5, PT, R155, RZ, PT ;  /* 0x000000ff9b00720c */ /* 0x000fe20003fa6270 */
[----:B------:R-:W-:Y:S01]  /*6f30*/  IMAD R144, R144, UR64, RZ ;  /* 0x0000004090907c24 */ /* 0x000fe2000f8e02ff */
[----:B------:R-:W-:Y:S01]  /*6f40*/  SEL R136, R7, R96, !P1 ;  /* 0x0000006007887207 */ /* 0x000fe20004800000 */
[----:B------:R-:W-:Y:S01]  /*6f50*/  IMAD R143, R143, UR63, RZ ;  /* 0x0000003f8f8f7c24 */ /* 0x000fe2000f8e02ff */
[----:B------:R-:W-:Y:S01]  /*6f60*/  @!P3 IADD3 R47, PT, PT, R47, -R14, RZ ;  /* 0x8000000e2f2fb210 */ /* 0x000fe20007ffe0ff */
[----:B------:R-:W-:Y:S01]  /*6f70*/  IMAD R142, R142, UR62, RZ ;  /* 0x0000003e8e8e7c24 */ /* 0x000fe2000f8e02ff */
[----:B------:R-:W-:Y:S01]  /*6f80*/  ISETP.GE.AND P3, PT, R55, RZ, PT ;  /* 0x000000ff3700720c */ /* 0x000fe20003f66270 */
[----:B------:R-:W-:Y:S01]  /*6f90*/  @!P6 IMAD.IADD R49, R49, 0x1, -R14 ;  /* 0x000000013131e824 */ /* 0x000fe200078e0a0e */
[C---:B------:R-:W-:Y:S01]  /*6fa0*/  SEL R96, R7.reuse, R182, !P1 ;  /* 0x000000b607607207 */ /* 0x040fe20004800000 */
[----:B------:R-:W-:Y:S01]  /*6fb0*/  IMAD.MOV.U32 R182, RZ, RZ, R43 ;  /* 0x000000ffffb67224 */ /* 0x000fe200078e002b */
[C---:B------:R-:W-:Y:S01]  /*6fc0*/  SEL R140, R7.reuse, R92, !P1 ;  /* 0x0000005c078c7207 */ /* 0x040fe20004800000 */
[----:B------:R-:W-:Y:S01]  /*6fd0*/  @!P2 IMAD.MOV R222, RZ, RZ, -R222 ;  /* 0x000000ffffdea224 */ /* 0x000fe200078e0ade */
[----:B------:R-:W-:Y:S01]  /*6fe0*/  SEL R92, R7, R196, !P1 ;  /* 0x000000c4075c7207 */ /* 0x000fe20004800000 */
[----:B------:R-:W-:Y:S01]  /*6ff0*/  IMAD.MOV.U32 R196, RZ, RZ, R47 ;  /* 0x000000ffffc47224 */ /* 0x000fe200078e002f */
[----:B------:R-:W-:Y:S01]  /*7000*/  ISETP.NE.U32.AND P2, PT, R15, RZ, PT ;  /* 0x000000ff0f00720c */ /* 0x000fe20003f45070 */
[----:B------:R-:W-:Y:S01]  /*7010*/  @!P4 IMAD.MOV R182, RZ, RZ, -R182 ;  /* 0x000000ffffb6c224 */ /* 0x000fe200078e0ab6 */
[----:B------:R-:W-:Y:S01]  /*7020*/  ISETP.GE.AND P4, PT, R157, RZ, PT ;  /* 0x000000ff9d00720c */ /* 0x000fe20003f86270 */
[----:B------:R-:W1:Y:S01]  /*7030*/  LDC.64 R14, c[0x0][0x3a0] ;  /* 0x0000e800ff0e7b82 */ /* 0x000e620000000a00 */
[----:B------:R-:W-:Y:S01]  /*7040*/  SEL R111, R7, R224, !P1 ;  /* 0x000000e0076f7207 */ /* 0x000fe20004800000 */
[----:B------:R-:W-:Y:S01]  /*7050*/  @!P5 IMAD.MOV R196, RZ, RZ, -R196 ;  /* 0x000000ffffc4d224 */ /* 0x000fe200078e0ac4 */
[----:B------:R-:W-:Y:S01]  /*7060*/  ISETP.GE.AND P5, PT, R147, RZ, PT ;  /* 0x000000ff9300720c */ /* 0x000fe20003fa6270 */
[----:B------:R-:W-:Y:S01]  /*7070*/  IMAD.MOV.U32 R224, RZ, RZ, R49 ;  /* 0x000000ffffe07224 */ /* 0x000fe200078e0031 */
[----:B------:R-:W-:Y:S01]  /*7080*/  SEL R93, R7, R184, !P1 ;  /* 0x000000b8075d7207 */ /* 0x000fe20004800000 */
[----:B------:R-:W-:Y:S01]  /*7090*/  IMAD.MOV.U32 R184, RZ, RZ, R45 ;  /* 0x000000ffffb87224 */ /* 0x000fe200078e002d */
[----:B------:R-:W-:Y:S01]  /*70a0*/  ISETP.GE.AND P6, PT, R153, RZ, PT ;  /* 0x000000ff9900720c */ /* 0x000fe20003fc6270 */
[----:B------:R-:W-:Y:S01]  /*70b0*/  @!P3 IMAD.MOV R224, RZ, RZ, -R224 ;  /* 0x000000ffffe0b224 */ /* 0x000fe200078e0ae0 */
[----:B------:R-:W-:Y:S01]  /*70c0*/  ISETP.GE.AND P3, PT, R145, RZ, PT ;  /* 0x000000ff9100720c */ /* 0x000fe20003f66270 */
[----:B------:R-:W-:Y:S01]  /*70d0*/  IMAD R141, R141, UR61, RZ ;  /* 0x0000003d8d8d7c24 */ /* 0x000fe2000f8e02ff */
[----:B------:R-:W-:Y:S01]  /*70e0*/  SEL R45, R7, R64, !P1 ;  /* 0x00000040072d7207 */ /* 0x000fe20004800000 */
[----:B------:R-:W-:Y:S01]  /*70f0*/  IMAD R140, R140, UR60, RZ ;  /* 0x0000003c8c8c7c24 */ /* 0x000fe2000f8e02ff */
[----:B------:R-:W-:Y:S01]  /*7100*/  @!P4 IADD3 R184, PT, PT, -R184, RZ, RZ ;  /* 0x000000ffb8b8c210 */ /* 0x000fe20007ffe1ff */
[----:B------:R-:W-:Y:S01]  /*7110*/  IMAD R139, R139, UR59, RZ ;  /* 0x0000003b8b8b7c24 */ /* 0x000fe2000f8e02ff */
[----:B------:R-:W-:Y:S01]  /*7120*/  ISETP.GE.AND P4, PT, R151, RZ, PT ;  /* 0x000000ff9700720c */ /* 0x000fe20003f86270 */
[----:B------:R-:W-:Y:S01]  /*7130*/  IMAD R138, R138, UR58, RZ ;  /* 0x0000003a8a8a7c24 */ /* 0x000fe2000f8e02ff */
[----:B------:R-:W-:Y:S01]  /*7140*/  @!P5 IADD3 R13, PT, PT, -R13, RZ, RZ ;  /* 0x000000ff0d0dd210 */ /* 0x000fe20007ffe1ff */
[----:B------:R-:W-:Y:S01]  /*7150*/  IMAD R136, R136, UR56, RZ ;  /* 0x0000003888887c24 */ /* 0x000fe2000f8e02ff */
[----:B------:R-:W-:Y:S01]  /*7160*/  ISETP.GE.AND P5, PT, R2, RZ, PT ;  /* 0x000000ff0200720c */ /* 0x000fe20003fa6270 */
[----:B------:R-:W-:Y:S01]  /*7170*/  @!P6 IMAD.MOV R19, RZ, RZ, -R19 ;  /* 0x000000ffff13e224 */ /* 0x000fe200078e0a13 */
[----:B------:R-:W-:Y:S01]  /*7180*/  SEL R73, R7, R72, !P1 ;  /* 0x0000004807497207 */ /* 0x000fe20004800000 */
[----:B------:R-:W-:Y:S01]  /*7190*/  @!P3 IMAD.MOV R12, RZ, RZ, -R12 ;  /* 0x000000ffff0cb224 */ /* 0x000fe200078e0a0c */
[----:B------:R-:W-:Y:S01]  /*71a0*/  ISETP.NE.AND P3, PT, R6, RZ, PT ;  /* 0x000000ff0600720c */ /* 0x000fe20003f65270 */
[----:B-1----:R-:W-:Y:S01]  /*71b0*/  VIADD R14, R14, 0xffffff86 ;  /* 0xffffff860e0e7836 */ /* 0x002fe20000000000 */
[----:B------:R-:W-:Y:S01]  /*71c0*/  LOP3.LUT R6, RZ, R6, RZ, 0x33, !PT ;  /* 0x00000006ff067212 */ /* 0x000fe200078e33ff */
[----:B------:R-:W-:Y:S01]  /*71d0*/  IMAD R135, R135, UR55, RZ ;  /* 0x0000003787877c24 */ /* 0x000fe2000f8e02ff */
[C---:B------:R-:W-:Y:S01]  /*71e0*/  SEL R64, R7.reuse, R20, !P1 ;  /* 0x0000001407407207 */ /* 0x040fe20004800000 */
[----:B------:R-:W-:Y:S01]  /*71f0*/  @!P4 IMAD.MOV R18, RZ, RZ, -R18 ;  /* 0x000000ffff12c224 */ /* 0x000fe200078e0a12 */
[----:B------:R-:W-:Y:S01]  /*7200*/  SEL R25, R7, R150, !P1 ;  /* 0x0000009607197207 */ /* 0x000fe20004800000 */
[----:B------:R-:W-:Y:S01]  /*7210*/  IMAD R133, R133, UR53, RZ ;  /* 0x0000003585857c24 */ /* 0x000fe2000f8e02ff */
[C---:B------:R-:W-:Y:S01]  /*7220*/  SEL R27, R7.reuse, R148, !P1 ;  /* 0x00000094071b7207 */ /* 0x040fe20004800000 */
[----:B------:R-:W-:Y:S01]  /*7230*/  IMAD R132, R132, UR52, RZ ;  /* 0x0000003484847c24 */ /* 0x000fe2000f8e02ff */
[C---:B------:R-:W-:Y:S01]  /*7240*/  SEL R72, R7.reuse, R56, !P1 ;  /* 0x0000003807487207 */ /* 0x040fe20004800000 */
[----:B------:R-:W-:Y:S01]  /*7250*/  IMAD R130, R130, UR50, RZ ;  /* 0x0000003282827c24 */ /* 0x000fe2000f8e02ff */
[----:B------:R-:W-:Y:S01]  /*7260*/  SEL R20, R6, R89, !P3 ;  /* 0x0000005906147207 */ /* 0x000fe20005800000 */
[----:B------:R-:W-:Y:S01]  /*7270*/  IMAD R128, R128, UR48, RZ ;  /* 0x0000003080807c24 */ /* 0x000fe2000f8e02ff */
[----:B------:R-:W-:Y:S01]  /*7280*/  SEL R31, R7, R152, !P1 ;  /* 0x00000098071f7207 */ /* 0x000fe20004800000 */
[----:B------:R-:W-:Y:S01]  /*7290*/  IMAD R127, R127, UR47, RZ ;  /* 0x0000002f7f7f7c24 */ /* 0x000fe2000f8e02ff */
[C---:B------:R-:W-:Y:S01]  /*72a0*/  SEL R70, R7.reuse, R70, !P1 ;  /* 0x0000004607467207 */ /* 0x040fe20004800000 */
[----:B------:R-:W-:Y:S01]  /*72b0*/  IMAD R126, R126, UR46, RZ ;  /* 0x0000002e7e7e7c24 */ /* 0x000fe2000f8e02ff */
[----:B------:R-:W-:Y:S01]  /*72c0*/  SEL R56, R7, R30, !P1 ;  /* 0x0000001e07387207 */ /* 0x000fe20004800000 */
        /* <DEDUP_REMOVED lines=9> */
[----:B------:R-:W-:Y:S01]  /*7360*/  ISETP.GE.AND P4, PT, R3, RZ, PT ;  /* 0x000000ff0300720c */ /* 0x000fe20003f86270 */
[----:B------:R-:W-:Y:S01]  /*7370*/  IMAD.WIDE R2, R149, 0x4, R94 ;  /* 0x0000000495027825 */ /* 0x000fe200078e025e */
[----:B------:R-:W-:Y:S01]  /*7380*/  @!P5 IADD3 R5, PT, PT, -R5, RZ, RZ ;  /* 0x000000ff0505d210 */ /* 0x000fe20007ffe1ff */
[----:B------:R-:W1:Y:S01]  /*7390*/  LDCU UR40, c[0x0][0x3b0] ;  /* 0x00007600ff2877ac */ /* 0x000e620008000800 */
[----:B------:R-:W-:Y:S01]  /*73a0*/  SEL R41, R7, R74, !P1 ;  /* 0x0000004a07297207 */ /* 0x000fe20004800000 */
[----:B------:R-:W-:Y:S01]  /*73b0*/  IMAD R74, R27, UR42, RZ ;  /* 0x0000002a1b4a7c24 */ /* 0x000fe2000f8e02ff */
[C---:B------:R-:W-:Y:S01]  /*73c0*/  SEL R57, R7.reuse, R22, !P1 ;  /* 0x0000001607397207 */ /* 0x040fe20004800000 */
[----:B--2---:R-:W-:Y:S01]  /*73d0*/  IMAD R27, R150, UR32, RZ ;  /* 0x00000020961b7c24 */ /* 0x004fe2000f8e02ff */
[----:B------:R-:W-:Y:S01]  /*73e0*/  ISETP.GE.U32.AND P5, PT, R14, 0x7fffff07, PT ;  /* 0x7fffff070e00780c */ /* 0x000fe20003fa6070 */
[----:B------:R-:W-:Y:S01]  /*73f0*/  IMAD R14, R20, R15, RZ ;  /* 0x0000000f140e7224 */ /* 0x000fe200078e02ff */
[----:B------:R-:W-:Y:S01]  /*7400*/  SEL R43, R7, R66, !P1 ;  /* 0x00000042072b7207 */ /* 0x000fe20004800000 */
[----:B------:R-:W-:Y:S01]  /*7410*/  IMAD R66, R70, UR57, RZ ;  /* 0x0000003946427c24 */ /* 0x000fe2000f8e02ff */
[----:B------:R-:W-:Y:S01]  /*7420*/  SEL R22, R6, R19, !P3 ;  /* 0x0000001306167207 */ /* 0x000fe20005800000 */
[----:B------:R-:W-:Y:S01]  /*7430*/  IMAD R20, R56, UR39, RZ ;  /* 0x0000002738147c24 */ /* 0x000fe2000f8e02ff */
[----:B------:R2:W-:Y:S01]  /*7440*/  STL.64 [R1+0x2d00], R2 ;  /* 0x002d000201007387 */ /* 0x0005e20000100a00 */
[----:B-----5:R-:W-:Y:S01]  /*7450*/  IMAD R19, R151, UR31, RZ ;  /* 0x0000001f97137c24 */ /* 0x020fe2000f8e02ff */
[C---:B------:R-:W-:Y:S01]  /*7460*/  SEL R134, R7.reuse, R98, !P1 ;  /* 0x0000006207867207 */ /* 0x040fe20004800000 */
[----:B------:R-:W-:Y:S01]  /*7470*/  IMAD R70, R152, UR30, RZ ;  /* 0x0000001e98467c24 */ /* 0x000fe2000f8e02ff */
[----:B------:R-:W-:Y:S01]  /*7480*/  SEL R131, R7, R102, !P1 ;  /* 0x0000006607837207 */ /* 0x000fe20004800000 */
[----:B------:R-:W-:Y:S01]  /*7490*/  IMAD R56, R153, UR28, RZ ;  /* 0x0000001c99387c24 */ /* 0x000fe2000f8e02ff */
[----:B------:R-:W-:Y:S01]  /*74a0*/  SEL R129, R7, R108, !P1 ;  /* 0x0000006c07817207 */ /* 0x000fe20004800000 */
[----:B------:R-:W-:Y:S01]  /*74b0*/  IMAD.WIDE R150, R149, 0x4, R8 ;  /* 0x0000000495967825 */ /* 0x000fe200078e0208 */
[C---:B------:R-:W-:Y:S01]  /*74c0*/  SEL R120, R7.reuse, R120, !P1 ;  /* 0x0000007807787207 */ /* 0x040fe20004800000 */
[----:B------:R-:W5:Y:S01]  /*74d0*/  LDCU UR41, c[0x0][0x3b0] ;  /* 0x00007600ff2977ac */ /* 0x000f620008000800 */
[C---:B------:R-:W-:Y:S01]  /*74e0*/  SEL R108, R7.reuse, R226, !P1 ;  /* 0x000000e2076c7207 */ /* 0x040fe20004800000 */
[--C-:B------:R-:W-:Y:S01]  /*74f0*/  IMAD.WIDE R152, R144, 0x4, R94.reuse ;  /* 0x0000000490987825 */ /* 0x100fe200078e025e */
[----:B------:R1:W-:Y:S01]  /*7500*/  STL.64 [R1+0x2cf8], R150 ;  /* 0x002cf89601007387 */ /* 0x0003e20000100a00 */
[----:B------:R-:W-:Y:S01]  /*7510*/  SEL R102, R7, R230, !P1 ;  /* 0x000000e607667207 */ /* 0x000fe20004800000 */
[----:B------:R-:W3:Y:S01]  /*7520*/  LDCU UR58, c[0x0][0x3b0] ;  /* 0x00007600ff3a77ac */ /* 0x000ee20008000800 */
[--C-:B--2---:R-:W-:Y:S01]  /*7530*/  IMAD.WIDE R2, R143, 0x4, R94.reuse ;  /* 0x000000048f027825 */ /* 0x104fe200078e025e */
[----:B------:R2:W-:Y:S01]  /*7540*/  STL.64 [R1+0x2cf0], R152 ;  /* 0x002cf09801007387 */ /* 0x0005e20000100a00 */
[----:B------:R-:W-:Y:S01]  /*7550*/  SEL R99, R7, R232, !P1 ;  /* 0x000000e807637207 */ /* 0x000fe20004800000 */
[----:B------:R-:W3:Y:S01]  /*7560*/  LDCU UR50, c[0x0][0x3b0] ;  /* 0x00007600ff3277ac */ /* 0x000ee20008000800 */
[----:B------:R-:W-:Y:S01]  /*7570*/  IMAD R134, R134, UR54, RZ ;  /* 0x0000003686867c24 */ /* 0x000fe2000f8e02ff */
[----:B------:R4:W-:Y:S01]  /*7580*/  STL.64 [R1+0x2ce8], R2 ;  /* 0x002ce80201007387 */ /* 0x0009e20000100a00 */
[----:B------:R-:W-:Y:S01]  /*7590*/  IMAD R131, R131, UR51, RZ ;  /* 0x0000003383837c24 */ /* 0x000fe2000f8e02ff */
[----:B------:R-:W-:Y:S01]  /*75a0*/  SEL R98, R7, R236, !P1 ;  /* 0x000000ec07627207 */ /* 0x000fe20004800000 */
[----:B------:R-:W-:Y:S01]  /*75b0*/  IMAD R129, R129, UR49, RZ ;  /* 0x0000003181817c24 */ /* 0x000fe2000f8e02ff */
[C---:B------:R-:W-:Y:S01]  /*75c0*/  SEL R145, R7.reuse, R194, !P1 ;  /* 0x000000c207917207 */ /* 0x040fe20004800000 */
[--C-:B-1----:R-:W-:Y:S01]  /*75d0*/  IMAD.WIDE R150, R142, 0x4, R94.reuse ;  /* 0x000000048e967825 */ /* 0x102fe200078e025e */
[C---:B------:R-:W-:Y:S01]  /*75e0*/  SEL R33, R7.reuse, R86, !P1 ;  /* 0x0000005607217207 */ /* 0x040fe20004800000 */
[----:B------:R-:W1:Y:S01]  /*75f0*/  LDCU UR38, c[0x0][0x3b0] ;  /* 0x00007600ff2677ac */ /* 0x000e620008000800 */
[----:B------:R-:W-:Y:S01]  /*7600*/  SEL R91, R7, R180, !P1 ;  /* 0x000000b4075b7207 */ /* 0x000fe20004800000 */
[--C-:B--2---:R-:W-:Y:S01]  /*7610*/  IMAD.WIDE R152, R141, 0x4, R94.reuse ;  /* 0x000000048d987825 */ /* 0x104fe200078e025e */
[----:B------:R2:W-:Y:S01]  /*7620*/  STL.64 [R1+0x2ce0], R150 ;  /* 0x002ce09601007387 */ /* 0x0005e20000100a00 */
[C---:B------:R-:W-:Y:S01]  /*7630*/  SEL R186, R7.reuse, R186, !P1 ;  /* 0x000000ba07ba7207 */ /* 0x040fe20004800000 */
[----:B------:R-:W1:Y:S01]  /*7640*/  LDCU UR61, c[0x0][0x3b0] ;  /* 0x00007600ff3d77ac */ /* 0x000e620008000800 */
[--C-:B----4-:R-:W-:Y:S01]  /*7650*/  IMAD.WIDE R2, R140, 0x4, R94.reuse ;  /* 0x000000048c027825 */ /* 0x110fe200078e025e */
[----:B------:R4:W-:Y:S01]  /*7660*/  STL.64 [R1+0x2cd8], R152 ;  /* 0x002cd89801007387 */ /* 0x0009e20000100a00 */
[----:B------:R-:W-:Y:S01]  /*7670*/  SEL R188, R7, R188, !P1 ;  /* 0x000000bc07bc7207 */ /* 0x000fe20004800000 */
[----:B------:R-:W1:Y:S01]  /*7680*/  LDCU UR33, c[0x0][0x3b0] ;  /* 0x00007600ff2177ac */ /* 0x000e620008000800 */
[----:B------:R-:W-:Y:S01]  /*7690*/  IMAD R120, R120, UR36, RZ ;  /* 0x0000002478787c24 */ /* 0x000fe2000f8e02ff */
[----:B------:R3:W-:Y:S01]  /*76a0*/  STL.64 [R1+0x2cd0], R2 ;  /* 0x002cd00201007387 */ /* 0x0007e20000100a00 */
[----:B------:R-:W-:Y:S01]  /*76b0*/  IMAD R113, R113, UR29, RZ ;  /* 0x0000001d71717c24 */ /* 0x000fe2000f8e02ff */
[----:B------:R-:W-:Y:S01]  /*76c0*/  SEL R29, R7, R90, !P1 ;  /* 0x0000005a071d7207 */ /* 0x000fe20004800000 */
[----:B------:R-:W-:Y:S01]  /*76d0*/  IMAD R111, R111, UR27, RZ ;  /* 0x0000001b6f6f7c24 */ /* 0x000fe2000f8e02ff */
[----:B------:R-:W-:Y:S01]  /*76e0*/  SEL R147, R7, R190, !P1 ;  /* 0x000000be07937207 */ /* 0x000fe20004800000 */
[--C-:B--2---:R-:W-:Y:S01]  /*76f0*/  IMAD.WIDE R150, R139, 0x4, R94.reuse ;  /* 0x000000048b967825 */ /* 0x104fe200078e025e */
[C---:B------:R-:W-:Y:S01]  /*7700*/  SEL R87, R7.reuse, R192, !P1 ;  /* 0x000000c007577207 */ /* 0x040fe20004800000 */
[----:B------:R-:W2:Y:S01]  /*7710*/  LDCU UR65, c[0x0][0x3b0] ;  /* 0x00007600ff4177ac */ /* 0x000ea20008000800 */
[C---:B------:R-:W-:Y:S01]  /*7720*/  SEL R53, R7.reuse, R88, !P1 ;  /* 0x0000005807357207 */ /* 0x040fe20004800000 */
[--C-:B----4-:R-:W-:Y:S01]  /*7730*/  IMAD.WIDE R152, R138, 0x4, R94.reuse ;  /* 0x000000048a987825 */ /* 0x110fe200078e025e */
[----:B------:R4:W-:Y:S01]  /*7740*/  STL.64 [R1+0x2cc8], R150 ;  /* 0x002cc89601007387 */ /* 0x0009e20000100a00 */
[----:B------:R-:W-:Y:S01]  /*7750*/  SEL R85, R7, R176, !P1 ;  /* 0x000000b007557207 */ /* 0x000fe20004800000 */
[----:B------:R-:W1:Y:S01]  /*7760*/  LDCU UR49, c[0x0][0x3b0] ;  /* 0x00007600ff3177ac */ /* 0x000e620008000800 */
[--C-:B---3--:R-:W-:Y:S01]  /*7770*/  IMAD.WIDE R2, R137, 0x4, R94.reuse ;  /* 0x0000000489027825 */ /* 0x108fe200078e025e */
[----:B------:R3:W-:Y:S01]  /*7780*/  STL.64 [R1+0x2cc0], R152 ;  /* 0x002cc09801007387 */ /* 0x0007e20000100a00 */
[----:B------:R-:W-:Y:S01]  /*7790*/  SEL R84, R7, R84, !P1 ;  /* 0x0000005407547207 */ /* 0x000fe20004800000 */
[----:B------:R-:W1:Y:S01]  /*77a0*/  LDCU UR37, c[0x0][0x3b0] ;  /* 0x00007600ff2577ac */ /* 0x000e620008000800 */
[----:B------:R-:W-:Y:S01]  /*77b0*/  IMAD R110, R110, UR26, RZ ;  /* 0x0000001a6e6e7c24 */ /* 0x000fe2000f8e02ff */
[----:B------:R2:W-:Y:S01]  /*77c0*/  STL.64 [R1+0x2cb8], R2 ;  /* 0x002cb80201007387 */ /* 0x0005e20000100a00 */
[----:B------:R-:W-:Y:S01]  /*77d0*/  IMAD R109, R109, UR25, RZ ;  /* 0x000000196d6d7c24 */ /* 0x000fe2000f8e02ff */
[C---:B------:R-:W-:Y:S01]  /*77e0*/  SEL R83, R7.reuse, R174, !P1 ;  /* 0x000000ae07537207 */ /* 0x040fe20004800000 */
[----:B------:R-:W-:Y:S01]  /*77f0*/  IMAD R108, R108, UR24, RZ ;  /* 0x000000186c6c7c24 */ /* 0x000fe2000f8e02ff */
[C---:B------:R-:W-:Y:S01]  /*7800*/  SEL R82, R7.reuse, R82, !P1 ;  /* 0x0000005207527207 */ /* 0x040fe20004800000 */
[--C-:B----4-:R-:W-:Y:S01]  /*7810*/  IMAD.WIDE R150, R136, 0x4, R94.reuse ;  /* 0x0000000488967825 */ /* 0x110fe200078e025e */
[C---:B------:R-:W-:Y:S01]  /*7820*/  SEL R81, R7.reuse, R172, !P1 ;  /* 0x000000ac07517207 */ /* 0x040fe20004800000 */
[----:B------:R-:W4:Y:S01]  /*7830*/  LDCU UR55, c[0x0][0x3b0] ;  /* 0x00007600ff3777ac */ /* 0x000f220008000800 */
[----:B------:R-:W-:Y:S01]  /*7840*/  SEL R80, R7, R80, !P1 ;  /* 0x0000005007507207 */ /* 0x000fe20004800000 */
[--C-:B---3--:R-:W-:Y:S01]  /*7850*/  IMAD.WIDE R152, R135, 0x4, R94.reuse ;  /* 0x0000000487987825 */ /* 0x108fe200078e025e */
[----:B------:R3:W-:Y:S01]  /*7860*/  STL.64 [R1+0x2cb0], R150 ;  /* 0x002cb09601007387 */ /* 0x0007e20000100a00 */
[C---:B------:R-:W-:Y:S01]  /*7870*/  SEL R79, R7.reuse, R170, !P1 ;  /* 0x000000aa074f7207 */ /* 0x040fe20004800000 */
[----:B------:R-:W1:Y:S01]  /*7880*/  LDCU UR60, c[0x0][0x3b0] ;  /* 0x00007600ff3c77ac */ /* 0x000e620008000800 */
[--C-:B--2---:R-:W-:Y:S01]  /*7890*/  IMAD.WIDE R2, R134, 0x4, R94.reuse ;  /* 0x0000000486027825 */ /* 0x104fe200078e025e */
        /* <DEDUP_REMOVED lines=9> */
[--C-:B---3--:R-:W-:Y:S01]  /*7930*/  IMAD.WIDE R150, R133, 0x4, R94.reuse ;  /* 0x0000000485967825 */ /* 0x108fe200078e025e */
[C---:B------:R-:W-:Y:S01]  /*7940*/  SEL R77, R7.reuse, R166, !P1 ;  /* 0x000000a6074d7207 */ /* 0x040fe20004800000 */
[----:B------:R-:W3:Y:S01]  /*7950*/  LDCU UR22, c[0x0][0x3b0] ;  /* 0x00007600ff1677ac */ /* 0x000ee20008000800 */
[C---:B------:R-:W-:Y:S01]  /*7960*/  SEL R23, R7.reuse, R162, !P1 ;  /* 0x000000a207177207 */ /* 0x040fe20004800000 */
[--C-:B--2---:R-:W-:Y:S01]  /*7970*/  IMAD.WIDE R152, R132, 0x4, R94.reuse ;  /* 0x0000000484987825 */ /* 0x104fe200078e025e */
[----:B------:R2:W-:Y:S01]  /*7980*/  STL.64 [R1+0x2c98], R150 ;  /* 0x002c989601007387 */ /* 0x0005e20000100a00 */
[----:B------:R-:W-:Y:S01]  /*7990*/  SEL R75, R7, R160, !P1 ;  /* 0x000000a0074b7207 */ /* 0x000fe20004800000 */
        /* <DEDUP_REMOVED lines=11> */
[--C-:B--2---:R-:W-:Y:S01]  /*7a50*/  IMAD.WIDE R150, R130, 0x4, R94.reuse ;  /* 0x0000000482967825 */ /* 0x104fe200078e025e */
[C---:B------:R-:W-:Y:S01]  /*7a60*/  SEL R26, R7.reuse, R24, !P1 ;  /* 0x00000018071a7207 */ /* 0x040fe20004800000 */
[----:B------:R-:W2:Y:S01]  /*7a70*/  LDCU UR21, c[0x0][0x3b0] ;  /* 0x00007600ff1577ac */ /* 0x000ea20008000800 */
[----:B------:R-:W-:Y:S01]  /*7a80*/  SEL R69, R7, R32, !P1 ;  /* 0x0000002007457207 */ /* 0x000fe20004800000 */
[--C-:B----4-:R-:W-:Y:S01]  /*7a90*/  IMAD.WIDE R152, R129, 0x4, R94.reuse ;  /* 0x0000000481987825 */ /* 0x110fe200078e025e */
[----:B------:R4:W-:Y:S01]  /*7aa0*/  STL.64 [R1+0x2c80], R150 ;  /* 0x002c809601007387 */ /* 0x0009e20000100a00 */
[C---:B------:R-:W-:Y:S01]  /*7ab0*/  SEL R156, R7.reuse, R164, !P1 ;  /* 0x000000a4079c7207 */ /* 0x040fe20004800000 */
        /* <DEDUP_REMOVED lines=11> */
[--C-:B----4-:R-:W-:Y:S01]  /*7b70*/  IMAD.WIDE R150, R127, 0x4, R94.reuse ;  /* 0x000000047f967825 */ /* 0x110fe200078e025e */
[C---:B------:R-:W-:Y:S01]  /*7b80*/  SEL R37, R7.reuse, R76, !P1 ;  /* 0x0000004c07257207 */ /* 0x040fe20004800000 */
[----:B------:R-:W4:Y:S01]  /*7b90*/  LDCU UR14, c[0x0][0x3b0] ;  /* 0x00007600ff0e77ac */ /* 0x000f220008000800 */
[C---:B------:R-:W-:Y:S01]  /*7ba0*/  SEL R62, R7.reuse, R62, !P1 ;  /* 0x0000003e073e7207 */ /* 0x040fe20004800000 */
[--C-:B---3--:R-:W-:Y:S01]  /*7bb0*/  IMAD.WIDE R152, R126, 0x4, R94.reuse ;  /* 0x000000047e987825 */ /* 0x108fe200078e025e */
[----:B------:R3:W-:Y:S01]  /*7bc0*/  STL.64 [R1+0x2c68], R150 ;  /* 0x002c689601007387 */ /* 0x0007e20000100a00 */
[----:B------:R-:W-:Y:S01]  /*7bd0*/  SEL R49, R7, R60, !P1 ;  /* 0x0000003c07317207 */ /* 0x000fe20004800000 */
        /* <DEDUP_REMOVED lines=8> */
[----:B------:R-:W1:Y:S01]  /*7c60*/  LDCU UR74, c[0x0][0x3b0] ;  /* 0x00007600ff4a77ac */ /* 0x000e620008000800 */
[----:B------:R-:W-:Y:S01]  /*7c70*/  IMAD R93, R93, UR12, RZ ;  /* 0x0000000c5d5d7c24 */ /* 0x000fe2000f8e02ff */
[C---:B------:R-:W-:Y:S01]  /*7c80*/  SEL R50, R7.reuse, R50, !P1 ;  /* 0x0000003207327207 */ /* 0x040fe20004800000 */
[--C-:B---3--:R-:W-:Y:S01]  /*7c90*/  IMAD.WIDE R150, R124, 0x4, R94.reuse ;  /* 0x000000047c967825 */ /* 0x108fe200078e025e */
[C---:B------:R-:W-:Y:S01]  /*7ca0*/  SEL R51, R7.reuse, R46, !P1 ;  /* 0x0000002e07337207 */ /* 0x040fe20004800000 */
[----:B------:R-:W3:Y:S01]  /*7cb0*/  LDCU UR13, c[0x0][0x3b0] ;  /* 0x00007600ff0d77ac */ /* 0x000ee20008000800 */
        /* <DEDUP_REMOVED lines=40> */
[----:B------:R-:W4:Y:S01]  /*7f40*/  LDCU UR52, c[0x0][0x3b0] ;  /* 0x00007600ff3477ac */ /* 0x000f220008000800 */
[--C-:B--2---:R-:W-:Y:S01]  /*7f50*/  IMAD.WIDE R2, R116, 0x4, R94.reuse ;  /* 0x0000000474027825 */ /* 0x104fe200078e025e */
[----:B------:R2:W-:Y:S01]  /*7f60*/  STL.64 [R1+0x2c18], R152 ;  /* 0x002c189801007387 */ /* 0x0005e20000100a00 */
[----:B------:R-:W-:Y:S01]  /*7f70*/  SEL R165, R7, R216, !P1 ;  /* 0x000000d807a57207 */ /* 0x000fe20004800000 */
[----:B------:R-:W4:Y:S01]  /*7f80*/  LDCU UR35, c[0x0][0x3b0] ;  /* 0x00007600ff2377ac */ /* 0x000f220008000800 */
[----:B-1----:R-:W-:Y:S01]  /*7f90*/  IMAD R85, R85, UR74, RZ ;  /* 0x0000004a55557c24 */ /* 0x002fe2000f8e02ff */
        /* <DEDUP_REMOVED lines=12> */
[----:B------:R-:W3:Y:S01]  /*8060*/  LDCU UR19, c[0x0][0x3b0] ;  /* 0x00007600ff1377ac */ /* 0x000ee20008000800 */
[--C-:B-1----:R-:W-:Y:S01]  /*8070*/  IMAD.WIDE R2, R113, 0x4, R94.reuse ;  /* 0x0000000471027825 */ /* 0x102fe200078e025e */
[----:B------:R1:W-:Y:S01]  /*8080*/  STL.64 [R1+0x2c00], R152 ;  /* 0x002c009801007387 */ /* 0x0003e20000100a00 */
[----:B------:R-:W-:Y:S01]  /*8090*/  SEL R40, R7, R184, !P1 ;  /* 0x000000b807287207 */ /* 0x000fe20004800000 */
[----:B------:R-:W3:Y:S01]  /*80a0*/  LDC R44, c[0x0][0x3a0] ;  /* 0x0000e800ff2c7b82 */ /* 0x000ee20000000800 */
[----:B------:R-:W-:Y:S01]  /*80b0*/  IMAD R82, R82, UR72, RZ ;  /* 0x0000004852527c24 */ /* 0x000fe2000f8e02ff */
[----:B------:R4:W-:Y:S01]  /*80c0*/  STL.64 [R1+0x2bf8], R2 ;  /* 0x002bf80201007387 */ /* 0x0009e20000100a00 */
[----:B------:R-:W-:Y:S01]  /*80d0*/  IMAD R81, R81, UR71, RZ ;  /* 0x0000004751517c24 */ /* 0x000fe2000f8e02ff */
[C---:B------:R-:W-:Y:S01]  /*80e0*/  SEL R32, R7.reuse, R196, !P1 ;  /* 0x000000c407207207 */ /* 0x040fe20004800000 */
[----:B------:R-:W-:Y:S01]  /*80f0*/  IMAD R80, R80, UR70, RZ ;  /* 0x0000004650507c24 */ /* 0x000fe2000f8e02ff */
[----:B------:R-:W-:Y:S01]  /*8100*/  SEL R24, R7, R224, !P1 ;  /* 0x000000e007187207 */ /* 0x000fe20004800000 */
[--C-:B--2---:R-:W-:Y:S01]  /*8110*/  IMAD.WIDE R150, R112, 0x4, R94.reuse ;  /* 0x0000000470967825 */ /* 0x104fe200078e025e */
[----:B------:R-:W-:Y:S01]  /*8120*/  ISETP.GE.AND P1, PT, R167, RZ, PT ;  /* 0x000000ffa700720c */ /* 0x000fe20003f26270 */
[----:B------:R-:W2:Y:S01]  /*8130*/  LDCU UR11, c[0x0][0x3b0] ;  /* 0x00007600ff0b77ac */ /* 0x000ea20008000800 */
[C---:B------:R-:W-:Y:S01]  /*8140*/  SEL R18, R6.reuse, R18, !P3 ;  /* 0x0000001206127207 */ /* 0x040fe20005800000 */
[--C-:B-1----:R-:W-:Y:S01]  /*8150*/  IMAD.WIDE R152, R111, 0x4, R94.reuse ;  /* 0x000000046f987825 */ /* 0x102fe200078e025e */
[----:B------:R1:W-:Y:S01]  /*8160*/  STL.64 [R1+0x2bf0], R150 ;  /* 0x002bf09601007387 */ /* 0x0003e20000100a00 */
[----:B------:R-:W-:Y:S01]  /*8170*/  SEL R28, R6, R13, !P3 ;  /* 0x0000000d061c7207 */ /* 0x000fe20005800000 */
[----:B------:R-:W2:Y:S01]  /*8180*/  LDCU UR62, c[0x0][0x3b0] ;  /* 0x00007600ff3e77ac */ /* 0x000ea20008000800 */
[--C-:B----4-:R-:W-:Y:S01]  /*8190*/  IMAD.WIDE R2, R110, 0x4, R94.reuse ;  /* 0x000000046e027825 */ /* 0x110fe200078e025e */
[----:B------:R4:W-:Y:S01]  /*81a0*/  STL.64 [R1+0x2be8], R152 ;  /* 0x002be89801007387 */ /* 0x0009e20000100a00 */
[----:B------:R-:W-:Y:S01]  /*81b0*/  SEL R30, R6, R12, !P3 ;  /* 0x0000000c061e7207 */ /* 0x000fe20005800000 */
[----:B------:R-:W2:Y:S01]  /*81c0*/  LDCU UR54, c[0x0][0x3b0] ;  /* 0x00007600ff3677ac */ /* 0x000ea20008000800 */
[----:B------:R-:W-:Y:S01]  /*81d0*/  IMAD R79, R79, UR69, RZ ;  /* 0x000000454f4f7c24 */ /* 0x000fe2000f8e02ff */
[----:B------:R5:W-:Y:S01]  /*81e0*/  STL.64 [R1+0x2be0], R2 ;  /* 0x002be00201007387 */ /* 0x000be20000100a00 */
[----:B------:R-:W-:Y:S01]  /*81f0*/  IMAD R78, R21, UR68, RZ ;  /* 0x00000044154e7c24 */ /* 0x000fe2000f8e02ff */
[----:B------:R-:W2:Y:S01]  /*8200*/  LDCU UR46, c[0x0][0x3b0] ;  /* 0x00007600ff2e77ac */ /* 0x000ea20008000800 */
[----:B------:R-:W-:Y:S01]  /*8210*/  IMAD R77, R77, UR67, RZ ;  /* 0x000000434d4d7c24 */ /* 0x000fe2000f8e02ff */
[----:B------:R-:W2:Y:S01]  /*8220*/  LDC R146, c[0x0][0x3a0] ;  /* 0x0000e800ff927b82 */ /* 0x000ea20000000800 */
[--C-:B-1----:R-:W-:Y:S01]  /*8230*/  IMAD.WIDE R150, R109, 0x4, R94.reuse ;  /* 0x000000046d967825 */ /* 0x102fe200078e025e */
[----:B------:R-:W1:Y:S03]  /*8240*/  LDCU UR59, c[0x0][0x3b0] ;  /* 0x00007600ff3b77ac */ /* 0x000e660008000800 */
[--C-:B----4-:R-:W-:Y:S01]  /*8250*/  IMAD.WIDE R152, R108, 0x4, R94.reuse ;  /* 0x000000046c987825 */ /* 0x110fe200078e025e */
[----:B------:R4:W-:Y:S01]  /*8260*/  STL.64 [R1+0x2bd8], R150 ;  /* 0x002bd89601007387 */ /* 0x0009e20000100a00 */
[----:B------:R-:W1:Y:S01]  /*8270*/  LDCU UR26, c[0x0][0x3b0] ;  /* 0x00007600ff1a77ac */ /* 0x000e620008000800 */
[----:B------:R-:W1:Y:S01]  /*8280*/  LDC R148, c[0x0][0x3a0] ;  /* 0x0000e800ff947b82 */ /* 0x000e620000000800 */
[----:B-----5:R-:W-:Y:S01]  /*8290*/  IMAD.WIDE R2, R107, 0x4, R94 ;  /* 0x000000046b027825 */ /* 0x020fe200078e025e */
[----:B------:R5:W-:Y:S01]  /*82a0*/  STL.64 [R1+0x2bd0], R152 ;  /* 0x002bd09801007387 */ /* 0x000be20000100a00 */
[----:B------:R-:W1:Y:S02]  /*82b0*/  LDCU UR18, c[0x0][0x3b0] ;  /* 0x00007600ff1277ac */ /* 0x000e640008000800 */
[----:B------:R-:W-:Y:S01]  /*82c0*/  IMAD R76, R23, UR66, RZ ;  /* 0x00000042174c7c24 */ /* 0x000fe2000f8e02ff */
[----:B------:R3:W-:Y:S01]  /*82d0*/  STL.64 [R1+0x2bc8], R2 ;  /* 0x002bc80201007387 */ /* 0x0007e20000100a00 */
[----:B------:R-:W-:Y:S01]  /*82e0*/  IMAD R75, R75, UR40, RZ ;  /* 0x000000284b4b7c24 */ /* 0x000fe2000f8e02ff */
[----:B------:R-:W1:Y:S01]  /*82f0*/  LDCU UR10, c[0x0][0x3b0] ;  /* 0x00007600ff0a77ac */ /* 0x000e620008000800 */
[----:B------:R-:W-:Y:S01]  /*8300*/  @!P4 IMAD.MOV R10, RZ, RZ, -R10 ;  /* 0x000000ffff0ac224 */ /* 0x000fe200078e0a0a */
[----:B------:R-:W1:Y:S01]  /*8310*/  LDC R147, c[0x0][0x3a0] ;  /* 0x0000e800ff937b82 */ /* 0x000e620000000800 */
[--C-:B----4-:R-:W-:Y:S01]  /*8320*/  IMAD.WIDE R150, R106, 0x4, R94.reuse ;  /* 0x000000046a967825 */ /* 0x110fe200078e025e */
[----:B------:R-:W4:Y:S02]  /*8330*/  LDCU UR44, c[0x0][0x3b0] ;  /* 0x00007600ff2c77ac */ /* 0x000f240008000800 */
[----:B------:R-:W-:Y:S01]  /*8340*/  SEL R38, R6, R10, !P3 ;  /* 0x0000000a06267207 */ /* 0x000fe20005800000 */
[--C-:B-----5:R-:W-:Y:S01]  /*8350*/  IMAD.WIDE R152, R105, 0x4, R94.reuse ;  /* 0x0000000469987825 */ /* 0x120fe200078e025e */
[----:B------:R5:W-:Y:S01]  /*8360*/  STL.64 [R1+0x2bc0], R150 ;  /* 0x002bc09601007387 */ /* 0x000be20000100a00 */
[----:B------:R-:W1:Y:S01]  /*8370*/  LDCU UR25, c[0x0][0x3b0] ;  /* 0x00007600ff1977ac */ /* 0x000e620008000800 */
[----:B------:R-:W1:Y:S01]  /*8380*/  LDC R230, c[0x0][0x3a8] ;  /* 0x0000ea00ffe67b82 */ /* 0x000e620000000800 */
[----:B---3--:R-:W-:Y:S01]  /*8390*/  IMAD.WIDE R2, R104, 0x4, R94 ;  /* 0x0000000468027825 */ /* 0x008fe200078e025e */
[----:B------:R3:W-:Y:S01]  /*83a0*/  STL.64 [R1+0x2bb8], R152 ;  /* 0x002bb89801007387 */ /* 0x0007e20000100a00 */
[----:B------:R-:W1:Y:S02]  /*83b0*/  LDCU UR15, c[0x0][0x3b0] ;  /* 0x00007600ff0f77ac */ /* 0x000e640008000800 */
[----:B------:R-:W-:Y:S01]  /*83c0*/  IMAD R39, R39, UR41, RZ ;  /* 0x0000002927277c24 */ /* 0x000fe2000f8e02ff */
[----:B------:R4:W-:Y:S01]  /*83d0*/  STL.64 [R1+0x2bb0], R2 ;  /* 0x002bb00201007387 */ /* 0x0009e20000100a00 */
[----:B------:R-:W-:Y:S01]  /*83e0*/  @!P1 IMAD.MOV R11, RZ, RZ, -R11 ;  /* 0x000000ffff0b9224 */ /* 0x000fe200078e0a0b */
[----:B------:R-:W1:Y:S01]  /*83f0*/  LDCU UR9, c[0x0][0x3b0] ;  /* 0x00007600ff0977ac */ /* 0x000e620008000800 */
[----:B------:R-:W-:Y:S01]  /*8400*/  IMAD R73, R73, UR58, RZ ;  /* 0x0000003a49497c24 */ /* 0x000fe2000f8e02ff */
[----:B------:R-:W1:Y:S01]  /*8410*/  LDC R216, c[0x0][0x3a0] ;  /* 0x0000e800ffd87b82 */ /* 0x000e620000000800 */
[--C-:B-----5:R-:W-:Y:S01]  /*8420*/  IMAD.WIDE R150, R103, 0x4, R94.reuse ;  /* 0x0000000467967825 */ /* 0x120fe200078e025e */
[C---:B------:R-:W-:Y:S01]  /*8430*/  SEL R36, R6.reuse, R11, !P3 ;  /* 0x0000000b06247207 */ /* 0x040fe20005800000 */
[----:B------:R-:W5:Y:S01]  /*8440*/  LDCU UR43, c[0x0][0x3b0] ;  /* 0x00007600ff2b77ac */ /* 0x000f620008000800 */
[----:B------:R-:W-:Y:S01]  /*8450*/  SEL R6, R6, R5, !P3 ;  /* 0x0000000506067207 */ /* 0x000fe20005800000 */
[--C-:B---3--:R-:W-:Y:S01]  /*8460*/  IMAD.WIDE R152, R102, 0x4, R94.reuse ;  /* 0x0000000466987825 */ /* 0x108fe200078e025e */
[----:B------:R3:W-:Y:S01]  /*8470*/  STL.64 [R1+0x2ba8], R150 ;  /* 0x002ba89601007387 */ /* 0x0007e20000100a00 */
[----:B------:R-:W1:Y:S02]  /*8480*/  LDCU UR24, c[0x0][0x3b0] ;  /* 0x00007600ff1877ac */ /* 0x000e640008000800 */
[----:B----4-:R-:W-:Y:S01]  /*8490*/  IMAD.WIDE R2, R101, 0x4, R94 ;  /* 0x0000000465027825 */ /* 0x010fe200078e025e */
[----:B------:R4:W-:Y:S01]  /*84a0*/  STL.64 [R1+0x2ba0], R152 ;  /* 0x002ba09801007387 */ /* 0x0009e20000100a00 */
[----:B------:R-:W1:Y:S02]  /*84b0*/  LDCU UR5, c[0x0][0x3b0] ;  /* 0x00007600ff0577ac */ /* 0x000e640008000800 */
[----:B------:R-:W-:Y:S01]  /*84c0*/  IMAD R72, R72, UR50, RZ ;  /* 0x0000003248487c24 */ /* 0x000fe2000f8e02ff */
[----:B------:R2:W-:Y:S01]  /*84d0*/  STL.64 [R1+0x2b98], R2 ;  /* 0x002b980201007387 */ /* 0x0005e20000100a00 */
[----:B------:R-:W-:Y:S01]  /*84e0*/  IMAD R71, R71, UR38, RZ ;  /* 0x0000002647477c24 */ /* 0x000fe2000f8e02ff */
[----:B------:R-:W1:Y:S01]  /*84f0*/  LDCU UR8, c[0x0][0x3b0] ;  /* 0x00007600ff0877ac */ /* 0x000e620008000800 */
[----:B------:R-:W-:-:S02]  /*8500*/  IMAD R5, R38, R15, RZ ;  /* 0x0000000f26057224 */ /* 0x000fc400078e02ff */
[--C-:B---3--:R-:W-:Y:S01]  /*8510*/  IMAD.WIDE R150, R100, 0x4, R94.reuse ;  /* 0x0000000464967825 */ /* 0x108fe200078e025e */
[----:B------:R-:W3:Y:S03]  /*8520*/  LDCU UR23, c[0x0][0x3b0] ;  /* 0x00007600ff1777ac */ /* 0x000ee60008000800 */
[--C-:B----4-:R-:W-:Y:S01]  /*8530*/  IMAD.WIDE R152, R99, 0x4, R94.reuse ;  /* 0x0000000463987825 */ /* 0x110fe200078e025e */
[----:B------:R4:W-:Y:S01]  /*8540*/  STL.64 [R1+0x2b90], R150 ;  /* 0x002b909601007387 */ /* 0x0009e20000100a00 */
[----:B------:R-:W1:Y:S02]  /*8550*/  LDCU UR76, c[0x0][0x3b0] ;  /* 0x00007600ff4c77ac */ /* 0x000e640008000800 */
[----:B--2---:R-:W-:Y:S01]  /*8560*/  IMAD.WIDE R2, R98, 0x4, R94 ;  /* 0x0000000462027825 */ /* 0x004fe200078e025e */
[----:B------:R2:W-:Y:S01]  /*8570*/  STL.64 [R1+0x2b88], R152 ;  /* 0x002b889801007387 */ /* 0x0005e20000100a00 */
[----:B------:R-:W1:Y:S02]  /*8580*/  LDCU UR17, c[0x0][0x3b0] ;  /* 0x00007600ff1177ac */ /* 0x000e640008000800 */
[----:B------:R-:W-:Y:S01]  /*8590*/  IMAD R38, R35, UR61, RZ ;  /* 0x0000003d23267c24 */ /* 0x000fe2000f8e02ff */
[----:B------:R3:W-:Y:S01]  /*85a0*/  STL.64 [R1+0x2b80], R2 ;  /* 0x002b800201007387 */ /* 0x0007e20000100a00 */
[----:B------:R-:W-:Y:S01]  /*85b0*/  IMAD R35, R69, UR33, RZ ;  /* 0x0000002145237c24 */ /* 0x000fe2000f8e02ff */
[----:B------:R-:W1:Y:S01]  /*85c0*/  LDCU.64 UR6, c[0x0][0x380] ;  /* 0x00007000ff0677ac */ /* 0x000e620008000a00 */
[----:B------:R-:W-:-:S02]  /*85d0*/  IMAD R69, R159, UR22, RZ ;  /* 0x000000169f457c24 */ /* 0x000fc4000f8e02ff */
[----:B----4-:R-:W-:Y:S01]  /*85e0*/  IMAD.WIDE R150, R97, 0x4, R94 ;  /* 0x0000000461967825 */ /* 0x010fe200078e025e */
[----:B------:R-:W-:-:S03]  /*85f0*/  UISETP.GT.AND UP0, UPT, UR16, 0xff, UPT ;  /* 0x000000ff1000788c */ /* 0x000fc6000bf04270 */
[--C-:B--2---:R-:W-:Y:S01]  /*8600*/  IMAD.WIDE R152, R96, 0x4, R94.reuse ;  /* 0x0000000460987825 */ /* 0x104fe200078e025e */
[----:B------:R2:W-:Y:S03]  /*8610*/  STL.64 [R1+0x2b78], R150 ;  /* 0x002b789601007387 */ /* 0x0005e60000100a00 */
[----:B---3--:R-:W-:Y:S01]  /*8620*/  IMAD.WIDE R2, R93, 0x4, R94 ;  /* 0x000000045d027825 */ /* 0x008fe200078e025e */
[----:B------:R3:W-:Y:S03]  /*8630*/  STL.64 [R1+0x2b70], R152 ;  /* 0x002b709801007387 */ /* 0x0007e60000100a00 */
[----:B------:R-:W-:Y:S01]  /*8640*/  IMAD R68, R68, UR14, RZ ;  /* 0x0000000e44447c24 */ /* 0x000fe2000f8e02ff */
[----:B------:R4:W-:Y:S01]  /*8650*/  STL.64 [R1+0x2b68], R2 ;  /* 0x002b680201007387 */ /* 0x0009e20000100a00 */
[----:B------:R-:W-:Y:S01]  /*8660*/  IMAD R67, R67, UR65, RZ ;  /* 0x0000004143437c24 */ /* 0x000fe2000f8e02ff */
[----:B-1----:R-:W-:Y:S01]  /*8670*/  LEA R238, P6, R14, UR6, 0x2 ;  /* 0x000000060eee7c11 */ /* 0x002fe2000f8c10ff */
[----:B------:R-:W-:-:S02]  /*8680*/  IMAD R65, R65, UR49, RZ ;  /* 0x0000003141417c24 */ /* 0x000fc4000f8e02ff */
[----:B--2---:R-:W-:Y:S01]  /*8690*/  IMAD.WIDE R150, R92, 0x4, R94 ;  /* 0x000000045c967825 */ /* 0x004fe200078e025e */
[----:B------:R-:W-:-:S03]  /*86a0*/  LEA.HI.X.SX32 R239, R14, UR7, 0x2, P6 ;  /* 0x000000070eef7c11 */ /* 0x000fc6000b0f16ff */
[--C-:B---3--:R-:W-:Y:S01]  /*86b0*/  IMAD.WIDE R152, R91, 0x4, R94.reuse ;  /* 0x000000045b987825 */ /* 0x108fe200078e025e */
[----:B------:R1:W-:Y:S03]  /*86c0*/  STL.64 [R1+0x2b60], R150 ;  /* 0x002b609601007387 */ /* 0x0003e60000100a00 */
[----:B----4-:R-:W-:Y:S01]  /*86d0*/  IMAD.WIDE R2, R90, 0x4, R94 ;  /* 0x000000045a027825 */ /* 0x010fe200078e025e */
[----:B------:R2:W-:Y:S03]  /*86e0*/  STL.64 [R1+0x2b58], R152 ;  /* 0x002b589801007387 */ /* 0x0005e60000100a00 */
[----:B------:R-:W-:Y:S01]  /*86f0*/  IMAD R64, R64, UR37, RZ ;  /* 0x0000002540407c24 */ /* 0x000fe2000f8e02ff */
[----:B------:R3:W-:Y:S01]  /*8700*/  STL.64 [R1+0x2b50], R2 ;  /* 0x002b500201007387 */ /* 0x0007e20000100a00 */
[----:B------:R-:W-:-:S02]  /*8710*/  IMAD R13, R30, R15, RZ ;  /* 0x0000000f1e0d7224 */ /* 0x000fc400078e02ff */
[----:B------:R-:W-:Y:S02]  /*8720*/  IMAD R52, R43, UR55, RZ ;  /* 0x000000372b347c24 */ /* 0x000fe4000f8e02ff */
[----:B-1----:R-:W-:-:S04]  /*8730*/  IMAD.WIDE R150, R89, 0x4, R94 ;  /* 0x0000000459967825 */ /* 0x002fc800078e025e */
[--C-:B--2---:R-:W-:Y:S01]  /*8740*/  IMAD.WIDE R152, R88, 0x4, R94.reuse ;  /* 0x0000000458987825 */ /* 0x104fe200078e025e */
[----:B------:R1:W-:Y:S03]  /*8750*/  STL.64 [R1+0x2b48], R150 ;  /* 0x002b489601007387 */ /* 0x0003e60000100a00 */
[----:B---3--:R-:W-:Y:S01]  /*8760*/  IMAD.WIDE R2, R87, 0x4, R94 ;  /* 0x0000000457027825 */ /* 0x008fe200078e025e */
[----:B------:R2:W-:Y:S03]  /*8770*/  STL.64 [R1+0x2b40], R152 ;  /* 0x002b409801007387 */ /* 0x0005e60000100a00 */
[----:B------:R-:W-:Y:S01]  /*8780*/  IMAD R30, R37, UR60, RZ ;  /* 0x0000003c251e7c24 */ /* 0x000fe2000f8e02ff */
[----:B------:R3:W-:Y:S01]  /*8790*/  STL.64 [R1+0x2b38], R2 ;  /* 0x002b380201007387 */ /* 0x0007e20000100a00 */
[----:B------:R-:W-:-:S02]  /*87a0*/  IMAD R43, R63, UR34, RZ ;  /* 0x000000223f2b7c24 */ /* 0x000fc4000f8e02ff */
        /* <DEDUP_REMOVED lines=63> */
[----:B------:R-:W-:Y:S02]  /*8ba0*/  VIADD R145, R44, 0xffffffff ;  /* 0xffffffff2c917836 */ /* 0x000fe40000000000 */
[----:B-1----:R-:W-:-:S03]  /*8bb0*/  IMAD.WIDE R150, R66, 0x4, R94 ;  /* 0x0000000442967825 */ /* 0x002fc600078e025e */
[----:B------:R-:W-:Y:S01]  /*8bc0*/  ISETP.GE.U32.AND P4, PT, R145, 0x7fffff80, PT ;  /* 0x7fffff809100780c */ /* 0x000fe20003f86070 */
[--C-:B--2---:R-:W-:Y:S01]  /*8bd0*/  IMAD.WIDE R152, R65, 0x4, R94.reuse ;  /* 0x0000000441987825 */ /* 0x104fe200078e025e */
[----:B------:R1:W-:Y:S03]  /*8be0*/  STL.64 [R1+0x2a70], R150 ;  /* 0x002a709601007387 */ /* 0x0003e60000100a00 */
[----:B---3--:R-:W-:Y:S01]  /*8bf0*/  IMAD.WIDE R2, R64, 0x4, R94 ;  /* 0x0000000440027825 */ /* 0x008fe200078e025e */
[----:B------:R2:W-:Y:S03]  /*8c00*/  STL.64 [R1+0x2a30], R152 ;  /* 0x002a309801007387 */ /* 0x0005e60000100a00 */
[----:B------:R-:W-:Y:S01]  /*8c10*/  IMAD R45, R45, UR54, RZ ;  /* 0x000000362d2d7c24 */ /* 0x000fe2000f8e02ff */
[----:B------:R3:W-:Y:S01]  /*8c20*/  STL.64 [R1+0x29f0], R2 ;  /* 0x0029f00201007387 */ /* 0x0007e20000100a00 */
[----:B------:R-:W-:-:S02]  /*8c30*/  IMAD R44, R42, UR46, RZ ;  /* 0x0000002e2a2c7c24 */ /* 0x000fc4000f8e02ff */
[----:B------:R-:W-:Y:S02]  /*8c40*/  IMAD R10, R22, R15, RZ ;  /* 0x0000000f160a7224 */ /* 0x000fe400078e02ff */
[----:B-1----:R-:W-:-:S03]  /*8c50*/  IMAD.WIDE R150, R63, 0x4, R94 ;  /* 0x000000043f967825 */ /* 0x002fc600078e025e */
[----:B------:R-:W-:Y:S01]  /*8c60*/  LEA R244, P3, R10, UR6, 0x2 ;  /* 0x000000060af47c11 */ /* 0x000fe2000f8610ff */
[--C-:B--2---:R-:W-:Y:S01]  /*8c70*/  IMAD.WIDE R152, R62, 0x4, R94.reuse ;  /* 0x000000043e987825 */ /* 0x104fe200078e025e */
[----:B------:R1:W-:Y:S02]  /*8c80*/  STL.64 [R1+0x25e8], R150 ;  /* 0x0025e89601007387 */ /* 0x0003e40000100a00 */
[----:B------:R-:W-:Y:S01]  /*8c90*/  LEA.HI.X.SX32 R245, R10, UR7, 0x2, P3 ;  /* 0x000000070af57c11 */ /* 0x000fe200098f16ff */
        /* <DEDUP_REMOVED lines=15> */
[----:B-1----:R-:W-:Y:S01]  /*8d90*/  IMAD.WIDE R150, R57, 0x4, R94 ;  /* 0x0000000439967825 */ /* 0x002fe200078e025e */
[----:B------:R-:W-:-:S03]  /*8da0*/  LEA R10, P3, R11, UR6, 0x2 ;  /* 0x000000060b0a7c11 */ /* 0x000fc6000f8610ff */
[--C-:B--2---:R-:W-:Y:S01]  /*8db0*/  IMAD.WIDE R152, R56, 0x4, R94.reuse ;  /* 0x0000000438987825 */ /* 0x104fe200078e025e */
[----:B------:R1:W-:Y:S01]  /*8dc0*/  STL.64 [R1+0x29e8], R150 ;  /* 0x0029e89601007387 */ /* 0x0003e20000100a00 */
[----:B------:R-:W-:Y:S02]  /*8dd0*/  LEA.HI.X.SX32 R11, R11, UR7, 0x2, P3 ;  /* 0x000000070b0b7c11 */ /* 0x000fe400098f16ff */
[----:B---3--:R-:W-:Y:S01]  /*8de0*/  IMAD.WIDE R2, R55, 0x4, R94 ;  /* 0x0000000437027825 */ /* 0x008fe200078e025e */
[----:B------:R2:W-:Y:S01]  /*8df0*/  STL.64 [R1+0x25d8], R152 ;  /* 0x0025d89801007387 */ /* 0x0005e20000100a00 */
[----:B------:R-:W-:Y:S02]  /*8e00*/  LEA R14, P3, R7, UR6, 0x2 ;  /* 0x00000006070e7c11 */ /* 0x000fe4000f8610ff */
        /* <DEDUP_REMOVED lines=11> */
[----:B-----5:R-:W-:-:S02]  /*8ec0*/  IMAD R23, R25, UR43, RZ ;  /* 0x0000002b19177c24 */ /* 0x020fc4000f8e02ff */
        /* <DEDUP_REMOVED lines=18> */
[----:B------:R-:W-:Y:S01]  /*8ff0*/  IMAD R17, R17, UR76, RZ ;  /* 0x0000004c11117c24 */ /* 0x000fe2000f8e02ff */
[----:B------:R-:W4:Y:S01]  /*9000*/  LDCU.64 UR76, c[0x0][0x358] ;  /* 0x00006b00ff4c77ac */ /* 0x000f220008000a00 */
[----:B-1----:R-:W-:-:S04]  /*9010*/  IMAD.WIDE R150, R45, 0x4, R94 ;  /* 0x000000042d967825 */ /* 0x002fc800078e025e */
[--C-:B--2---:R-:W-:Y:S01]  /*9020*/  IMAD.WIDE R152, R44, 0x4, R94.reuse ;  /* 0x000000042c987825 */ /* 0x104fe200078e025e */
[----:B------:R1:W-:Y:S03]  /*9030*/  STL.64 [R1+0x2a58], R150 ;  /* 0x002a589601007387 */ /* 0x0003e60000100a00 */
[----:B---3--:R-:W-:Y:S01]  /*9040*/  IMAD.WIDE R2, R43, 0x4, R94 ;  /* 0x000000042b027825 */ /* 0x008fe200078e025e */
[----:B------:R2:W-:Y:S03]  /*9050*/  STL.64 [R1+0x2a18], R152 ;  /* 0x002a189801007387 */ /* 0x0005e60000100a00 */
[----:B------:R-:W-:Y:S01]  /*9060*/  IMAD R15, R166, UR17, RZ ;  /* 0x00000011a60f7c24 */ /* 0x000fe2000f8e02ff */
[----:B------:R3:W-:Y:S01]  /*9070*/  STL.64 [R1+0x29d8], R2 ;  /* 0x0029d80201007387 */ /* 0x0007e20000100a00 */
[----:B------:R-:W-:-:S02]  /*9080*/  IMAD R198, R230, 0x67, RZ ;  /* 0x00000067e6c67824 */ /* 0x000fc400078e02ff */
[----:B------:R-:W-:Y:S02]  /*9090*/  VIADD R216, R216, 0xffffff80 ;  /* 0xffffff80d8d87836 */ /* 0x000fe40000000000 */
[----:B-1----:R-:W-:-:S04]  /*90a0*/  IMAD.WIDE R150, R42, 0x4, R94 ;  /* 0x000000042a967825 */ /* 0x002fc800078e025e */
[--C-:B--2---:R-:W-:Y:S01]  /*90b0*/  IMAD.WIDE R152, R41, 0x4, R94.reuse ;  /* 0x0000000429987825 */ /* 0x104fe200078e025e */
[----:B------:R1:W-:Y:S03]  /*90c0*/  STL.64 [R1+0x25b8], R150 ;  /* 0x0025b89601007387 */ /* 0x0003e60000100a00 */
[----:B---3--:R-:W-:Y:S01]  /*90d0*/  IMAD.WIDE R2, R40, 0x4, R94 ;  /* 0x0000000428027825 */ /* 0x008fe200078e025e */
[----:B------:R2:W-:Y:S03]  /*90e0*/  STL.64 [R1+0x2528], R152 ;  /* 0x0025289801007387 */ /* 0x0005e60000100a00 */
[C---:B------:R-:W-:Y:S01]  /*90f0*/  IMAD R206, R230.reuse, 0x6b, RZ ;  /* 0x0000006be6ce7824 */ /* 0x040fe200078e02ff */
[----:B------:R3:W-:Y:S01]  /*9100*/  STL.64 [R1+0x2498], R2 ;  /* 0x0024980201007387 */ /* 0x0007e20000100a00 */
[----:B------:R-:W-:-:S02]  /*9110*/  IMAD R215, R230, 0x6f, RZ ;  /* 0x0000006fe6d77824 */ /* 0x000fc400078e02ff */
[----:B------:R-:W-:-:S04]  /*9120*/  IMAD.WIDE R200, R206, 0x4, R244 ;  /* 0x00000004cec87825 */ /* 0x000fc800078e02f4 */
[----:B-1----:R-:W-:-:S04]  /*9130*/  IMAD.WIDE R150, R38, 0x4, R94 ;  /* 0x0000000426967825 */ /* 0x002fc800078e025e */
[--C-:B--2---:R-:W-:Y:S01]  /*9140*/  IMAD.WIDE R152, R37, 0x4, R94.reuse ;  /* 0x0000000425987825 */ /* 0x104fe200078e025e */
[----:B------:R1:W-:Y:S03]  /*9150*/  STL.64 [R1+0x2a90], R150 ;  /* 0x002a909601007387 */ /* 0x0003e60000100a00 */
[----:B---3--:R-:W-:Y:S01]  /*9160*/  IMAD.WIDE R2, R36, 0x4, R94 ;  /* 0x0000000424027825 */ /* 0x008fe200078e025e */
[----:B------:R2:W-:Y:S03]  /*9170*/  STL.64 [R1+0x2a50], R152 ;  /* 0x002a509801007387 */ /* 0x0005e60000100a00 */
[----:B------:R-:W-:Y:S01]  /*9180*/  IMAD.WIDE R208, R215, 0x4, R244 ;  /* 0x00000004d7d07825 */ /* 0x000fe200078e02f4 */
[----:B------:R3:W-:Y:S03]  /*9190*/  STL.64 [R1+0x2a10], R2 ;  /* 0x002a100201007387 */ /* 0x0007e60000100a00 */
[----:B------:R-:W-:-:S02]  /*91a0*/  IMAD R233, R230, 0x73, RZ ;  /* 0x00000073e6e97824 */ /* 0x000fc400078e02ff */
[----:B-1----:R-:W-:-:S04]  /*91b0*/  IMAD.WIDE R150, R35, 0x4, R94 ;  /* 0x0000000423967825 */ /* 0x002fc800078e025e */
[--C-:B--2---:R-:W-:Y:S01]  /*91c0*/  IMAD.WIDE R152, R34, 0x4, R94.reuse ;  /* 0x0000000422987825 */ /* 0x104fe200078e025e */
[----:B------:R1:W-:Y:S03]  /*91d0*/  STL.64 [R1+0x29d0], R150 ;  /* 0x0029d09601007387 */ /* 0x0003e60000100a00 */
[--C-:B---3--:R-:W-:Y:S01]  /*91e0*/  IMAD.WIDE R2, R33, 0x4, R94.reuse ;  /* 0x0000000421027825 */ /* 0x108fe200078e025e */
[----:B------:R2:W-:Y:S04]  /*91f0*/  STL.64 [R1+0x25a8], R152 ;  /* 0x0025a89801007387 */ /* 0x0005e80000100a00 */
[----:B------:R3:W-:Y:S01]  /*9200*/  STL.64 [R1+0x2518], R2 ;  /* 0x0025180201007387 */ /* 0x0007e20000100a00 */
        /* <DEDUP_REMOVED lines=28> */
[----:B------:R-:W-:Y:S04]  /*93d0*/  STL.64 [R1+0x29c0], R152 ;  /* 0x0029c09801007387 */ /* 0x000fe80000100a00 */
[----:B------:R2:W-:Y:S01]  /*93e0*/  STL.64 [R1+0x2578], R2 ;  /* 0x0025780201007387 */ /* 0x0005e20000100a00 */
[----:B-1----:R-:W-:-:S04]  /*93f0*/  IMAD.WIDE R150, R17, 0x4, R94 ;  /* 0x0000000411967825 */ /* 0x002fc800078e025e */
[----:B------:R-:W-:Y:S01]  /*9400*/  IMAD.WIDE R94, R15, 0x4, R94 ;  /* 0x000000040f5e7825 */ /* 0x000fe200078e025e */
[----:B------:R1:W-:Y:S03]  /*9410*/  STL.64 [R1+0x2458], R150 ;  /* 0x0024589601007387 */ /* 0x0003e60000100a00 */
[----:B--2---:R-:W-:Y:S01]  /*9420*/  IMAD.WIDE R2, R144, 0x4, R8 ;  /* 0x0000000490027825 */ /* 0x004fe200078e0208 */
[----:B------:R2:W-:Y:S03]  /*9430*/  STL.64 [R1+0x24e8], R94 ;  /* 0x0024e85e01007387 */ /* 0x0005e60000100a00 */
[----:B------:R-:W-:Y:S01]  /*9440*/  IMAD.WIDE R144, R198, 0x4, R244 ;  /* 0x00000004c6907825 */ /* 0x000fe200078e02f4 */
[----:B------:R3:W-:Y:S03]  /*9450*/  STL.64 [R1+0x29b8], R2 ;  /* 0x0029b80201007387 */ /* 0x0007e60000100a00 */
[----:B-1----:R-:W-:-:S02]  /*9460*/  IMAD.WIDE R150, R143, 0x4, R8 ;  /* 0x000000048f967825 */ /* 0x002fc400078e0208 */
[----:B------:R-:W1:Y:S02]  /*9470*/  LDC R143, c[0x0][0x3a0] ;  /* 0x0000e800ff8f7b82 */ /* 0x000e640000000800 */
[--C-:B--2---:R-:W-:Y:S01]  /*9480*/  IMAD.WIDE R94, R142, 0x4, R8.reuse ;  /* 0x000000048e5e7825 */ /* 0x104fe200078e0208 */
[----:B------:R-:W-:Y:S03]  /*9490*/  STL.64 [R1+0x29b0], R150 ;  /* 0x0029b09601007387 */ /* 0x000fe60000100a00 */
[--C-:B---3--:R-:W-:Y:S01]  /*94a0*/  IMAD.WIDE R2, R141, 0x4, R8.reuse ;  /* 0x000000048d027825 */ /* 0x108fe200078e0208 */
[----:B------:R2:W-:Y:S03]  /*94b0*/  STL.64 [R1+0x29a8], R94 ;  /* 0x0029a85e01007387 */ /* 0x0005e60000100a00 */
[--C-:B------:R-:W-:Y:S01]  /*94c0*/  IMAD.WIDE R140, R140, 0x4, R8.reuse ;  /* 0x000000048c8c7825 */ /* 0x100fe200078e0208 */
[----:B------:R3:W-:Y:S03]  /*94d0*/  STL.64 [R1+0x29a0], R2 ;  /* 0x0029a00201007387 */ /* 0x0007e60000100a00 */
[----:B------:R-:W-:Y:S01]  /*94e0*/  IMAD R142, R230, 0x63, RZ ;  /* 0x00000063e68e7824 */ /* 0x000fe200078e02ff */
[----:B------:R-:W-:Y:S01]  /*94f0*/  STL.64 [R1+0x2998], R140 ;  /* 0x0029988c01007387 */ /* 0x000fe20000100a00 */
[----:B--2---:R-:W-:-:S04]  /*9500*/  IMAD.WIDE R94, R139, 0x4, R8 ;  /* 0x000000048b5e7825 */ /* 0x004fc800078e0208 */
[--C-:B---3--:R-:W-:Y:S01]  /*9510*/  IMAD.WIDE R2, R138, 0x4, R8.reuse ;  /* 0x000000048a027825 */ /* 0x108fe200078e0208 */
[----:B------:R2:W-:Y:S01]  /*9520*/  STL.64 [R1+0x2990], R94 ;  /* 0x0029905e01007387 */ /* 0x0005e20000100a00 */
[----:B-1----:R-:W-:Y:S02]  /*9530*/  IADD3 R143, PT, PT, R143, -0x78, RZ ;  /* 0xffffff888f8f7810 */ /* 0x002fe40007ffe0ff */
[--C-:B------:R-:W-:Y:S01]  /*9540*/  IMAD.WIDE R138, R137, 0x4, R8.reuse ;  /* 0x00000004898a7825 */ /* 0x100fe200078e0208 */
[----:B------:R1:W-:Y:S04]  /*9550*/  STL.64 [R1+0x2988], R2 ;  /* 0x0029880201007387 */ /* 0x0003e80000100a00 */
[----:B------:R-:W-:Y:S01]  /*9560*/  STL.64 [R1+0x2980], R138 ;  /* 0x0029808a01007387 */ /* 0x000fe20000100a00 */
[----:B--2---:R-:W-:-:S04]  /*9570*/  IMAD.WIDE R94, R136, 0x4, R8 ;  /* 0x00000004885e7825 */ /* 0x004fc800078e0208 */
[--C-:B-1----:R-:W-:Y:S01]  /*9580*/  IMAD.WIDE R2, R135, 0x4, R8.reuse ;  /* 0x0000000487027825 */ /* 0x102fe200078e0208 */
[----:B------:R1:W-:Y:S03]  /*9590*/  STL.64 [R1+0x2978], R94 ;  /* 0x0029785e01007387 */ /* 0x0003e60000100a00 */
[--C-:B------:R-:W-:Y:S01]  /*95a0*/  IMAD.WIDE R134, R134, 0x4, R8.reuse ;  /* 0x0000000486867825 */ /* 0x100fe200078e0208 */
[----:B------:R2:W-:Y:S04]  /*95b0*/  STL.64 [R1+0x2970], R2 ;  /* 0x0029700201007387 */ /* 0x0005e80000100a00 */
[----:B------:R-:W-:Y:S01]  /*95c0*/  STL.64 [R1+0x2968], R134 ;  /* 0x0029688601007387 */ /* 0x000fe20000100a00 */
[----:B-1----:R-:W-:-:S04]  /*95d0*/  IMAD.WIDE R94, R133, 0x4, R8 ;  /* 0x00000004855e7825 */ /* 0x002fc800078e0208 */
[--C-:B--2---:R-:W-:Y:S01]  /*95e0*/  IMAD.WIDE R2, R132, 0x4, R8.reuse ;  /* 0x0000000484027825 */ /* 0x104fe200078e0208 */
        /* <DEDUP_REMOVED lines=15> */
[----:B------:R3:W-:Y:S01]  /*96e0*/  STL.64 [R1+0x2920], R126 ;  /* 0x0029207e01007387 */ /* 0x0007e20000100a00 */
[----:B-1----:R-:W-:-:S04]  /*96f0*/  IMAD.WIDE R94, R124, 0x4, R8 ;  /* 0x000000047c5e7825 */ /* 0x002fc800078e0208 */
[--C-:B--2---:R-:W-:Y:S01]  /*9700*/  IMAD.WIDE R2, R123, 0x4, R8.reuse ;  /* 0x000000047b027825 */ /* 0x104fe200078e0208 */
[----:B------:R1:W-:Y:S03]  /*9710*/  STL.64 [R1+0x2918], R94 ;  /* 0x0029185e01007387 */ /* 0x0003e60000100a00 */
[--C-:B------:R-:W-:Y:S01]  /*9720*/  IMAD.WIDE R122, R122, 0x4, R8.reuse ;  /* 0x000000047a7a7825 */ /* 0x100fe200078e0208 */
[----:B------:R2:W-:Y:S01]  /*9730*/  STL.64 [R1+0x2910], R2 ;  /* 0x0029100201007387 */ /* 0x0005e20000100a00 */
[----:B---3--:R-:W3:Y:S02]  /*9740*/  LDC R127, c[0x0][0x3a0] ;  /* 0x0000e800ff7f7b82 */ /* 0x008ee40000000800 */
[----:B------:R-:W-:Y:S01]  /*9750*/  IMAD R126, R230, 0x5f, RZ ;  /* 0x0000005fe67e7824 */ /* 0x000fe200078e02ff */
        /* <DEDUP_REMOVED lines=11> */
[----:B------:R2:W-:Y:S03]  /*9810*/  STL.64 [R1+0x28e0], R2 ;  /* 0x0028e00201007387 */ /* 0x0005e60000100a00 */
[----:B---3--:R-:W-:Y:S01]  /*9820*/  VIADD R127, R127, 0xffffff8c ;  /* 0xffffff8c7f7f7836 */ /* 0x008fe20000000000 */
        /* <DEDUP_REMOVED lines=51> */
[----:B------:R-:W-:Y:S01]  /*9b60*/  IMAD.WIDE R90, R89, 0x4, R8 ;  /* 0x00000004595a7825 */ /* 0x000fe200078e0208 */
[----:B------:R-:W-:Y:S04]  /*9b70*/  STL.64 [R1+0x27d0], R92 ;  /* 0x0027d05c01007387 */ /* 0x000fe80000100a00 */
[----:B------:R-:W-:Y:S01]  /*9b80*/  STL.64 [R1+0x27c8], R90 ;  /* 0x0027c85a01007387 */ /* 0x000fe20000100a00 */
[----:B-1----:R-:W1:Y:S01]  /*9b90*/  LDC R95, c[0x0][0x3a0] ;  /* 0x0000e800ff5f7b82 */ /* 0x002e620000000800 */
[----:B------:R-:W-:-:S02]  /*9ba0*/  IMAD R94, R230, 0x57, RZ ;  /* 0x00000057e65e7824 */ /* 0x000fc400078e02ff */
[----:B--2---:R-:W-:-:S04]  /*9bb0*/  IMAD.WIDE R2, R88, 0x4, R8 ;  /* 0x0000000458027825 */ /* 0x004fc800078e0208 */
[--C-:B------:R-:W-:Y:S01]  /*9bc0*/  IMAD.WIDE R88, R87, 0x4, R8.reuse ;  /* 0x0000000457587825 */ /* 0x100fe200078e0208 */
[----:B------:R2:W-:Y:S03]  /*9bd0*/  STL.64 [R1+0x27c0], R2 ;  /* 0x0027c00201007387 */ /* 0x0005e60000100a00 */
[--C-:B------:R-:W-:Y:S01]  /*9be0*/  IMAD.WIDE R86, R86, 0x4, R8.reuse ;  /* 0x0000000456567825 */ /* 0x100fe200078e0208 */
[----:B------:R-:W-:Y:S04]  /*9bf0*/  STL.64 [R1+0x27b0], R88 ;  /* 0x0027b05801007387 */ /* 0x000fe80000100a00 */
[----:B------:R3:W-:Y:S01]  /*9c00*/  STL.64 [R1+0x27a0], R86 ;  /* 0x0027a05601007387 */ /* 0x0007e20000100a00 */
[----:B--2---:R-:W-:-:S04]  /*9c10*/  IMAD.WIDE R2, R85, 0x4, R8 ;  /* 0x0000000455027825 */ /* 0x004fc800078e0208 */
[--C-:B------:R-:W-:Y:S01]  /*9c20*/  IMAD.WIDE R84, R84, 0x4, R8.reuse ;  /* 0x0000000454547825 */ /* 0x100fe200078e0208 */
[----:B------:R2:W-:Y:S03]  /*9c30*/  STL.64 [R1+0x2798], R2 ;  /* 0x0027980201007387 */ /* 0x0005e60000100a00 */
[--C-:B---3--:R-:W-:Y:S01]  /*9c40*/  IMAD.WIDE R86, R83, 0x4, R8.reuse ;  /* 0x0000000453567825 */ /* 0x108fe200078e0208 */
[----:B------:R3:W-:Y:S03]  /*9c50*/  STL.64 [R1+0x2790], R84 ;  /* 0x0027905401007387 */ /* 0x0007e60000100a00 */
[----:B-1----:R-:W-:Y:S01]  /*9c60*/  VIADD R95, R95, 0xffffff94 ;  /* 0xffffff945f5f7836 */ /* 0x002fe20000000000 */
[----:B------:R-:W-:Y:S01]  /*9c70*/  STL.64 [R1+0x2788], R86 ;  /* 0x0027885601007387 */ /* 0x000fe20000100a00 */
[----:B--2---:R-:W-:-:S04]  /*9c80*/  IMAD.WIDE R2, R82, 0x4, R8 ;  /* 0x0000000452027825 */ /* 0x004fc800078e0208 */
[--C-:B---3--:R-:W-:Y:S01]  /*9c90*/  IMAD.WIDE R84, R81, 0x4, R8.reuse ;  /* 0x0000000451547825 */ /* 0x108fe200078e0208 */
[----:B------:R1:W-:Y:S03]  /*9ca0*/  STL.64 [R1+0x2780], R2 ;  /* 0x0027800201007387 */ /* 0x0003e60000100a00 */
[--C-:B------:R-:W-:Y:S01]  /*9cb0*/  IMAD.WIDE R82, R80, 0x4, R8.reuse ;  /* 0x0000000450527825 */ /* 0x100fe200078e0208 */
[----:B------:R-:W-:Y:S03]  /*9cc0*/  STL.64 [R1+0x2778], R84 ;  /* 0x0027785401007387 */ /* 0x000fe60000100a00 */
[--C-:B------:R-:W-:Y:S01]  /*9cd0*/  IMAD.WIDE R80, R78, 0x4, R8.reuse ;  /* 0x000000044e507825 */ /* 0x100fe200078e0208 */
[----:B------:R-:W-:Y:S03]  /*9ce0*/  STL.64 [R1+0x2770], R82 ;  /* 0x0027705201007387 */ /* 0x000fe60000100a00 */
[----:B-1----:R-:W-:-:S04]  /*9cf0*/  IMAD.WIDE R2, R79, 0x4, R8 ;  /* 0x000000044f027825 */ /* 0x002fc800078e0208 */
[--C-:B------:R-:W-:Y:S01]  /*9d00*/  IMAD.WIDE R78, R77, 0x4, R8.reuse ;  /* 0x000000044d4e7825 */ /* 0x100fe200078e0208 */
[----:B------:R1:W-:Y:S04]  /*9d10*/  STL.64 [R1+0x2768], R2 ;  /* 0x0027680201007387 */ /* 0x0003e80000100a00 */
[----:B------:R-:W-:Y:S04]  /*9d20*/  STL.64 [R1+0x2760], R80 ;  /* 0x0027605001007387 */ /* 0x000fe80000100a00 */
[----:B------:R-:W-:Y:S01]  /*9d30*/  STL.64 [R1+0x2758], R78 ;  /* 0x0027584e01007387 */ /* 0x000fe20000100a00 */
[----:B-1----:R-:W-:-:S04]  /*9d40*/  IMAD.WIDE R2, R76, 0x4, R8 ;  /* 0x000000044c027825 */ /* 0x002fc800078e0208 */
[--C-:B------:R-:W-:Y:S01]  /*9d50*/  IMAD.WIDE R76, R75, 0x4, R8.reuse ;  /* 0x000000044b4c7825 */ /* 0x100fe200078e0208 */
[----:B------:R1:W-:Y:S03]  /*9d60*/  STL.64 [R1+0x2750], R2 ;  /* 0x0027500201007387 */ /* 0x0003e60000100a00 */
[--C-:B------:R-:W-:Y:S01]  /*9d70*/  IMAD.WIDE R74, R74, 0x4, R8.reuse ;  /* 0x000000044a4a7825 */ /* 0x100fe200078e0208 */
[----:B------:R-:W-:Y:S04]  /*9d80*/  STL.64 [R1+0x2748], R76 ;  /* 0x0027484c01007387 */ /* 0x000fe80000100a00 */
[----:B------:R2:W-:Y:S01]  /*9d90*/  STL.64 [R1+0x2720], R74 ;  /* 0x0027204a01007387 */ /* 0x0005e20000100a00 */
[----:B-1----:R-:W-:-:S04]  /*9da0*/  IMAD.WIDE R2, R73, 0x4, R8 ;  /* 0x0000000449027825 */ /* 0x002fc800078e0208 */
[--C-:B------:R-:W-:Y:S01]  /*9db0*/  IMAD.WIDE R72, R72, 0x4, R8.reuse ;  /* 0x0000000448487825 */ /* 0x100fe200078e0208 */
[----:B------:R1:W-:Y:S03]  /*9dc0*/  STL.64 [R1+0x26d8], R2 ;  /* 0x0026d80201007387 */ /* 0x0003e60000100a00 */
[--C-:B--2---:R-:W-:Y:S01]  /*9dd0*/  IMAD.WIDE R74, R71, 0x4, R8.reuse ;  /* 0x00000004474a7825 */ /* 0x104fe200078e0208 */
[----:B------:R2:W-:Y:S04]  /*9de0*/  STL.64 [R1+0x2688], R72 ;  /* 0x0026884801007387 */ /* 0x0005e80000100a00 */
[----:B------:R-:W-:Y:S01]  /*9df0*/  STL.64 [R1+0x2648], R74 ;  /* 0x0026484a01007387 */ /* 0x000fe20000100a00 */
[----:B-1----:R-:W-:-:S04]  /*9e00*/  IMAD.WIDE R2, R70, 0x4, R8 ;  /* 0x0000000446027825 */ /* 0x002fc800078e0208 */
[--C-:B--2---:R-:W-:Y:S01]  /*9e10*/  IMAD.WIDE R72, R69, 0x4, R8.reuse ;  /* 0x0000000445487825 */ /* 0x104fe200078e0208 */
        /* <DEDUP_REMOVED lines=103> */
[----:B------:R1:W-:Y:S03]  /*a490*/  STL.64 [R1+0x2600], R2 ;  /* 0x0026000201007387 */ /* 0x0003e60000100a00 */
[----:B------:R-:W-:Y:S01]  /*a4a0*/  VIADD R17, R147, 0xfffffff7 ;  /* 0xfffffff793117836 */ /* 0x000fe20000000000 */
[----:B------:R-:W-:Y:S04]  /*a4b0*/  STL.64 [R1+0x2570], R20 ;  /* 0x0025701401007387 */ /* 0x000fe80000100a00 */
[----:B------:R2:W-:Y:S01]  /*a4c0*/  STL.64 [R1+0x2450], R18 ;  /* 0x0024501201007387 */ /* 0x0005e20000100a00 */
[----:B-1----:R-:W-:Y:S01]  /*a4d0*/  IMAD.WIDE R2, R15, 0x4, R8 ;  /* 0x000000040f027825 */ /* 0x002fe200078e0208 */
[----:B------:R-:W-:-:S02]  /*a4e0*/  LEA.HI.X.SX32 R15, R7, UR7, 0x2, P3 ;  /* 0x00000007070f7c11 */ /* 0x000fc400098f16ff */
[----:B------:R-:W-:Y:S01]  /*a4f0*/  LEA R242, P3, R6, UR6, 0x2 ;  /* 0x0000000606f27c11 */ /* 0x000fe2000f8610ff */
[----:B------:R-:W-:Y:S01]  /*a500*/  VIADD R8, R146, 0xfffffffb ;  /* 0xfffffffb92087836 */ /* 0x000fe20000000000 */
[----:B------:R1:W-:Y:S01]  /*a510*/  STL.64 [R1+0x24e0], R2 ;  /* 0x0024e00201007387 */ /* 0x0003e20000100a00 */
[----:B------:R-:W-:Y:S01]  /*a520*/  VIADD R7, R148, 0xfffffff3 ;  /* 0xfffffff394077836 */ /* 0x000fe20000000000 */
[----:B------:R-:W-:Y:S01]  /*a530*/  LEA.HI.X.SX32 R243, R6, UR7, 0x2, P3 ;  /* 0x0000000706f37c11 */ /* 0x000fe200098f16ff */
[----:B--2---:R-:W2:Y:S01]  /*a540*/  LDC R18, c[0x0][0x3a0] ;  /* 0x0000e800ff127b82 */ /* 0x004ea20000000800 */
[----:B------:R-:W-:Y:S02]  /*a550*/  ISETP.GE.U32.AND P1, PT, R8, 0x7fffff7c, PT ;  /* 0x7fffff7c0800780c */ /* 0x000fe40003f26070 */
[----:B------:R-:W-:Y:S02]  /*a560*/  LEA R8, P6, R12, UR6, 0x2 ;  /* 0x000000060c087c11 */ /* 0x000fe4000f8c10ff */
[----:B------:R-:W-:-:S02]  /*a570*/  SHF.L.U32 R6, R230, 0x2, RZ ;  /* 0x00000002e6067819 */ /* 0x000fc400000006ff */
[----:B------:R-:W-:Y:S01]  /*a580*/  LEA.HI.X.SX32 R9, R12, UR7, 0x2, P6 ;  /* 0x000000070c097c11 */ /* 0x000fe2000b0f16ff */
[----:B------:R-:W3:Y:S01]  /*a590*/  LDC R19, c[0x0][0x3a0] ;  /* 0x0000e800ff137b82 */ /* 0x000ee20000000800 */
[----:B------:R-:W-:Y:S01]  /*a5a0*/  LEA R12, P6, R13, UR6, 0x2 ;  /* 0x000000060d0c7c11 */ /* 0x000fe2000f8c10ff */
[C---:B------:R-:W-:Y:S01]  /*a5b0*/  IMAD.WIDE R32, R6.reuse, 0x4, R238 ;  /* 0x0000000406207825 */ /* 0x040fe200078e02ee */
[----:B------:R-:W-:Y:S02]  /*a5c0*/  ISETP.GE.U32.AND P3, PT, R7, 0x7fffff74, PT ;  /* 0x7fffff740700780c */ /* 0x000fe40003f66070 */
[----:B------:R-:W-:Y:S01]  /*a5d0*/  LEA.HI.X.SX32 R13, R13, UR7, 0x2, P6 ;  /* 0x000000070d0d7c11 */ /* 0x000fe2000b0f16ff */
[C---:B------:R-:W-:Y:S01]  /*a5e0*/  IMAD.WIDE R30, R6.reuse, 0x4, R244 ;  /* 0x00000004061e7825 */ /* 0x040fe200078e02f4 */
[C---:B------:R-:W-:Y:S01]  /*a5f0*/  LEA R240, P6, R5.reuse, UR6, 0x2 ;  /* 0x0000000605f07c11 */ /* 0x040fe2000f8c10ff */
[----:B------:R5:W-:Y:S02]  /*a600*/  STL.64 [R1+0x8c0], R32 ;  /* 0x0008c02001007387 */ /* 0x000be40000100a00 */
[----:B------:R-:W-:Y:S01]  /*a610*/  IMAD.WIDE R28, R6, 0x4, R8 ;  /* 0x00000004061c7825 */ /* 0x000fe200078e0208 */
[----:B------:R-:W-:Y:S01]  /*a620*/  LEA.HI.X.SX32 R241, R5, UR7, 0x2, P6 ;  /* 0x0000000705f17c11 */ /* 0x000fe2000b0f16ff */
[----:B------:R1:W-:Y:S01]  /*a630*/  STL.64 [R1+0x8b8], R30 ;  /* 0x0008b81e01007387 */ /* 0x0003e20000100a00 */
[----:B------:R-:W-:Y:S01]  /*a640*/  ISETP.GE.U32.AND P6, PT, R17, 0x7fffff78, PT ;  /* 0x7fffff781100780c */ /* 0x000fe20003fc6070 */
[----:B------:R-:W-:Y:S01]  /*a650*/  VIADD R5, R16, UR4 ;  /* 0x0000000410057c36 */ /* 0x000fe20008000000 */
[----:B------:R-:W5:Y:S01]  /*a660*/  LDC R17, c[0x0][0x3a0] ;  /* 0x0000e800ff117b82 */ /* 0x000f620000000800 */
[----:B--2---:R-:W-:Y:S01]  /*a670*/  VIADD R7, R18, 0xffffffef ;  /* 0xffffffef12077836 */ /* 0x004fe20000000000 */
[----:B------:R2:W-:Y:S01]  /*a680*/  STL.64 [R1+0x8b0], R28 ;  /* 0x0008b01c01007387 */ /* 0x0005e20000100a00 */
[C---:B------:R-:W-:Y:S01]  /*a690*/  IMAD.WIDE R26, R6.reuse, 0x4, R10 ;  /* 0x00000004061a7825 */ /* 0x040fe200078e020a */
[----:B------:R-:W2:Y:S01]  /*a6a0*/  LDCU UR7, c[0x0][0x3a8] ;  /* 0x00007500ff0777ac */ /* 0x000ea20008000800 */
[----:B------:R-:W-:Y:S01]  /*a6b0*/  IADD3 R252, PT, PT, R5, 0x100000, RZ ;  /* 0x0010000005fc7810 */ /* 0x000fe20007ffe0ff */
[----:B------:R-:W-:Y:S01]  /*a6c0*/  @!PT LDS RZ, [RZ] ;  /* 0x00000000fffff984 */ /* 0x000fe20000000800 */
[----:B------:R-:W-:Y:S01]  /*a6d0*/  @!PT LDS RZ, [RZ] ;  /* 0x00000000fffff984 */ /* 0x000fe20000000800 */
[----:B------:R-:W-:Y:S01]  /*a6e0*/  @!PT LDS RZ, [RZ] ;  /* 0x00000000fffff984 */ /* 0x000fe20000000800 */
[----:B----4-:R-:W-:Y:S01]  /*a6f0*/  LDGSTS.E [R5], desc[UR76][R238.64], !P4 ;  /* 0x00000000ee057fae */ /* 0x010fe2000e1a104c */
[C---:B------:R-:W-:Y:S01]  /*a700*/  IMAD.WIDE R24, R6.reuse, 0x4, R12 ;  /* 0x0000000406187825 */ /* 0x040fe200078e020c */
[----:B------:R-:W4:Y:S02]  /*a710*/  LDC R18, c[0x0][0x3a0] ;  /* 0x0000e800ff127b82 */ /* 0x000f240000000800 */
[----:B------:R-:W-:Y:S01]  /*a720*/  LDGSTS.E [R5+0x100], desc[UR76][R244.64], !P4 ;  /* 0x00100000f4057fae */ /* 0x000fe2000e1a104c */
[----:B------:R-:W-:-:S03]  /*a730*/  IMAD.WIDE R22, R6, 0x4, R14 ;  /* 0x0000000406167825 */ /* 0x000fc600078e020e */
[----:B------:R-:W-:Y:S01]  /*a740*/  LDGSTS.E [R5+0x200], desc[UR76][R8.64], !P4 ;  /* 0x0020000008057fae */ /* 0x000fe2000e1a104c */
[----:B------:R-:W-:-:S03]  /*a750*/  IMAD.WIDE R20, R6, 0x4, R240 ;  /* 0x0000000406147825 */ /* 0x000fc600078e02f0 */
[----:B------:R-:W-:Y:S01]  /*a760*/  LDGSTS.E [R5+0x300], desc[UR76][R10.64], !P4 ;  /* 0x003000000a057fae */ /* 0x000fe2000e1a104c */
[----:B-1----:R-:W-:Y:S01]  /*a770*/  IMAD.WIDE R2, R6, 0x4, R242 ;  /* 0x0000000406027825 */ /* 0x002fe200078e02f2 */
[----:B---3--:R-:W-:Y:S02]  /*a780*/  IADD3 R6, PT, PT, R19, -0x19, RZ ;  /* 0xffffffe713067810 */ /* 0x008fe40007ffe0ff */
[----:B------:R-:W-:Y:S01]  /*a790*/  LDGSTS.E [R5+0x400], desc[UR76][R12.64], !P4 ;  /* 0x004000000c057fae */ /* 0x000fe2000e1a104c */
[----:B------:R-:W1:Y:S01]  /*a7a0*/  LDC R19, c[0x0][0x3a0] ;  /* 0x0000e800ff137b82 */ /* 0x000e620000000800 */
[----:B-----5:R-:W-:Y:S01]  /*a7b0*/  VIADD R17, R17, 0xffffffeb ;  /* 0xffffffeb11117836 */ /* 0x020fe20000000000 */
[----:B--2---:R-:W-:Y:S01]  /*a7c0*/  USHF.L.U32 UR7, UR7, 0x7, URZ ;  /* 0x0000000707077899 */ /* 0x004fe200080006ff */
[----:B------:R-:W-:Y:S01]  /*a7d0*/  LDGSTS.E [R5+0x500], desc[UR76][R14.64], !P4 ;  /* 0x005000000e057fae */ /* 0x000fe2000e1a104c */
[----:B------:R-:W-:-:S03]  /*a7e0*/  IMAD.WIDE R128, R110, 0x4, R8 ;  /* 0x000000046e807825 */ /* 0x000fc600078e0208 */
[----:B------:R-:W-:Y:S01]  /*a7f0*/  LDGSTS.E [R5+0x600], desc[UR76][R240.64], !P4 ;  /* 0x00600000f0057fae */ /* 0x000fe2000e1a104c */
[----:B------:R-:W-:-:S03]  /*a800*/  IMAD.U32 R247, RZ, RZ, UR7 ;  /* 0x00000007fff77e24 */ /* 0x000fc6000f8e00ff */
[----:B------:R-:W-:Y:S01]  /*a810*/  LDGSTS.E [R5+0x700], desc[UR76][R242.64], !P4 ;  /* 0x00700000f2057fae */ /* 0x000fe2000e1a104c */
[----:B------:R-:W-:Y:S01]  /*a820*/  ISETP.GE.U32.AND P4, PT, R7, 0x7fffff70, PT ;  /* 0x7fffff700700780c */ /* 0x000fe20003f86070 */
[----:B------:R-:W-:Y:S02]  /*a830*/  IMAD.SHL.U32 R7, R230, 0x8, RZ ;  /* 0x00000008e6077824 */ /* 0x000fe400078e00ff */
[----:B------:R2:W-:Y:S02]  /*a840*/  LDGSTS.E [R5+0x2000], desc[UR76][R32.64], !P1 ;  /* 0x0200000020057fae */ /* 0x0005e4000c9a104c */
[C---:B------:R-:W-:Y:S02]  /*a850*/  IMAD.WIDE R34, R7.reuse, 0x4, R238 ;  /* 0x0000000407227825 */ /* 0x040fe400078e02ee */
[----:B------:R3:W-:Y:S04]  /*a860*/  LDGSTS.E [R5+0x2100], desc[UR76][R30.64], !P1 ;  /* 0x021000001e057fae */ /* 0x0007e8000c9a104c */
[----:B------:R5:W-:Y:S04]  /*a870*/  LDGSTS.E [R5+0x2200], desc[UR76][R28.64], !P1 ;  /* 0x022000001c057fae */ /* 0x000be8000c9a104c */
[----:B------:R1:W-:Y:S01]  /*a880*/  LDGSTS.E [R5+0x2300], desc[UR76][R26.64], !P1 ;  /* 0x023000001a057fae */ /* 0x0003e2000c9a104c */
[----:B--2---:R-:W-:-:S03]  /*a890*/  IMAD.WIDE R32, R7, 0x4, R244 ;  /* 0x0000000407207825 */ /* 0x004fc600078e02f4 */
[----:B------:R2:W-:Y:S01]  /*a8a0*/  LDGSTS.E [R5+0x2400], desc[UR76][R24.64], !P1 ;  /* 0x0240000018057fae */ /* 0x0005e2000c9a104c */
[----:B---3--:R-:W-:-:S03]  /*a8b0*/  IMAD.WIDE R30, R7, 0x4, R8 ;  /* 0x00000004071e7825 */ /* 0x008fc600078e0208 */
[----:B------:R1:W-:Y:S01]  /*a8c0*/  STL.64 [R1+0x8a8], R26 ;  /* 0x0008a81a01007387 */ /* 0x0003e20000100a00 */
[----:B-----5:R-:W-:-:S03]  /*a8d0*/  IMAD.WIDE R28, R7, 0x4, R10 ;  /* 0x00000004071c7825 */ /* 0x020fc600078e020a */
[----:B------:R3:W-:Y:S04]  /*a8e0*/  LDGSTS.E [R5+0x2500], desc[UR76][R22.64], !P1 ;  /* 0x0250000016057fae */ /* 0x0007e8000c9a104c */
[----:B------:R2:W-:Y:S04]  /*a8f0*/  STL.64 [R1+0x8a0], R24 ;  /* 0x0008a01801007387 */ /* 0x0005e80000100a00 */
[----:B------:R5:W-:Y:S01]  /*a900*/  LDGSTS.E [R5+0x2600], desc[UR76][R20.64], !P1 ;  /* 0x0260000014057fae */ /* 0x000be2000c9a104c */
[----:B-1----:R-:W-:-:S03]  /*a910*/  IMAD.WIDE R26, R7, 0x4, R12 ;  /* 0x00000004071a7825 */ /* 0x002fc600078e020c */
[----:B------:R3:W-:Y:S04]  /*a920*/  STL.64 [R1+0x898], R22 ;  /* 0x0008981601007387 */ /* 0x0007e80000100a00 */
[----:B------:R1:W-:Y:S01]  /*a930*/  LDGSTS.E [R5+0x2700], desc[UR76][R2.64], !P1 ;  /* 0x0270000002057fae */ /* 0x0003e2000c9a104c */
[----:B--2---:R-:W-:Y:S01]  /*a940*/  IMAD.WIDE R24, R7, 0x4, R14 ;  /* 0x0000000407187825 */ /* 0x004fe200078e020e */
[----:B------:R-:W-:Y:S02]  /*a950*/  ISETP.GE.U32.AND P1, PT, R17, 0x7fffff6c, PT ;  /* 0x7fffff6c1100780c */ /* 0x000fe40003f26070 */
[----:B------:R5:W-:Y:S01]  /*a960*/  STL.64 [R1+0x890], R20 ;  /* 0x0008901401007387 */ /* 0x000be20000100a00 */
[----:B----4-:R-:W-:Y:S02]  /*a970*/  VIADD R17, R18, 0xffffffe3 ;  /* 0xffffffe312117836 */ /* 0x010fe40000000000 */
[----:B------:R-:W2:Y:S01]  /*a980*/  LDC R18, c[0x0][0x3a0] ;  /* 0x0000e800ff127b82 */ /* 0x000ea20000000800 */
[----:B------:R4:W-:Y:S01]  /*a990*/  LDGSTS.E [R5+0x4000], desc[UR76][R34.64], !P6 ;  /* 0x0400000022057fae */ /* 0x0009e2000f1a104c */
[----:B---3--:R-:W-:-:S03]  /*a9a0*/  IMAD.WIDE R22, R7, 0x4, R240 ;  /* 0x0000000407167825 */ /* 0x008fc600078e02f0 */
[----:B------:R1:W-:Y:S04]  /*a9b0*/  STL.64 [R1+0x888], R2 ;  /* 0x0008880201007387 */ /* 0x0003e80000100a00 */
[----:B------:R3:W-:Y:S01]  /*a9c0*/  LDGSTS.E [R5+0x4100], desc[UR76][R32.64], !P6 ;  /* 0x0410000020057fae */ /* 0x0007e2000f1a104c */
[----:B-----5:R-:W5:Y:S03]  /*a9d0*/  LDC R20, c[0x0][0x3a0] ;  /* 0x0000e800ff147b82 */ /* 0x020f660000000800 */
[----:B------:R2:W-:Y:S01]  /*a9e0*/  LDGSTS.E [R5+0x4200], desc[UR76][R30.64], !P6 ;  /* 0x042000001e057fae */ /* 0x0005e2000f1a104c */
[----:B-1----:R-:W-:-:S03]  /*a9f0*/  IMAD.WIDE R2, R7, 0x4, R242 ;  /* 0x0000000407027825 */ /* 0x002fc600078e02f2 */
[----:B------:R1:W-:Y:S01]  /*aa00*/  LDGSTS.E [R5+0x4300], desc[UR76][R28.64], !P6 ;  /* 0x043000001c057fae */ /* 0x0003e2000f1a104c */
[----:B------:R-:W-:-:S03]  /*aa10*/  IMAD.SHL.U32 R7, R230, 0x10, RZ ;  /* 0x00000010e6077824 */ /* 0x000fc600078e00ff */
[----:B------:R1:W-:Y:S04]  /*aa20*/  LDGSTS.E [R5+0x4400], desc[UR76][R26.64], !P6 ;  /* 0x044000001a057fae */ /* 0x0003e8000f1a104c */
[----:B------:R1:W-:Y:S04]  /*aa30*/  LDGSTS.E [R5+0x4500], desc[UR76][R24.64], !P6 ;  /* 0x0450000018057fae */ /* 0x0003e8000f1a104c */
[----:B------:R1:W-:Y:S04]  /*aa40*/  LDGSTS.E [R5+0x4600], desc[UR76][R22.64], !P6 ;  /* 0x0460000016057fae */ /* 0x0003e8000f1a104c */
[----:B------:R1:W-:Y:S01]  /*aa50*/  LDGSTS.E [R5+0x4700], desc[UR76][R2.64], !P6 ;  /* 0x0470000002057fae */ /* 0x0003e2000f1a104c */
[----:B------:R-:W-:Y:S01]  /*aa60*/  ISETP.GE.U32.AND P6, PT, R6, 0x7fffff68, PT ;  /* 0x7fffff680600780c */ /* 0x000fe20003fc6070 */
[----:B------:R-:W-:-:S02]  /*aa70*/  IMAD R6, R230, 0xc, RZ ;  /* 0x0000000ce6067824 */ /* 0x000fc400078e02ff */
[----:B------:R4:W-:Y:S04]  /*aa80*/  STL.64 [R1+0x800], R34 ;  /* 0x0008002201007387 */ /* 0x0009e80000100a00 */
[----:B------:R3:W-:Y:S04]  /*aa90*/  STL.64 [R1+0x7f8], R32 ;  /* 0x0007f82001007387 */ /* 0x0007e80000100a00 */
[----:B------:R2:W-:Y:S01]  /*aaa0*/  STL.64 [R1+0x7f0], R30 ;  /* 0x0007f01e01007387 */ /* 0x0005e20000100a00 */
[----:B----4-:R-:W-:-:S03]  /*aab0*/  IMAD.WIDE R34, R6, 0x4, R238 ;  /* 0x0000000406227825 */ /* 0x010fc600078e02ee */
[----:B------:R1:W-:Y:S01]  /*aac0*/  STL.64 [R1+0x7e8], R28 ;  /* 0x0007e81c01007387 */ /* 0x0003e20000100a00 */
[----:B---3--:R-:W-:-:S03]  /*aad0*/  IMAD.WIDE R32, R6, 0x4, R244 ;  /* 0x0000000406207825 */ /* 0x008fc600078e02f4 */
[----:B------:R3:W-:Y:S01]  /*aae0*/  STL.64 [R1+0x7e0], R26 ;  /* 0x0007e01a01007387 */ /* 0x0007e20000100a00 */
[----:B--2---:R-:W-:-:S03]  /*aaf0*/  IMAD.WIDE R30, R6, 0x4, R8 ;  /* 0x00000004061e7825 */ /* 0x004fc600078e0208 */
[----:B------:R2:W-:Y:S01]  /*ab00*/  STL.64 [R1+0x7d8], R24 ;  /* 0x0007d81801007387 */ /* 0x0005e20000100a00 */
[----:B-1----:R-:W-:-:S03]  /*ab10*/  IMAD.WIDE R28, R6, 0x4, R10 ;  /* 0x00000004061c7825 */ /* 0x002fc600078e020a */
[----:B------:R1:W-:Y:S01]  /*ab20*/  STL.64 [R1+0x7d0], R22 ;  /* 0x0007d01601007387 */ /* 0x0003e20000100a00 */
[----:B---3--:R-:W-:-:S03]  /*ab30*/  IMAD.WIDE R26, R6, 0x4, R12 ;  /* 0x00000004061a7825 */ /* 0x008fc600078e020c */
[----:B------:R3:W-:Y:S01]  /*ab40*/  LDGSTS.E [R5+0x6000], desc[UR76][R34.64], !P3 ;  /* 0x0600000022057fae */ /* 0x0007e2000d9a104c */
[----:B--2---:R-:W-:-:S03]  /*ab50*/  IMAD.WIDE R24, R6, 0x4, R14 ;  /* 0x0000000406187825 */ /* 0x004fc600078e020e */
[----:B------:R2:W-:Y:S01]  /*ab60*/  STL.64 [R1+0x7c8], R2 ;  /* 0x0007c80201007387 */ /* 0x0005e20000100a00 */
[----:B-1----:R-:W-:-:S03]  /*ab70*/  IMAD.WIDE R22, R6, 0x4, R240 ;  /* 0x0000000406167825 */ /* 0x002fc600078e02f0 */
[----:B------:R1:W-:Y:S04]  /*ab80*/  LDGSTS.E [R5+0x6100], desc[UR76][R32.64], !P3 ;  /* 0x0610000020057fae */ /* 0x0003e8000d9a104c */
[----:B------:R3:W-:Y:S01]  /*ab90*/  STL.64 [R1+0x740], R34 ;  /* 0x0007402201007387 */ /* 0x0007e20000100a00 */
[----:B--2---:R-:W-:-:S03]  /*aba0*/  IMAD.WIDE R2, R6, 0x4, R242 ;  /* 0x0000000406027825 */ /* 0x004fc600078e02f2 */
[----:B------:R2:W-:Y:S01]  /*abb0*/  LDGSTS.E [R5+0x6200], desc[UR76][R30.64], !P3 ;  /* 0x062000001e057fae */ /* 0x0005e2000d9a104c */
[----:B-----5:R-:W-:-:S03]  /*abc0*/  VIADD R6, R20, 0xffffffdf ;  /* 0xffffffdf14067836 */ /* 0x020fc60000000000 */
[----:B------:R1:W-:Y:S01]  /*abd0*/  STL.64 [R1+0x738], R32 ;  /* 0x0007382001007387 */ /* 0x0003e20000100a00 */
[----:B------:R-:W4:Y:S03]  /*abe0*/  LDC R20, c[0x0][0x3a0] ;  /* 0x0000e800ff147b82 */ /* 0x000f260000000800 */
[----:B------:R5:W-:Y:S01]  /*abf0*/  LDGSTS.E [R5+0x6300], desc[UR76][R28.64], !P3 ;  /* 0x063000001c057fae */ /* 0x000be2000d9a104c */
[----:B---3--:R-:W-:-:S03]  /*ac00*/  IMAD.WIDE R34, R7, 0x4, R238 ;  /* 0x0000000407227825 */ /* 0x008fc600078e02ee */
[----:B------:R2:W-:Y:S04]  /*ac10*/  STL.64 [R1+0x730], R30 ;  /* 0x0007301e01007387 */ /* 0x0005e80000100a00 */
[----:B------:R3:W-:Y:S01]  /*ac20*/  LDGSTS.E [R5+0x6400], desc[UR76][R26.64], !P3 ;  /* 0x064000001a057fae */ /* 0x0007e2000d9a104c */
[----:B-1----:R-:W-:-:S03]  /*ac30*/  IMAD.WIDE R32, R7, 0x4, R244 ;  /* 0x0000000407207825 */ /* 0x002fc600078e02f4 */
[----:B------:R5:W-:Y:S04]  /*ac40*/  STL.64 [R1+0x728], R28 ;  /* 0x0007281c01007387 */ /* 0x000be80000100a00 */
[----:B------:R1:W-:Y:S01]  /*ac50*/  LDGSTS.E [R5+0x6500], desc[UR76][R24.64], !P3 ;  /* 0x0650000018057fae */ /* 0x0003e2000d9a104c */
[----:B--2---:R-:W-:-:S03]  /*ac60*/  IMAD.WIDE R30, R7, 0x4, R8 ;  /* 0x00000004071e7825 */ /* 0x004fc600078e0208 */
[----:B------:R3:W-:Y:S04]  /*ac70*/  STL.64 [R1+0x720], R26 ;  /* 0x0007201a01007387 */ /* 0x0007e80000100a00 */
[----:B------:R2:W-:Y:S01]  /*ac80*/  LDGSTS.E [R5+0x6600], desc[UR76][R22.64], !P3 ;  /* 0x0660000016057fae */ /* 0x0005e2000d9a104c */
[----:B-----5:R-:W-:-:S03]  /*ac90*/  IMAD.WIDE R28, R7, 0x4, R10 ;  /* 0x00000004071c7825 */ /* 0x020fc600078e020a */
[----:B------:R1:W-:Y:S04]  /*aca0*/  STL.64 [R1+0x718], R24 ;  /* 0x0007181801007387 */ /* 0x0003e80000100a00 */
[----:B------:R5:W-:Y:S01]  /*acb0*/  LDGSTS.E [R5+0x6700], desc[UR76][R2.64], !P3 ;  /* 0x0670000002057fae */ /* 0x000be2000d9a104c */
[----:B---3--:R-:W-:Y:S01]  /*acc0*/  IMAD.WIDE R26, R7, 0x4, R12 ;  /* 0x00000004071a7825 */ /* 0x008fe200078e020c */
[----:B------:R-:W-:Y:S02]  /*acd0*/  ISETP.GE.U32.AND P3, PT, R17, 0x7fffff64, PT ;  /* 0x7fffff641100780c */ /* 0x000fe40003f66070 */
[----:B------:R2:W-:Y:S01]  /*ace0*/  STL.64 [R1+0x710], R22 ;  /* 0x0007101601007387 */ /* 0x0005e20000100a00 */
[----:B------:R-:W-:Y:S02]  /*acf0*/  VIADD R17, R19, 0xffffffdb ;  /* 0xffffffdb13117836 */ /* 0x000fe40000000000 */
[----:B------:R-:W3:Y:S01]  /*ad00*/  LDC R19, c[0x0][0x3a0] ;  /* 0x0000e800ff137b82 */ /* 0x000ee20000000800 */
[C---:B-1----:R-:W-:Y:S01]  /*ad10*/  IMAD.WIDE R24, R7.reuse, 0x4, R14 ;  /* 0x0000000407187825 */ /* 0x042fe200078e020e */
[----:B------:R1:W-:Y:S04]  /*ad20*/  LDGSTS.E [R5+0x8000], desc[UR76][R34.64], !P4 ;  /* 0x0800000022057fae */ /* 0x0003e8000e1a104c */
[----:B------:R5:W-:Y:S01]  /*ad30*/  STL.64 [R1+0x708], R2 ;  /* 0x0007080201007387 */ /* 0x000be20000100a00 */
[----:B--2---:R-:W-:-:S03]  /*ad40*/  IMAD.WIDE R22, R7, 0x4, R240 ;  /* 0x0000000407167825 */ /* 0x004fc600078e02f0 */
[----:B------:R2:W-:Y:S04]  /*ad50*/  LDGSTS.E [R5+0x8100], desc[UR76][R32.64], !P4 ;  /* 0x0810000020057fae */ /* 0x0005e8000e1a104c */
[----:B------:R1:W-:Y:S01]  /*ad60*/  LDGSTS.E [R5+0x8200], desc[UR76][R30.64], !P4 ;  /* 0x082000001e057fae */ /* 0x0003e2000e1a104c */
[----:B-----5:R-:W-:-:S03]  /*ad70*/  IMAD.WIDE R2, R7, 0x4, R242 ;  /* 0x0000000407027825 */ /* 0x020fc600078e02f2 */
[----:B------:R5:W-:Y:S01]  /*ad80*/  LDGSTS.E [R5+0x8300], desc[UR76][R28.64], !P4 ;  /* 0x083000001c057fae */ /* 0x000be2000e1a104c */
[----:B------:R-:W-:-:S03]  /*ad90*/  IMAD R7, R230, 0x18, RZ ;  /* 0x00000018e6077824 */ /* 0x000fc600078e02ff */
        /* <DEDUP_REMOVED lines=9> */
[----:B-1----:R-:W-:-:S03]  /*ae30*/  IMAD.WIDE R34, R6, 0x4, R238 ;  /* 0x0000000406227825 */ /* 0x002fc600078e02ee */
[----:B------:R5:W-:Y:S01]  /*ae40*/  STL.64 [R1+0x668], R28 ;  /* 0x0006681c01007387 */ /* 0x000be20000100a00 */
[----:B--2---:R-:W-:-:S03]  /*ae50*/  IMAD.WIDE R32, R6, 0x4, R244 ;  /* 0x0000000406207825 */ /* 0x004fc600078e02f4 */
[----:B------:R1:W-:Y:S01]  /*ae60*/  STL.64 [R1+0x660], R26 ;  /* 0x0006601a01007387 */ /* 0x0003e20000100a00 */
[----:B---3--:R-:W-:-:S03]  /*ae70*/  IMAD.WIDE R30, R6, 0x4, R8 ;  /* 0x00000004061e7825 */ /* 0x008fc600078e0208 */
[----:B------:R2:W-:Y:S01]  /*ae80*/  STL.64 [R1+0x658], R24 ;  /* 0x0006581801007387 */ /* 0x0005e20000100a00 */
[----:B-----5:R-:W-:-:S03]  /*ae90*/  IMAD.WIDE R28, R6, 0x4, R10 ;  /* 0x00000004061c7825 */ /* 0x020fc600078e020a */
[----:B------:R3:W-:Y:S01]  /*aea0*/  STL.64 [R1+0x650], R22 ;  /* 0x0006501601007387 */ /* 0x0007e20000100a00 */
[----:B-1----:R-:W-:-:S03]  /*aeb0*/  IMAD.WIDE R26, R6, 0x4, R12 ;  /* 0x00000004061a7825 */ /* 0x002fc600078e020c */
[----:B------:R1:W-:Y:S01]  /*aec0*/  LDGSTS.E [R5+0xa000], desc[UR76][R34.64], !P1 ;  /* 0x0a00000022057fae */ /* 0x0003e2000c9a104c */
[----:B--2---:R-:W-:-:S03]  /*aed0*/  IMAD.WIDE R24, R6, 0x4, R14 ;  /* 0x0000000406187825 */ /* 0x004fc600078e020e */
[----:B------:R2:W-:Y:S01]  /*aee0*/  STL.64 [R1+0x648], R2 ;  /* 0x0006480201007387 */ /* 0x0005e20000100a00 */
[----:B---3--:R-:W-:-:S03]  /*aef0*/  IMAD.WIDE R22, R6, 0x4, R240 ;  /* 0x0000000406167825 */ /* 0x008fc600078e02f0 */
[----:B------:R3:W-:Y:S04]  /*af00*/  LDGSTS.E [R5+0xa100], desc[UR76][R32.64], !P1 ;  /* 0x0a10000020057fae */ /* 0x0007e8000c9a104c */
[----:B------:R1:W-:Y:S01]  /*af10*/  STL.64 [R1+0x5c0], R34 ;  /* 0x0005c02201007387 */ /* 0x0003e20000100a00 */
[----:B--2---:R-:W-:-:S03]  /*af20*/  IMAD.WIDE R2, R6, 0x4, R242 ;  /* 0x0000000406027825 */ /* 0x004fc600078e02f2 */
[----:B------:R2:W-:Y:S01]  /*af30*/  LDGSTS.E [R5+0xa200], desc[UR76][R30.64], !P1 ;  /* 0x0a2000001e057fae */ /* 0x0005e2000c9a104c */
[----:B------:R-:W-:Y:S02]  /*af40*/  IADD3 R6, PT, PT, R18, -0x29, RZ ;  /* 0xffffffd712067810 */ /* 0x000fe40007ffe0ff */
[----:B------:R-:W5:Y:S01]  /*af50*/  LDC R18, c[0x0][0x3a0] ;  /* 0x0000e800ff127b82 */ /* 0x000f620000000800 */
[----:B------:R3:W-:Y:S04]  /*af60*/  STL.64 [R1+0x5b8], R32 ;  /* 0x0005b82001007387 */ /* 0x0007e80000100a00 */
[----:B------:R2:W-:Y:S01]  /*af70*/  LDGSTS.E [R5+0xa300], desc[UR76][R28.64], !P1 ;  /* 0x0a3000001c057fae */ /* 0x0005e2000c9a104c */
[----:B-1----:R-:W-:-:S03]  /*af80*/  IMAD.WIDE R34, R7, 0x4, R238 ;  /* 0x0000000407227825 */ /* 0x002fc600078e02ee */
[----:B------:R2:W-:Y:S04]  /*af90*/  STL.64 [R1+0x5b0], R30 ;  /* 0x0005b01e01007387 */ /* 0x0005e80000100a00 */
[----:B------:R1:W-:Y:S01]  /*afa0*/  LDGSTS.E [R5+0xa400], desc[UR76][R26.64], !P1 ;  /* 0x0a4000001a057fae */ /* 0x0003e2000c9a104c */
[----:B---3--:R-:W-:-:S03]  /*afb0*/  IMAD.WIDE R32, R7, 0x4, R244 ;  /* 0x0000000407207825 */ /* 0x008fc600078e02f4 */
[----:B------:R3:W-:Y:S04]  /*afc0*/  STL.64 [R1+0x5a8], R28 ;  /* 0x0005a81c01007387 */ /* 0x0007e80000100a00 */
[----:B------:R1:W-:Y:S01]  /*afd0*/  LDGSTS.E [R5+0xa500], desc[UR76][R24.64], !P1 ;  /* 0x0a50000018057fae */ /* 0x0003e2000c9a104c */
[----:B--2---:R-:W-:-:S03]  /*afe0*/  IMAD.WIDE R30, R7, 0x4, R8 ;  /* 0x00000004071e7825 */ /* 0x004fc600078e0208 */
[----:B------:R1:W-:Y:S04]  /*aff0*/  STL.64 [R1+0x5a0], R26 ;  /* 0x0005a01a01007387 */ /* 0x0003e80000100a00 */
[----:B------:R2:W-:Y:S01]  /*b000*/  LDGSTS.E [R5+0xa600], desc[UR76][R22.64], !P1 ;  /* 0x0a60000016057fae */ /* 0x0005e2000c9a104c */
[----:B---3--:R-:W-:-:S03]  /*b010*/  IMAD.WIDE R28, R7, 0x4, R10 ;  /* 0x00000004071c7825 */ /* 0x008fc600078e020a */
[----:B------:R3:W-:Y:S04]  /*b020*/  STL.64 [R1+0x598], R24 ;  /* 0x0005981801007387 */ /* 0x0007e80000100a00 */
[----:B------:R2:W-:Y:S01]  /*b030*/  LDGSTS.E [R5+0xa700], desc[UR76][R2.64], !P1 ;  /* 0x0a70000002057fae */ /* 0x0005e2000c9a104c */
[----:B-1----:R-:W-:Y:S01]  /*b040*/  IMAD.WIDE R26, R7, 0x4, R12 ;  /* 0x00000004071a7825 */ /* 0x002fe200078e020c */
[----:B------:R-:W-:Y:S02]  /*b050*/  ISETP.GE.U32.AND P1, PT, R17, 0x7fffff5c, PT ;  /* 0x7fffff5c1100780c */ /* 0x000fe40003f26070 */
[----:B------:R2:W-:Y:S01]  /*b060*/  STL.64 [R1+0x590], R22 ;  /* 0x0005901601007387 */ /* 0x0005e20000100a00 */
[----:B----4-:R-:W-:Y:S02]  /*b070*/  VIADD R17, R20, 0xffffffd3 ;  /* 0xffffffd314117836 */ /* 0x010fe40000000000 */
[----:B------:R-:W1:Y:S01]  /*b080*/  LDC R20, c[0x0][0x3a0] ;  /* 0x0000e800ff147b82 */ /* 0x000e620000000800 */
[C---:B---3--:R-:W-:Y:S01]  /*b090*/  IMAD.WIDE R24, R7.reuse, 0x4, R14 ;  /* 0x0000000407187825 */ /* 0x048fe200078e020e */
[----:B------:R3:W-:Y:S04]  /*b0a0*/  LDGSTS.E [R5+0xc000], desc[UR76][R34.64], !P6 ;  /* 0x0c00000022057fae */ /* 0x0007e8000f1a104c */
[----:B------:R4:W-:Y:S01]  /*b0b0*/  STL.64 [R1+0x588], R2 ;  /* 0x0005880201007387 */ /* 0x0009e20000100a00 */
[----:B--2---:R-:W-:-:S03]  /*b0c0*/  IMAD.WIDE R22, R7, 0x4, R240 ;  /* 0x0000000407167825 */ /* 0x004fc600078e02f0 */
[----:B------:R2:W-:Y:S04]  /*b0d0*/  LDGSTS.E [R5+0xc100], desc[UR76][R32.64], !P6 ;  /* 0x0c10000020057fae */ /* 0x0005e8000f1a104c */
[----:B------:R1:W-:Y:S01]  /*b0e0*/  LDGSTS.E [R5+0xc200], desc[UR76][R30.64], !P6 ;  /* 0x0c2000001e057fae */ /* 0x0003e2000f1a104c */
[----:B----4-:R-:W-:-:S03]  /*b0f0*/  IMAD.WIDE R2, R7, 0x4, R242 ;  /* 0x0000000407027825 */ /* 0x010fc600078e02f2 */
        /* <DEDUP_REMOVED lines=11> */
[----:B---3--:R-:W-:-:S03]  /*b1b0*/  IMAD.WIDE R34, R6, 0x4, R238 ;  /* 0x0000000406227825 */ /* 0x008fc600078e02ee */
[----:B------:R4:W-:Y:S01]  /*b1c0*/  STL.64 [R1+0x4e8], R28 ;  /* 0x0004e81c01007387 */ /* 0x0009e20000100a00 */
[----:B--2---:R-:W-:-:S03]  /*b1d0*/  IMAD.WIDE R32, R6, 0x4, R244 ;  /* 0x0000000406207825 */ /* 0x004fc600078e02f4 */
[----:B------:R2:W-:Y:S01]  /*b1e0*/  STL.64 [R1+0x4e0], R26 ;  /* 0x0004e01a01007387 */ /* 0x0005e20000100a00 */
[----:B-1----:R-:W-:-:S03]  /*b1f0*/  IMAD.WIDE R30, R6, 0x4, R8 ;  /* 0x00000004061e7825 */ /* 0x002fc600078e0208 */
[----:B------:R1:W-:Y:S01]  /*b200*/  STL.64 [R1+0x4d8], R24 ;  /* 0x0004d81801007387 */ /* 0x0003e20000100a00 */
[----:B----4-:R-:W-:-:S03]  /*b210*/  IMAD.WIDE R28, R6, 0x4, R10 ;  /* 0x00000004061c7825 */ /* 0x010fc600078e020a */
[----:B------:R3:W-:Y:S01]  /*b220*/  STL.64 [R1+0x4d0], R22 ;  /* 0x0004d01601007387 */ /* 0x0007e20000100a00 */
[----:B--2---:R-:W-:-:S03]  /*b230*/  IMAD.WIDE R26, R6, 0x4, R12 ;  /* 0x00000004061a7825 */ /* 0x004fc600078e020c */
[----:B------:R2:W-:Y:S01]  /*b240*/  LDGSTS.E [R5+0xe000], desc[UR76][R34.64], !P3 ;  /* 0x0e00000022057fae */ /* 0x0005e2000d9a104c */
[----:B-1----:R-:W-:-:S03]  /*b250*/  IMAD.WIDE R24, R6, 0x4, R14 ;  /* 0x0000000406187825 */ /* 0x002fc600078e020e */
[----:B------:R1:W-:Y:S01]  /*b260*/  STL.64 [R1+0x4c8], R2 ;  /* 0x0004c80201007387 */ /* 0x0003e20000100a00 */
[----:B---3--:R-:W-:-:S03]  /*b270*/  IMAD.WIDE R22, R6, 0x4, R240 ;  /* 0x0000000406167825 */ /* 0x008fc600078e02f0 */
[----:B------:R3:W-:Y:S04]  /*b280*/  LDGSTS.E [R5+0xe100], desc[UR76][R32.64], !P3 ;  /* 0x0e10000020057fae */ /* 0x0007e8000d9a104c */
[----:B------:R2:W-:Y:S01]  /*b290*/  STL.64 [R1+0x440], R34 ;  /* 0x0004402201007387 */ /* 0x0005e20000100a00 */
[----:B-1----:R-:W-:-:S03]  /*b2a0*/  IMAD.WIDE R2, R6, 0x4, R242 ;  /* 0x0000000406027825 */ /* 0x002fc600078e02f2 */
[----:B------:R1:W-:Y:S01]  /*b2b0*/  LDGSTS.E [R5+0xe200], desc[UR76][R30.64], !P3 ;  /* 0x0e2000001e057fae */ /* 0x0003e2000d9a104c */
[----:B------:R-:W-:-:S03]  /*b2c0*/  VIADD R6, R19, 0xffffffcf ;  /* 0xffffffcf13067836 */ /* 0x000fc60000000000 */
[----:B------:R3:W-:Y:S01]  /*b2d0*/  STL.64 [R1+0x438], R32 ;  /* 0x0004382001007387 */ /* 0x0007e20000100a00 */
[----:B------:R-:W4:Y:S03]  /*b2e0*/  LDC R19, c[0x0][0x3a0] ;  /* 0x0000e800ff137b82 */ /* 0x000f260000000800 */
[----:B------:R1:W-:Y:S01]  /*b2f0*/  LDGSTS.E [R5+0xe300], desc[UR76][R28.64], !P3 ;  /* 0x0e3000001c057fae */ /* 0x0003e2000d9a104c */
[----:B--2---:R-:W-:-:S03]  /*b300*/  IMAD.WIDE R34, R7, 0x4, R238 ;  /* 0x0000000407227825 */ /* 0x004fc600078e02ee */
[----:B------:R1:W-:Y:S04]  /*b310*/  STL.64 [R1+0x968], R30 ;  /* 0x0009681e01007387 */ /* 0x0003e80000100a00 */
[----:B------:R2:W-:Y:S01]  /*b320*/  LDGSTS.E [R5+0xe400], desc[UR76][R26.64], !P3 ;  /* 0x0e4000001a057fae */ /* 0x0005e2000d9a104c */
[----:B---3--:R-:W-:-:S03]  /*b330*/  IMAD.WIDE R32, R7, 0x4, R244 ;  /* 0x0000000407207825 */ /* 0x008fc600078e02f4 */
        /* <DEDUP_REMOVED lines=8> */
[----:B--2---:R-:W-:Y:S01]  /*b3c0*/  IMAD.WIDE R26, R7, 0x4, R12 ;  /* 0x00000004071a7825 */ /* 0x004fe200078e020c */
[----:B------:R-:W-:Y:S02]  /*b3d0*/  ISETP.GE.U32.AND P3, PT, R17, 0x7fffff54, PT ;  /* 0x7fffff541100780c */ /* 0x000fe40003f66070 */
[----:B------:R1:W-:Y:S01]  /*b3e0*/  STL.64 [R1+0x988], R22 ;  /* 0x0009881601007387 */ /* 0x0003e20000100a00 */
[----:B-----5:R-:W-:Y:S02]  /*b3f0*/  VIADD R17, R18, 0xffffffcb ;  /* 0xffffffcb12117836 */ /* 0x020fe40000000000 */
[----:B------:R-:W2:Y:S01]  /*b400*/  LDC R18, c[0x0][0x3a0] ;  /* 0x0000e800ff127b82 */ /* 0x000ea20000000800 */
[C---:B---3--:R-:W-:Y:S01]  /*b410*/  IMAD.WIDE R24, R7.reuse, 0x4, R14 ;  /* 0x0000000407187825 */ /* 0x048fe200078e020e */
[----:B------:R3:W-:Y:S04]  /*b420*/  LDGSTS.E [R5+0x10000], desc[UR76][R34.64], !P4 ;  /* 0x1000000022057fae */ /* 0x0007e8000e1a104c */
[----:B------:R5:W-:Y:S01]  /*b430*/  STL.64 [R1+0x990], R2 ;  /* 0x0009900201007387 */ /* 0x000be20000100a00 */
[----:B-1----:R-:W-:-:S03]  /*b440*/  IMAD.WIDE R22, R7, 0x4, R240 ;  /* 0x0000000407167825 */ /* 0x002fc600078e02f0 */
        /* <DEDUP_REMOVED lines=16> */
[----:B-1----:R-:W-:-:S03]  /*b550*/  IMAD.WIDE R32, R6, 0x4, R244 ;  /* 0x0000000406207825 */ /* 0x002fc600078e02f4 */
[----:B------:R1:W-:Y:S01]  /*b560*/  STL.64 [R1+0xa38], R26 ;  /* 0x000a381a01007387 */ /* 0x0003e20000100a00 */
[----:B--2---:R-:W-:-:S03]  /*b570*/  IMAD.WIDE R30, R6, 0x4, R8 ;  /* 0x00000004061e7825 */ /* 0x004fc600078e0208 */
        /* <DEDUP_REMOVED lines=88> */
[C---:B---3--:R-:W-:Y:S01]  /*bb00*/  IMAD.WIDE R24, R7.reuse, 0x4, R14 ;  /* 0x0000000407187825 */ /* 0x048fe200078e020e */
[----:B------:R2:W-:Y:S04]  /*bb10*/  LDGSTS.E [R5+0x18000], desc[UR76][R34.64], !P4 ;  /* 0x1800000022057fae */ /* 0x0005e8000e1a104c */
[----:B------:R3:W-:Y:S01]  /*bb20*/  STL.64 [R1+0x1d20], R2 ;  /* 0x001d200201007387 */ /* 0x0007e20000100a00 */
[----:B-1----:R-:W-:-:S03]  /*bb30*/  IMAD.WIDE R22, R7, 0x4, R240 ;  /* 0x0000000407167825 */ /* 0x002fc600078e02f0 */
[----:B------:R1:W-:Y:S04]  /*bb40*/  LDGSTS.E [R5+0x18100], desc[UR76][R32.64], !P4 ;  /* 0x1810000020057fae */ /* 0x0003e8000e1a104c */
[----:B------:R5:W-:Y:S01]  /*bb50*/  LDGSTS.E [R5+0x18200], desc[UR76][R30.64], !P4 ;  /* 0x182000001e057fae */ /* 0x000be2000e1a104c */
[----:B---3--:R-:W-:-:S03]  /*bb60*/  IMAD.WIDE R2, R7, 0x4, R242 ;  /* 0x0000000407027825 */ /* 0x008fc600078e02f2 */
[----:B------:R3:W-:Y:S01]  /*bb70*/  LDGSTS.E [R5+0x18300], desc[UR76][R28.64], !P4 ;  /* 0x183000001c057fae */ /* 0x0007e2000e1a104c */
[----:B------:R-:W-:-:S03]  /*bb80*/  IMAD R7, R230, 0x38, RZ ;  /* 0x00000038e6077824 */ /* 0x000fc600078e02ff */
[----:B------:R1:W-:Y:S01]  /*bb90*/  LDGSTS.E [R5+0x18400], desc[UR76][R26.64], !P4 ;  /* 0x184000001a057fae */ /* 0x0003e2000e1a104c */
[----:B------:R-:W-:-:S03]  /*bba0*/  IMAD.WIDE R20, R7, 0x4, R240 ;  /* 0x0000000407147825 */ /* 0x000fc600078e02f0 */
        /* <DEDUP_REMOVED lines=8> */
[----:B--2---:R-:W-:-:S03]  /*bc30*/  IMAD.WIDE R34, R6, 0x4, R238 ;  /* 0x0000000406227825 */ /* 0x004fc600078e02ee */
[----:B------:R3:W-:Y:S01]  /*bc40*/  STL.64 [R1+0x1cb0], R28 ;  /* 0x001cb01c01007387 */ /* 0x0007e20000100a00 */
[----:B-1----:R-:W-:-:S03]  /*bc50*/  IMAD.WIDE R32, R6, 0x4, R244 ;  /* 0x0000000406207825 */ /* 0x002fc600078e02f4 */
[----:B------:R1:W-:Y:S01]  /*bc60*/  STL.64 [R1+0x1ca8], R26 ;  /* 0x001ca81a01007387 */ /* 0x0003e20000100a00 */
[----:B-----5:R-:W-:-:S03]  /*bc70*/  IMAD.WIDE R30, R6, 0x4, R8 ;  /* 0x00000004061e7825 */ /* 0x020fc600078e0208 */
[----:B------:R2:W-:Y:S01]  /*bc80*/  STL.64 [R1+0x1ca0], R24 ;  /* 0x001ca01801007387 */ /* 0x0005e20000100a00 */
[----:B---3--:R-:W-:-:S03]  /*bc90*/  IMAD.WIDE R28, R6, 0x4, R10 ;  /* 0x00000004061c7825 */ /* 0x008fc600078e020a */
[----:B------:R3:W-:Y:S01]  /*bca0*/  STL.64 [R1+0x1c98], R22 ;  /* 0x001c981601007387 */ /* 0x0007e20000100a00 */
[----:B-1----:R-:W-:-:S03]  /*bcb0*/  IMAD.WIDE R26, R6, 0x4, R12 ;  /* 0x00000004061a7825 */ /* 0x002fc600078e020c */
[----:B------:R1:W-:Y:S01]  /*bcc0*/  STL.64 [R1+0x1c90], R2 ;  /* 0x001c900201007387 */ /* 0x0003e20000100a00 */
[----:B--2---:R-:W-:-:S03]  /*bcd0*/  IMAD.WIDE R24, R6, 0x4, R14 ;  /* 0x0000000406187825 */ /* 0x004fc600078e020e */
[----:B------:R-:W-:Y:S04]  /*bce0*/  LDGSTS.E [R5+0x1a000], desc[UR76][R34.64], !P1 ;  /* 0x1a00000022057fae */ /* 0x000fe8000c9a104c */
[----:B------:R-:W-:Y:S01]  /*bcf0*/  STL.64 [R1+0x120], R34 ;  /* 0x0001202201007387 */ /* 0x000fe20000100a00 */
[----:B---3--:R-:W-:-:S03]  /*bd00*/  IMAD.WIDE R22, R6, 0x4, R240 ;  /* 0x0000000406167825 */ /* 0x008fc600078e02f0 */
[----:B------:R2:W-:Y:S01]  /*bd10*/  LDGSTS.E [R5+0x1a100], desc[UR76][R32.64], !P1 ;  /* 0x1a10000020057fae */ /* 0x0005e2000c9a104c */
[----:B-1----:R-:W-:-:S03]  /*bd20*/  IMAD.WIDE R2, R6, 0x4, R242 ;  /* 0x0000000406027825 */ /* 0x002fc600078e02f2 */
[----:B------:R2:W-:Y:S01]  /*bd30*/  STL.64 [R1+0x118], R32 ;  /* 0x0001182001007387 */ /* 0x0005e20000100a00 */
[----:B------:R-:W-:Y:S02]  /*bd40*/  VIADD R6, R19, 0xffffffb7 ;  /* 0xffffffb713067836 */ /* 0x000fe40000000000 */
[----:B------:R-:W1:Y:S01]  /*bd50*/  LDC R19, c[0x0][0x3a0] ;  /* 0x0000e800ff137b82 */ /* 0x000e620000000800 */
[----:B------:R3:W-:Y:S04]  /*bd60*/  LDGSTS.E [R5+0x1a200], desc[UR76][R30.64], !P1 ;  /* 0x1a2000001e057fae */ /* 0x0007e8000c9a104c */
        /* <DEDUP_REMOVED lines=8> */
[----:B-----5:R-:W-:-:S03]  /*bdf0*/  IMAD.WIDE R28, R7, 0x4, R8 ;  /* 0x00000004071c7825 */ /* 0x020fc600078e0208 */
[----:B------:R3:W-:Y:S04]  /*be00*/  STL.64 [R1+0x1c10], R24 ;  /* 0x001c101801007387 */ /* 0x0007e80000100a00 */
[----:B------:R5:W-:Y:S01]  /*be10*/  LDGSTS.E [R5+0x1a600], desc[UR76][R22.64], !P1 ;  /* 0x1a60000016057fae */ /* 0x000be2000c9a104c */
[----:B--2---:R-:W-:-:S03]  /*be20*/  IMAD.WIDE R26, R7, 0x4, R10 ;  /* 0x00000004071a7825 */ /* 0x004fc600078e020a */
[----:B------:R5:W-:Y:S04]  /*be30*/  STL.64 [R1+0x1c08], R22 ;  /* 0x001c081601007387 */ /* 0x000be80000100a00 */
[----:B------:R2:W-:Y:S01]  /*be40*/  LDGSTS.E [R5+0x1a700], desc[UR76][R2.64], !P1 ;  /* 0x1a70000002057fae */ /* 0x0005e2000c9a104c */
[----:B---3--:R-:W-:Y:S01]  /*be50*/  IMAD.WIDE R24, R7, 0x4, R12 ;  /* 0x0000000407187825 */ /* 0x008fe200078e020c */
[----:B------:R-:W-:Y:S02]  /*be60*/  ISETP.GE.U32.AND P1, PT, R17, 0x7fffff3c, PT ;  /* 0x7fffff3c1100780c */ /* 0x000fe40003f26070 */
[----:B------:R3:W-:Y:S01]  /*be70*/  LDGSTS.E [R5+0x1c000], desc[UR76][R32.64], !P6 ;  /* 0x1c00000020057fae */ /* 0x0007e2000f1a104c */
[----:B----4-:R-:W-:Y:S02]  /*be80*/  VIADD R17, R18, 0xffffffb3 ;  /* 0xffffffb312117836 */ /* 0x010fe40000000000 */
[----:B------:R-:W4:Y:S01]  /*be90*/  LDC R18, c[0x0][0x3a0] ;  /* 0x0000e800ff127b82 */ /* 0x000f220000000800 */
[C---:B-----5:R-:W-:Y:S01]  /*bea0*/  IMAD.WIDE R22, R7.reuse, 0x4, R14 ;  /* 0x0000000407167825 */ /* 0x060fe200078e020e */
[----:B------:R2:W-:Y:S04]  /*beb0*/  STL.64 [R1+0x1c00], R2 ;  /* 0x001c000201007387 */ /* 0x0005e80000100a00 */
[----:B------:R5:W-:Y:S04]  /*bec0*/  LDGSTS.E [R5+0x1c100], desc[UR76][R30.64], !P6 ;  /* 0x1c1000001e057fae */ /* 0x000be8000f1a104c */
[----:B------:R1:W-:Y:S01]  /*bed0*/  LDGSTS.E [R5+0x1c200], desc[UR76][R28.64], !P6 ;  /* 0x1c2000001c057fae */ /* 0x0003e2000f1a104c */
[----:B--2---:R-:W-:-:S03]  /*bee0*/  IMAD.WIDE R2, R7, 0x4, R242 ;  /* 0x0000000407027825 */ /* 0x004fc600078e02f2 */
[----:B------:R2:W-:Y:S01]  /*bef0*/  LDGSTS.E [R5+0x1c300], desc[UR76][R26.64], !P6 ;  /* 0x1c3000001a057fae */ /* 0x0005e2000f1a104c */
[----:B------:R-:W-:-:S03]  /*bf00*/  SHF.L.U32 R7, R230, 0x6, RZ ;  /* 0x00000006e6077819 */ /* 0x000fc600000006ff */
[----:B------:R1:W-:Y:S04]  /*bf10*/  LDGSTS.E [R5+0x1c400], desc[UR76][R24.64], !P6 ;  /* 0x1c40000018057fae */ /* 0x0003e8000f1a104c */
[----:B------:R1:W-:Y:S04]  /*bf20*/  LDGSTS.E [R5+0x1c500], desc[UR76][R22.64], !P6 ;  /* 0x1c50000016057fae */ /* 0x0003e8000f1a104c */
[----:B------:R1:W-:Y:S04]  /*bf30*/  LDGSTS.E [R5+0x1c600], desc[UR76][R20.64], !P6 ;  /* 0x1c60000014057fae */ /* 0x0003e8000f1a104c */
[----:B------:R3:W-:Y:S04]  /*bf40*/  STL.64 [R1+0xe0], R32 ;  /* 0x0000e02001007387 */ /* 0x0007e80000100a00 */
[----:B------:R1:W-:Y:S01]  /*bf50*/  LDGSTS.E [R5+0x1c700], desc[UR76][R2.64], !P6 ;  /* 0x1c70000002057fae */ /* 0x0003e2000f1a104c */
[----:B------:R-:W-:Y:S01]  /*bf60*/  ISETP.GE.U32.AND P6, PT, R6, 0x7fffff38, PT ;  /* 0x7fffff380600780c */ /* 0x000fe20003fc6070 */
[----:B------:R-:W-:-:S02]  /*bf70*/  IMAD R6, R230, 0x3c, RZ ;  /* 0x0000003ce6067824 */ /* 0x000fc400078e02ff */
[----:B------:R5:W-:Y:S02]  /*bf80*/  STL.64 [R1+0xd8], R30 ;  /* 0x0000d81e01007387 */ /* 0x000be40000100a00 */
[C---:B------:R-:W-:Y:S02]  /*bf90*/  IMAD.WIDE R34, R6.reuse, 0x4, R238 ;  /* 0x0000000406227825 */ /* 0x040fe400078e02ee */
[----:B------:R1:W-:Y:S02]  /*bfa0*/  STL.64 [R1+0x1b98], R28 ;  /* 0x001b981c01007387 */ /* 0x0003e40000100a00 */
[C---:B---3--:R-:W-:Y:S02]  /*bfb0*/  IMAD.WIDE R32, R6.reuse, 0x4, R244 ;  /* 0x0000000406207825 */ /* 0x048fe400078e02f4 */
[----:B------:R2:W-:Y:S04]  /*bfc0*/  STL.64 [R1+0x1b90], R26 ;  /* 0x001b901a01007387 */ /* 0x0005e80000100a00 */
[----:B------:R3:W-:Y:S01]  /*bfd0*/  STL.64 [R1+0x1b88], R24 ;  /* 0x001b881801007387 */ /* 0x0007e20000100a00 */
[----:B-----5:R-:W-:-:S03]  /*bfe0*/  IMAD.WIDE R30, R6, 0x4, R8 ;  /* 0x00000004061e7825 */ /* 0x020fc600078e0208 */
[----:B------:R5:W-:Y:S01]  /*bff0*/  STL.64 [R1+0x1b80], R22 ;  /* 0x001b801601007387 */ /* 0x000be20000100a00 */
[----:B-1----:R-:W-:-:S03]  /*c000*/  IMAD.WIDE R28, R6, 0x4, R10 ;  /* 0x00000004061c7825 */ /* 0x002fc600078e020a */
[----:B------:R1:W-:Y:S01]  /*c010*/  STL.64 [R1+0x1b78], R20 ;  /* 0x001b781401007387 */ /* 0x0003e20000100a00 */
[----:B--2---:R-:W-:-:S03]  /*c020*/  IMAD.WIDE R26, R6, 0x4, R12 ;  /* 0x00000004061a7825 */ /* 0x004fc600078e020c */
[----:B------:R2:W-:Y:S01]  /*c030*/  STL.64 [R1+0x1b70], R2 ;  /* 0x001b700201007387 */ /* 0x0005e20000100a00 */
[----:B---3--:R-:W-:-:S03]  /*c040*/  IMAD.WIDE R24, R6, 0x4, R14 ;  /* 0x0000000406187825 */ /* 0x008fc600078e020e */
[----:B------:R3:W-:Y:S01]  /*c050*/  STL.64 [R1+0xa0], R34 ;  /* 0x0000a02201007387 */ /* 0x0007e20000100a00 */
[C---:B-----5:R-:W-:Y:S01]  /*c060*/  IMAD.WIDE R22, R6.reuse, 0x4, R240 ;  /* 0x0000000406167825 */ /* 0x060fe200078e02f0 */
[----:B-1----:R-:W1:Y:S02]  /*c070*/  LDC R20, c[0x0][0x3a0] ;  /* 0x0000e800ff147b82 */ /* 0x002e640000000800 */
[----:B------:R3:W-:Y:S01]  /*c080*/  LDGSTS.E [R5+0x1e000], desc[UR76][R34.64], !P3 ;  /* 0x1e00000022057fae */ /* 0x0007e2000d9a104c */
[----:B--2---:R-:W-:-:S03]  /*c090*/  IMAD.WIDE R2, R6, 0x4, R242 ;  /* 0x0000000406027825 */ /* 0x004fc600078e02f2 */
[----:B------:R2:W-:Y:S01]  /*c0a0*/  STL.64 [R1+0x98], R32 ;  /* 0x0000982001007387 */ /* 0x0005e20000100a00 */
[----:B------:R-:W-:-:S03]  /*c0b0*/  IMAD R6, R230, 0x44, RZ ;  /* 0x00000044e6067824 */ /* 0x000fc600078e02ff */
[----:B------:R2:W-:Y:S01]  /*c0c0*/  LDGSTS.E [R5+0x1e100], desc[UR76][R32.64], !P3 ;  /* 0x1e10000020057fae */ /* 0x0005e2000d9a104c */
[----:B------:R-:W-:-:S03]  /*c0d0*/  IMAD.WIDE R36, R6, 0x4, R238 ;  /* 0x0000000406247825 */ /* 0x000fc600078e02ee */
[----:B------:R5:W-:Y:S01]  /*c0e0*/  STL.64 [R1+0x1b08], R30 ;  /* 0x001b081e01007387 */ /* 0x000be20000100a00 */
[----:B---3--:R-:W-:-:S03]  /*c0f0*/  IMAD.WIDE R34, R7, 0x4, R238 ;  /* 0x0000000407227825 */ /* 0x008fc600078e02ee */
[----:B------:R5:W-:Y:S04]  /*c100*/  LDGSTS.E [R5+0x1e200], desc[UR76][R30.64], !P3 ;  /* 0x1e2000001e057fae */ /* 0x000be8000d9a104c */
[----:B------:R3:W-:Y:S01]  /*c110*/  STL.64 [R1+0x1b00], R28 ;  /* 0x001b001c01007387 */ /* 0x0007e20000100a00 */
[----:B--2---:R-:W-:-:S03]  /*c120*/  IMAD.WIDE R32, R7, 0x4, R244 ;  /* 0x0000000407207825 */ /* 0x004fc600078e02f4 */
[----:B------:R3:W-:Y:S04]  /*c130*/  LDGSTS.E [R5+0x1e300], desc[UR76][R28.64], !P3 ;  /* 0x1e3000001c057fae */ /* 0x0007e8000d9a104c */
[----:B------:R2:W-:Y:S01]  /*c140*/  STL.64 [R1+0x1af8], R26 ;  /* 0x001af81a01007387 */ /* 0x0005e20000100a00 */
[----:B-----5:R-:W-:-:S03]  /*c150*/  IMAD.WIDE R30, R7, 0x4, R8 ;  /* 0x00000004071e7825 */ /* 0x020fc600078e0208 */
[----:B------:R2:W-:Y:S04]  /*c160*/  LDGSTS.E [R5+0x1e400], desc[UR76][R26.64], !P3 ;  /* 0x1e4000001a057fae */ /* 0x0005e8000d9a104c */
        /* <DEDUP_REMOVED lines=8> */
[----:B------:R2:W-:Y:S01]  /*c1f0*/  LDGSTS.E [R5+0x1e700], desc[UR76][R2.64], !P3 ;  /* 0x1e70000002057fae */ /* 0x0005e2000d9a104c */
[----:B------:R-:W-:Y:S01]  /*c200*/  ISETP.GE.U32.AND P3, PT, R17, 0x7fffff34, PT ;  /* 0x7fffff341100780c */ /* 0x000fe20003f66070 */
[----:B------:R-:W-:Y:S02]  /*c210*/  VIADD R17, R19, 0xffffffaf ;  /* 0xffffffaf13117836 */ /* 0x000fe40000000000 */
[----:B------:R5:W-:Y:S01]  /*c220*/  STL.64 [R1+0x60], R34 ;  /* 0x0000602201007387 */ /* 0x000be20000100a00 */
[----:B---3--:R-:W-:-:S03]  /*c230*/  IMAD.WIDE R22, R7, 0x4, R240 ;  /* 0x0000000407167825 */ /* 0x008fc600078e02f0 */
[----:B------:R5:W-:Y:S04]  /*c240*/  LDGSTS.E [R5+0x20000], desc[UR76][R34.64], !P4 ;  /* 0x2000000022057fae */ /* 0x000be8000e1a104c */
[----:B------:R3:W-:Y:S01]  /*c250*/  STL.64 [R1+0x58], R32 ;  /* 0x0000582001007387 */ /* 0x0007e20000100a00 */
[----:B--2---:R-:W-:-:S03]  /*c260*/  IMAD.WIDE R2, R7, 0x4, R242 ;  /* 0x0000000407027825 */ /* 0x004fc600078e02f2 */
[----:B------:R3:W-:Y:S01]  /*c270*/  LDGSTS.E [R5+0x20100], desc[UR76][R32.64], !P4 ;  /* 0x2010000020057fae */ /* 0x0007e2000e1a104c */
[----:B-1----:R-:W-:-:S03]  /*c280*/  VIADD R7, R20, 0xffffffab ;  /* 0xffffffab14077836 */ /* 0x002fc60000000000 */
[----:B------:R1:W-:Y:S01]  /*c290*/  STL.64 [R1+0x1a78], R30 ;  /* 0x001a781e01007387 */ /* 0x0003e20000100a00 */
[----:B-----5:R-:W-:-:S03]  /*c2a0*/  IMAD.WIDE R34, R6, 0x4, R244 ;  /* 0x0000000406227825 */ /* 0x020fc600078e02f4 */
[----:B------:R1:W-:Y:S04]  /*c2b0*/  LDGSTS.E [R5+0x20200], desc[UR76][R30.64], !P4 ;  /* 0x202000001e057fae */ /* 0x0003e8000e1a104c */
[----:B------:R2:W-:Y:S01]  /*c2c0*/  STL.64 [R1+0x1a70], R28 ;  /* 0x001a701c01007387 */ /* 0x0005e20000100a00 */
[----:B---3--:R-:W-:-:S03]  /*c2d0*/  IMAD.WIDE R32, R6, 0x4, R8 ;  /* 0x0000000406207825 */ /* 0x008fc600078e0208 */
[----:B------:R2:W-:Y:S04]  /*c2e0*/  LDGSTS.E [R5+0x20300], desc[UR76][R28.64], !P4 ;  /* 0x203000001c057fae */ /* 0x0005e8000e1a104c */
[----:B------:R3:W-:Y:S01]  /*c2f0*/  STL.64 [R1+0x1a68], R26 ;  /* 0x001a681a01007387 */ /* 0x0007e20000100a00 */
[----:B-1----:R-:W-:-:S03]  /*c300*/  IMAD.WIDE R30, R6, 0x4, R10 ;  /* 0x00000004061e7825 */ /* 0x002fc600078e020a */
[----:B------:R3:W-:Y:S04]  /*c310*/  LDGSTS.E [R5+0x20400], desc[UR76][R26.64], !P4 ;  /* 0x204000001a057fae */ /* 0x0007e8000e1a104c */
[----:B------:R1:W-:Y:S01]  /*c320*/  STL.64 [R1+0x1a60], R24 ;  /* 0x001a601801007387 */ /* 0x0003e20000100a00 */
[----:B--2---:R-:W-:-:S03]  /*c330*/  IMAD.WIDE R28, R6, 0x4, R12 ;  /* 0x00000004061c7825 */ /* 0x004fc600078e020c */
[----:B------:R1:W-:Y:S04]  /*c340*/  LDGSTS.E [R5+0x20500], desc[UR76][R24.64], !P4 ;  /* 0x2050000018057fae */ /* 0x0003e8000e1a104c */
[----:B------:R2:W-:Y:S01]  /*c350*/  STL.64 [R1+0x1a58], R22 ;  /* 0x001a581601007387 */ /* 0x0005e20000100a00 */
[----:B---3--:R-:W-:-:S03]  /*c360*/  IMAD.WIDE R26, R6, 0x4, R14 ;  /* 0x00000004061a7825 */ /* 0x008fc600078e020e */
[----:B------:R2:W-:Y:S04]  /*c370*/  LDGSTS.E [R5+0x20600], desc[UR76][R22.64], !P4 ;  /* 0x2060000016057fae */ /* 0x0005e8000e1a104c */
[----:B------:R3:W-:Y:S01]  /*c380*/  STL.64 [R1+0x1a50], R2 ;  /* 0x001a500201007387 */ /* 0x0007e20000100a00 */
[----:B-1----:R-:W-:-:S03]  /*c390*/  IMAD.WIDE R24, R6, 0x4, R240 ;  /* 0x0000000406187825 */ /* 0x002fc600078e02f0 */
[----:B------:R3:W-:Y:S01]  /*c3a0*/  LDGSTS.E [R5+0x20700], desc[UR76][R2.64], !P4 ;  /* 0x2070000002057fae */ /* 0x0007e2000e1a104c */
[----:B------:R-:W-:Y:S01]  /*c3b0*/  ISETP.GE.U32.AND P4, PT, R17, 0x7fffff30, PT ;  /* 0x7fffff301100780c */ /* 0x000fe20003f86070 */
[----:B----4-:R-:W-:Y:S01]  /*c3c0*/  VIADD R17, R18, 0xffffffa7 ;  /* 0xffffffa712117836 */ /* 0x010fe20000000000 */
[----:B--2---:R-:W1:Y:S01]  /*c3d0*/  LDC R22, c[0x0][0x3a0] ;  /* 0x0000e800ff167b82 */ /* 0x004e620000000800 */
[----:B------:R-:W-:Y:S04]  /*c3e0*/  LDGSTS.E [R5+0x22000], desc[UR76][R36.64], !P1 ;  /* 0x2200000024057fae */ /* 0x000fe8000c9a104c */
[----:B------:R-:W-:Y:S01]  /*c3f0*/  LDGSTS.E [R5+0x22100], desc[UR76][R34.64], !P1 ;  /* 0x2210000022057fae */ /* 0x000fe2000c9a104c */
[----:B---3--:R-:W-:-:S03]  /*c400*/  IMAD.WIDE R2, R6, 0x4, R242 ;  /* 0x0000000406027825 */ /* 0x008fc600078e02f2 */
[----:B------:R-:W-:Y:S01]  /*c410*/  STL.64 [R1+0x20], R36 ;  /* 0x0000202401007387 */ /* 0x000fe20000100a00 */
[----:B------:R-:W2:Y:S01]  /*c420*/  LDC R23, c[0x0][0x3a0] ;  /* 0x0000e800ff177b82 */ /* 0x000ea20000000800 */
[----:B------:R-:W-:Y:S02]  /*c430*/  IMAD R6, R230, 0x48, RZ ;  /* 0x00000048e6067824 */ /* 0x000fe400078e02ff */
[----:B------:R3:W-:Y:S02]  /*c440*/  LDGSTS.E [R5+0x22200], desc[UR76][R32.64], !P1 ;  /* 0x2220000020057fae */ /* 0x0007e4000c9a104c */
[C---:B------:R-:W-:Y:S02]  /*c450*/  IMAD.WIDE R18, R6.reuse, 0x4, R238 ;  /* 0x0000000406127825 */ /* 0x040fe400078e02ee */
[----:B------:R-:W-:Y:S02]  /*c460*/  STL.64 [R1+0x18], R34 ;  /* 0x0000182201007387 */ /* 0x000fe40000100a00 */
[----:B------:R-:W-:-:S02]  /*c470*/  IMAD.WIDE R20, R6, 0x4, R244 ;  /* 0x0000000406147825 */ /* 0x000fc400078e02f4 */
[----:B------:R4:W-:Y:S04]  /*c480*/  LDGSTS.E [R5+0x22300], desc[UR76][R30.64], !P1 ;  /* 0x223000001e057fae */ /* 0x0009e8000c9a104c */
[----:B------:R3:W-:Y:S04]  /*c490*/  STL.64 [R1+0x19e8], R32 ;  /* 0x0019e82001007387 */ /* 0x0007e80000100a00 */
[----:B------:R5:W-:Y:S04]  /*c4a0*/  LDGSTS.E [R5+0x22400], desc[UR76][R28.64], !P1 ;  /* 0x224000001c057fae */ /* 0x000be8000c9a104c */
[----:B------:R4:W-:Y:S04]  /*c4b0*/  STL.64 [R1+0x19e0], R30 ;  /* 0x0019e01e01007387 */ /* 0x0009e80000100a00 */
[----:B------:R1:W-:Y:S01]  /*c4c0*/  LDGSTS.E [R5+0x22500], desc[UR76][R26.64], !P1 ;  /* 0x225000001a057fae */ /* 0x0003e2000c9a104c */
[----:B---3--:R-:W-:-:S03]  /*c4d0*/  IMAD.WIDE R32, R6, 0x4, R8 ;  /* 0x0000000406207825 */ /* 0x008fc600078e0208 */
[----:B------:R5:W-:Y:S04]  /*c4e0*/  STL.64 [R1+0x19d8], R28 ;  /* 0x0019d81c01007387 */ /* 0x000be80000100a00 */
[----:B------:R3:W-:Y:S01]  /*c4f0*/  LDGSTS.E [R5+0x22600], desc[UR76][R24.64], !P1 ;  /* 0x2260000018057fae */ /* 0x0007e2000c9a104c */
[----:B----4-:R-:W-:-:S03]  /*c500*/  IMAD.WIDE R30, R6, 0x4, R10 ;  /* 0x00000004061e7825 */ /* 0x010fc600078e020a */
[----:B------:R1:W-:Y:S04]  /*c510*/  STL.64 [R1+0x19d0], R26 ;  /* 0x0019d01a01007387 */ /* 0x0003e80000100a00 */
[----:B------:R4:W-:Y:S01]  /*c520*/  LDGSTS.E [R5+0x22700], desc[UR76][R2.64], !P1 ;  /* 0x2270000002057fae */ /* 0x0009e2000c9a104c */
[----:B-----5:R-:W-:Y:S01]  /*c530*/  IMAD.WIDE R28, R6, 0x4, R12 ;  /* 0x00000004061c7825 */ /* 0x020fe200078e020c */
[----:B------:R-:W-:Y:S02]  /*c540*/  ISETP.GE.U32.AND P1, PT, R7, 0x7fffff2c, PT ;  /* 0x7fffff2c0700780c */ /* 0x000fe40003f26070 */
[----:B------:R3:W-:Y:S01]  /*c550*/  STL.64 [R1+0x19c8], R24 ;  /* 0x0019c81801007387 */ /* 0x0007e20000100a00 */
[----:B------:R-:W-:Y:S02]  /*c560*/  IMAD R7, R230, 0x4c, RZ ;  /* 0x0000004ce6077824 */ /* 0x000fe400078e02ff */
[C---:B-1----:R-:W-:Y:S01]  /*c570*/  IMAD.WIDE R26, R6.reuse, 0x4, R14 ;  /* 0x00000004061a7825 */ /* 0x042fe200078e020e */
[----:B------:R4:W-:Y:S03]  /*c580*/  STL.64 [R1+0x19c0], R2 ;  /* 0x0019c00201007387 */ /* 0x0009e60000100a00 */
[C---:B------:R-:W-:Y:S01]  /*c590*/  IMAD.WIDE R34, R7.reuse, 0x4, R238 ;  /* 0x0000000407227825 */ /* 0x040fe200078e02ee */
[----:B------:R1:W-:Y:S03]  /*c5a0*/  STL.64 [R1+0x1958], R32 ;  /* 0x0019582001007387 */ /* 0x0003e60000100a00 */
[C---:B---3--:R-:W-:Y:S01]  /*c5b0*/  IMAD.WIDE R24, R6.reuse, 0x4, R240 ;  /* 0x0000000406187825 */ /* 0x048fe200078e02f0 */
[----:B------:R-:W-:Y:S03]  /*c5c0*/  LDGSTS.E [R5+0x24000], desc[UR76][R18.64], !P6 ;  /* 0x2400000012057fae */ /* 0x000fe6000f1a104c */
[----:B------:R-:W-:Y:S01]  /*c5d0*/  IMAD.WIDE R36, R7, 0x4, R244 ;  /* 0x0000000407247825 */ /* 0x000fe200078e02f4 */
[----:B------:R3:W-:Y:S03]  /*c5e0*/  STL.64 [R1+0x1950], R30 ;  /* 0x0019501e01007387 */ /* 0x0007e60000100a00 */
[----:B----4-:R-:W-:Y:S01]  /*c5f0*/  IMAD.WIDE R2, R6, 0x4, R242 ;  /* 0x0000000406027825 */ /* 0x010fe200078e02f2 */
[----:B------:R-:W-:Y:S01]  /*c600*/  LDGSTS.E [R5+0x24100], desc[UR76][R20.64], !P6 ;  /* 0x2410000014057fae */ /* 0x000fe2000f1a104c */
[----:B------:R-:W-:-:S02]  /*c610*/  IADD3 R6, PT, PT, R22, -0x5d, RZ ;  /* 0xffffffa316067810 */ /* 0x000fc40007ffe0ff */
[----:B------:R-:W4:Y:S01]  /*c620*/  LDC R22, c[0x0][0x3a0] ;  /* 0x0000e800ff167b82 */ /* 0x000f220000000800 */
[----:B------:R-:W-:Y:S04]  /*c630*/  STL.64 [R1+0x1948], R28 ;  /* 0x0019481c01007387 */ /* 0x000fe80000100a00 */
[----:B------:R1:W-:Y:S04]  /*c640*/  LDGSTS.E [R5+0x24200], desc[UR76][R32.64], !P6 ;  /* 0x2420000020057fae */ /* 0x0003e8000f1a104c */
[----:B------:R-:W-:Y:S04]  /*c650*/  STL.64 [R1+0x1940], R26 ;  /* 0x0019401a01007387 */ /* 0x000fe80000100a00 */
[----:B------:R3:W-:Y:S04]  /*c660*/  LDGSTS.E [R5+0x24300], desc[UR76][R30.64], !P6 ;  /* 0x243000001e057fae */ /* 0x0007e8000f1a104c */
[----:B------:R5:W-:Y:S01]  /*c670*/  STL.64 [R1+0x4f30], R18 ;  /* 0x004f301201007387 */ /* 0x000be20000100a00 */
[----:B-1----:R-:W-:-:S03]  /*c680*/  IMAD.WIDE R32, R230, 0x4, R8 ;  /* 0x00000004e6207825 */ /* 0x002fc600078e0208 */
[----:B------:R1:W-:Y:S04]  /*c690*/  LDGSTS.E [R5+0x24400], desc[UR76][R28.64], !P6 ;  /* 0x244000001c057fae */ /* 0x0003e8000f1a104c */
[----:B------:R2:W-:Y:S01]  /*c6a0*/  STL.64 [R1+0x1938], R24 ;  /* 0x0019381801007387 */ /* 0x0005e20000100a00 */
[----:B---3--:R-:W-:-:S03]  /*c6b0*/  IMAD.WIDE R30, R7, 0x4, R8 ;  /* 0x00000004071e7825 */ /* 0x008fc600078e0208 */
[----:B------:R3:W-:Y:S01]  /*c6c0*/  LDGSTS.E [R5+0x24500], desc[UR76][R26.64], !P6 ;  /* 0x245000001a057fae */ /* 0x0007e2000f1a104c */
[----:B-----5:R-:W-:-:S03]  /*c6d0*/  IMAD.WIDE R18, R7, 0x4, R240 ;  /* 0x0000000407127825 */ /* 0x020fc600078e02f0 */
[----:B------:R-:W-:Y:S01]  /*c6e0*/  STL.64 [R1+0x1930], R2 ;  /* 0x0019300201007387 */ /* 0x000fe20000100a00 */
[----:B-1----:R-:W-:-:S03]  /*c6f0*/  IMAD.WIDE R28, R7, 0x4, R10 ;  /* 0x00000004071c7825 */ /* 0x002fc600078e020a */
[----:B------:R1:W-:Y:S04]  /*c700*/  LDGSTS.E [R5+0x24600], desc[UR76][R24.64], !P6 ;  /* 0x2460000018057fae */ /* 0x0003e8000f1a104c */
[----:B------:R5:W-:Y:S01]  /*c710*/  STL.64 [R1+0x4f28], R20 ;  /* 0x004f281401007387 */ /* 0x000be20000100a00 */
[----:B---3--:R-:W-:-:S03]  /*c720*/  IMAD.WIDE R26, R7, 0x4, R12 ;  /* 0x00000004071a7825 */ /* 0x008fc600078e020c */
[----:B------:R3:W-:Y:S01]  /*c730*/  LDGSTS.E [R5+0x24700], desc[UR76][R2.64], !P6 ;  /* 0x2470000002057fae */ /* 0x0007e2000f1a104c */
[----:B------:R-:W-:Y:S01]  /*c740*/  ISETP.GE.U32.AND P6, PT, R17, 0x7fffff28, PT ;  /* 0x7fffff281100780c */ /* 0x000fe20003fc6070 */
[----:B--2---:R-:W-:Y:S02]  /*c750*/  VIADD R17, R23, 0xffffff9f ;  /* 0xffffff9f17117836 */ /* 0x004fe40000000000 */
[----:B------:R-:W-:Y:S01]  /*c760*/  LDGSTS.E [R5+0x26000], desc[UR76][R34.64], !P3 ;  /* 0x2600000022057fae */ /* 0x000fe2000d9a104c */
[----:B-1----:R-:W1:Y:S01]  /*c770*/  LDC R24, c[0x0][0x3a0] ;  /* 0x0000e800ff187b82 */ /* 0x002e620000000800 */
[C---:B-----5:R-:W-:Y:S02]  /*c780*/  IMAD.WIDE R20, R7.reuse, 0x4, R14 ;  /* 0x0000000407147825 */ /* 0x060fe400078e020e */
[----:B------:R-:W-:Y:S02]  /*c790*/  LDGSTS.E [R5+0x26100], desc[UR76][R36.64], !P3 ;  /* 0x2610000024057fae */ /* 0x000fe4000d9a104c */
[----:B---3--:R-:W-:-:S02]  /*c7a0*/  IMAD.WIDE R2, R7, 0x4, R242 ;  /* 0x0000000407027825 */ /* 0x008fc400078e02f2 */
[----:B------:R2:W-:Y:S01]  /*c7b0*/  LDGSTS.E [R5+0x26200], desc[UR76][R30.64], !P3 ;  /* 0x262000001e057fae */ /* 0x0005e2000d9a104c */
[----:B------:R-:W3:Y:S01]  /*c7c0*/  LDC R23, c[0x0][0x3a0] ;  /* 0x0000e800ff177b82 */ /* 0x000ee20000000800 */
[----:B------:R-:W-:Y:S02]  /*c7d0*/  IMAD R7, R230, 0x54, RZ ;  /* 0x00000054e6077824 */ /* 0x000fe400078e02ff */
[----:B------:R5:W-:Y:S02]  /*c7e0*/  LDGSTS.E [R5+0x26300], desc[UR76][R28.64], !P3 ;  /* 0x263000001c057fae */ /* 0x000be4000d9a104c */
[C---:B------:R-:W-:Y:S02]  /*c7f0*/  IMAD.WIDE R66, R7.reuse, 0x4, R238 ;  /* 0x0000000407427825 */ /* 0x040fe400078e02ee */
[----:B------:R1:W-:Y:S02]  /*c800*/  LDGSTS.E [R5+0x26400], desc[UR76][R26.64], !P3 ;  /* 0x264000001a057fae */ /* 0x0003e4000d9a104c */
[----:B------:R-:W-:-:S02]  /*c810*/  IMAD.WIDE R68, R7, 0x4, R244 ;  /* 0x0000000407447825 */ /* 0x000fc400078e02f4 */
[----:B------:R1:W-:Y:S04]  /*c820*/  LDGSTS.E [R5+0x26500], desc[UR76][R20.64], !P3 ;  /* 0x2650000014057fae */ /* 0x0003e8000d9a104c */
[----:B------:R1:W-:Y:S04]  /*c830*/  LDGSTS.E [R5+0x26600], desc[UR76][R18.64], !P3 ;  /* 0x2660000012057fae */ /* 0x0003e8000d9a104c */
[----:B------:R1:W-:Y:S01]  /*c840*/  LDGSTS.E [R5+0x26700], desc[UR76][R2.64], !P3 ;  /* 0x2670000002057fae */ /* 0x0003e2000d9a104c */
[----:B------:R-:W-:Y:S01]  /*c850*/  ISETP.GE.U32.AND P3, PT, R6, 0x7fffff24, PT ;  /* 0x7fffff240600780c */ /* 0x000fe20003f66070 */
[----:B------:R-:W-:-:S02]  /*c860*/  IMAD R6, R230, 0x50, RZ ;  /* 0x00000050e6067824 */ /* 0x000fc400078e02ff */
[----:B------:R2:W-:Y:S02]  /*c870*/  STL.64 [R1+0x18c8], R30 ;  /* 0x0018c81e01007387 */ /* 0x0005e40000100a00 */
[C---:B------:R-:W-:Y:S02]  /*c880*/  IMAD.WIDE R50, R6.reuse, 0x4, R238 ;  /* 0x0000000406327825 */ /* 0x040fe400078e02ee */
[----:B------:R5:W-:Y:S02]  /*c890*/  STL.64 [R1+0x18c0], R28 ;  /* 0x0018c01c01007387 */ /* 0x000be40000100a00 */
[C---:B------:R-:W-:Y:S02]  /*c8a0*/  IMAD.WIDE R52, R6.reuse, 0x4, R244 ;  /* 0x0000000406347825 */ /* 0x040fe400078e02f4 */
[----:B------:R1:W-:Y:S02]  /*c8b0*/  STL.64 [R1+0x18b8], R26 ;  /* 0x0018b81a01007387 */ /* 0x0003e40000100a00 */
[----:B--2---:R-:W-:-:S02]  /*c8c0*/  IMAD.WIDE R30, R6, 0x4, R8 ;  /* 0x00000004061e7825 */ /* 0x004fc400078e0208 */
[----:B------:R2:W-:Y:S02]  /*c8d0*/  STL.64 [R1+0x18b0], R20 ;  /* 0x0018b01401007387 */ /* 0x0005e40000100a00 */
[C---:B-----5:R-:W-:Y:S02]  /*c8e0*/  IMAD.WIDE R28, R6.reuse, 0x4, R10 ;  /* 0x00000004061c7825 */ /* 0x060fe400078e020a */
[----:B------:R5:W-:Y:S02]  /*c8f0*/  STL.64 [R1+0x4f20], R34 ;  /* 0x004f202201007387 */ /* 0x000be40000100a00 */
[C---:B-1----:R-:W-:Y:S02]  /*c900*/  IMAD.WIDE R26, R6.reuse, 0x4, R12 ;  /* 0x00000004061a7825 */ /* 0x042fe400078e020c */
[----:B------:R1:W-:Y:S02]  /*c910*/  STL.64 [R1+0x18a8], R18 ;  /* 0x0018a81201007387 */ /* 0x0003e40000100a00 */
[----:B--2---:R-:W-:-:S02]  /*c920*/  IMAD.WIDE R20, R6, 0x4, R14 ;  /* 0x0000000406147825 */ /* 0x004fc400078e020e */
[----:B------:R-:W-:Y:S02]  /*c930*/  LDGSTS.E [R5+0x28000], desc[UR76][R50.64], !P4 ;  /* 0x2800000032057fae */ /* 0x000fe4000e1a104c */
[----:B-----5:R-:W-:Y:S02]  /*c940*/  IMAD.WIDE R34, R230, 0x4, R244 ;  /* 0x00000004e6227825 */ /* 0x020fe400078e02f4 */
[----:B------:R2:W-:Y:S02]  /*c950*/  STL.64 [R1+0x18a0], R2 ;  /* 0x0018a00201007387 */ /* 0x0005e40000100a00 */
[C---:B-1----:R-:W-:Y:S02]  /*c960*/  IMAD.WIDE R18, R6.reuse, 0x4, R240 ;  /* 0x0000000406127825 */ /* 0x042fe400078e02f0 */
[----:B------:R-:W-:Y:S04]  /*c970*/  LDGSTS.E [R5+0x28100], desc[UR76][R52.64], !P4 ;  /* 0x2810000034057fae */ /* 0x000fe8000e1a104c */
[----:B------:R-:W-:Y:S01]  /*c980*/  STL.64 [R1+0x4f38], R36 ;  /* 0x004f382401007387 */ /* 0x000fe20000100a00 */
[----:B--2---:R-:W-:-:S03]  /*c990*/  IMAD.WIDE R2, R6, 0x4, R242 ;  /* 0x0000000406027825 */ /* 0x004fc600078e02f2 */
[----:B------:R1:W-:Y:S01]  /*c9a0*/  LDGSTS.E [R5+0x28200], desc[UR76][R30.64], !P4 ;  /* 0x282000001e057fae */ /* 0x0003e2000e1a104c */
[----:B------:R-:W-:-:S03]  /*c9b0*/  VIADD R6, R24, 0xffffff9b ;  /* 0xffffff9b18067836 */ /* 0x000fc60000000000 */
[----:B------:R1:W-:Y:S01]  /*c9c0*/  STL.64 [R1+0x1830], R30 ;  /* 0x0018301e01007387 */ /* 0x0003e20000100a00 */
[----:B------:R-:W2:Y:S03]  /*c9d0*/  LDC R24, c[0x0][0x3a0] ;  /* 0x0000e800ff187b82 */ /* 0x000ea60000000800 */
[----:B------:R5:W-:Y:S04]  /*c9e0*/  LDGSTS.E [R5+0x28300], desc[UR76][R28.64], !P4 ;  /* 0x283000001c057fae */ /* 0x000be8000e1a104c */
[----:B------:R5:W-:Y:S04]  /*c9f0*/  STL.64 [R1+0x1828], R28 ;  /* 0x0018281c01007387 */ /* 0x000be80000100a00 */
[----:B------:R3:W-:Y:S01]  /*ca00*/  LDGSTS.E [R5+0x28400], desc[UR76][R26.64], !P4 ;  /* 0x284000001a057fae */ /* 0x0007e2000e1a104c */
[----:B-1----:R-:W-:-:S03]  /*ca10*/  IMAD.WIDE R30, R7, 0x4, R8 ;  /* 0x00000004071e7825 */ /* 0x002fc600078e0208 */
[----:B------:R3:W-:Y:S04]  /*ca20*/  STL.64 [R1+0x1820], R26 ;  /* 0x0018201a01007387 */ /* 0x0007e80000100a00 */
[----:B------:R1:W-:Y:S01]  /*ca30*/  LDGSTS.E [R5+0x28500], desc[UR76][R20.64], !P4 ;  /* 0x2850000014057fae */ /* 0x0003e2000e1a104c */
[----:B-----5:R-:W-:-:S03]  /*ca40*/  IMAD.WIDE R28, R7, 0x4, R10 ;  /* 0x00000004071c7825 */ /* 0x020fc600078e020a */
[----:B------:R1:W-:Y:S04]  /*ca50*/  STL.64 [R1+0x1818], R20 ;  /* 0x0018181401007387 */ /* 0x0003e80000100a00 */
[----:B------:R5:W-:Y:S01]  /*ca60*/  LDGSTS.E [R5+0x28600], desc[UR76][R18.64], !P4 ;  /* 0x2860000012057fae */ /* 0x000be2000e1a104c */
[----:B---3--:R-:W-:-:S03]  /*ca70*/  IMAD.WIDE R26, R7, 0x4, R12 ;  /* 0x00000004071a7825 */ /* 0x008fc600078e020c */
[----:B------:R-:W-:Y:S04]  /*ca80*/  STL.64 [R1+0x4f40], R50 ;  /* 0x004f403201007387 */ /* 0x000fe80000100a00 */
[----:B------:R3:W-:Y:S01]  /*ca90*/  LDGSTS.E [R5+0x28700], desc[UR76][R2.64], !P4 ;  /* 0x2870000002057fae */ /* 0x0007e2000e1a104c */
[----:B-1----:R-:W-:Y:S01]  /*caa0*/  IMAD.WIDE R20, R7, 0x4, R14 ;  /* 0x0000000407147825 */ /* 0x002fe200078e020e */
[----:B------:R-:W-:Y:S02]  /*cab0*/  ISETP.GE.U32.AND P4, PT, R17, 0x7fffff20, PT ;  /* 0x7fffff201100780c */ /* 0x000fe40003f86070 */
[----:B------:R5:W-:Y:S01]  /*cac0*/  STL.64 [R1+0x1810], R18 ;  /* 0x0018101201007387 */ /* 0x000be20000100a00 */
[----:B----4-:R-:W-:Y:S02]  /*cad0*/  VIADD R17, R22, 0xffffff97 ;  /* 0xffffff9716117836 */ /* 0x010fe40000000000 */
[----:B------:R-:W1:Y:S01]  /*cae0*/  LDC R22, c[0x0][0x3a0] ;  /* 0x0000e800ff167b82 */ /* 0x000e620000000800 */
[----:B------:R-:W-:Y:S04]  /*caf0*/  LDGSTS.E [R5+0x2a000], desc[UR76][R66.64], !P1 ;  /* 0x2a00000042057fae */ /* 0x000fe8000c9a104c */
[----:B------:R3:W-:Y:S01]  /*cb00*/  STL.64 [R1+0x1808], R2 ;  /* 0x0018080201007387 */ /* 0x0007e20000100a00 */
[----:B-----5:R-:W-:-:S03]  /*cb10*/  IMAD.WIDE R18, R7, 0x4, R240 ;  /* 0x0000000407127825 */ /* 0x020fc600078e02f0 */
[----:B------:R-:W-:Y:S04]  /*cb20*/  LDGSTS.E [R5+0x2a100], desc[UR76][R68.64], !P1 ;  /* 0x2a10000044057fae */ /* 0x000fe8000c9a104c */
[----:B------:R4:W-:Y:S01]  /*cb30*/  LDGSTS.E [R5+0x2a200], desc[UR76][R30.64], !P1 ;  /* 0x2a2000001e057fae */ /* 0x0009e2000c9a104c */
[----:B---3--:R-:W-:-:S03]  /*cb40*/  IMAD.WIDE R2, R7, 0x4, R242 ;  /* 0x0000000407027825 */ /* 0x008fc600078e02f2 */
[----:B------:R3:W-:Y:S01]  /*cb50*/  LDGSTS.E [R5+0x2a300], desc[UR76][R28.64], !P1 ;  /* 0x2a3000001c057fae */ /* 0x0007e2000c9a104c */
[----:B------:R-:W-:-:S03]  /*cb60*/  IMAD R7, R230, 0x5c, RZ ;  /* 0x0000005ce6077824 */ /* 0x000fc600078e02ff */
[----:B------:R5:W-:Y:S01]  /*cb70*/  LDGSTS.E [R5+0x2a400], desc[UR76][R26.64], !P1 ;  /* 0x2a4000001a057fae */ /* 0x000be2000c9a104c */
[----:B------:R-:W-:-:S03]  /*cb80*/  IMAD.WIDE R98, R7, 0x4, R238 ;  /* 0x0000000407627825 */ /* 0x000fc600078e02ee */
[----:B------:R1:W-:Y:S01]  /*cb90*/  LDGSTS.E [R5+0x2a500], desc[UR76][R20.64], !P1 ;  /* 0x2a50000014057fae */ /* 0x0003e2000c9a104c */
[----:B------:R-:W-:-:S03]  /*cba0*/  IMAD.WIDE R100, R7, 0x4, R244 ;  /* 0x0000000407647825 */ /* 0x000fc600078e02f4 */
[----:B------:R1:W-:Y:S04]  /*cbb0*/  LDGSTS.E [R5+0x2a600], desc[UR76][R18.64], !P1 ;  /* 0x2a60000012057fae */ /* 0x0003e8000c9a104c */
[----:B------:R1:W-:Y:S01]  /*cbc0*/  LDGSTS.E [R5+0x2a700], desc[UR76][R2.64], !P1 ;  /* 0x2a70000002057fae */ /* 0x0003e2000c9a104c */
[----:B------:R-:W-:Y:S01]  /*cbd0*/  ISETP.GE.U32.AND P1, PT, R6, 0x7fffff1c, PT ;  /* 0x7fffff1c0600780c */ /* 0x000fe20003f26070 */
[----:B------:R-:W-:Y:S02]  /*cbe0*/  IMAD R6, R230, 0x58, RZ ;  /* 0x00000058e6067824 */ /* 0x000fe400078e02ff */
[----:B------:R-:W-:Y:S02]  /*cbf0*/  STL.64 [R1+0x4f48], R52 ;  /* 0x004f483401007387 */ /* 0x000fe40000100a00 */
[----:B------:R-:W-:-:S02]  /*cc00*/  IMAD.WIDE R82, R6, 0x4, R238 ;  /* 0x0000000406527825 */ /* 0x000fc400078e02ee */
[----:B------:R4:W-:Y:S02]  /*cc10*/  STL.64 [R1+0x17a0], R30 ;  /* 0x0017a01e01007387 */ /* 0x0009e40000100a00 */
[C---:B------:R-:W-:Y:S02]  /*cc20*/  IMAD.WIDE R84, R6.reuse, 0x4, R244 ;  /* 0x0000000406547825 */ /* 0x040fe400078e02f4 */
[----:B------:R3:W-:Y:S04]  /*cc30*/  STL.64 [R1+0x1798], R28 ;  /* 0x0017981c01007387 */ /* 0x0007e80000100a00 */
[----:B------:R5:W-:Y:S01]  /*cc40*/  STL.64 [R1+0x1790], R26 ;  /* 0x0017901a01007387 */ /* 0x000be20000100a00 */
[----:B----4-:R-:W-:-:S03]  /*cc50*/  IMAD.WIDE R30, R6, 0x4, R8 ;  /* 0x00000004061e7825 */ /* 0x010fc600078e0208 */
[----:B------:R1:W-:Y:S01]  /*cc60*/  STL.64 [R1+0x1788], R20 ;  /* 0x0017881401007387 */ /* 0x0003e20000100a00 */
[----:B---3--:R-:W-:-:S03]  /*cc70*/  IMAD.WIDE R28, R6, 0x4, R10 ;  /* 0x00000004061c7825 */ /* 0x008fc600078e020a */
[----:B------:R-:W-:Y:S01]  /*cc80*/  STL.64 [R1+0x4f50], R66 ;  /* 0x004f504201007387 */ /* 0x000fe20000100a00 */
[----:B-----5:R-:W-:-:S03]  /*cc90*/  IMAD.WIDE R26, R6, 0x4, R12 ;  /* 0x00000004061a7825 */ /* 0x020fc600078e020c */
[----:B------:R3:W-:Y:S01]  /*cca0*/  STL.64 [R1+0x1780], R18 ;  /* 0x0017801201007387 */ /* 0x0007e20000100a00 */
[----:B-1----:R-:W-:-:S03]  /*ccb0*/  IMAD.WIDE R20, R6, 0x4, R14 ;  /* 0x0000000406147825 */ /* 0x002fc600078e020e */
[----:B------:R-:W-:Y:S04]  /*ccc0*/  LDGSTS.E [R5+0x2c000], desc[UR76][R82.64], !P6 ;  /* 0x2c00000052057fae */ /* 0x000fe8000f1a104c */
[----:B------:R1:W-:Y:S01]  /*ccd0*/  STL.64 [R1+0x1778], R2 ;  /* 0x0017780201007387 */ /* 0x0003e20000100a00 */
[----:B---3--:R-:W-:-:S03]  /*cce0*/  IMAD.WIDE R18, R6, 0x4, R240 ;  /* 0x0000000406127825 */ /* 0x008fc600078e02f0 */
[----:B------:R-:W-:Y:S04]  /*ccf0*/  LDGSTS.E [R5+0x2c100], desc[UR76][R84.64], !P6 ;  /* 0x2c10000054057fae */ /* 0x000fe8000f1a104c */
[----:B------:R-:W-:Y:S01]  /*cd00*/  STL.64 [R1+0x4f58], R68 ;  /* 0x004f584401007387 */ /* 0x000fe20000100a00 */
[----:B-1----:R-:W-:-:S03]  /*cd10*/  IMAD.WIDE R2, R6, 0x4, R242 ;  /* 0x0000000406027825 */ /* 0x002fc600078e02f2 */
[----:B------:R1:W-:Y:S01]  /*cd20*/  LDGSTS.E [R5+0x2c200], desc[UR76][R30.64], !P6 ;  /* 0x2c2000001e057fae */ /* 0x0003e2000f1a104c */
[----:B------:R-:W-:-:S03]  /*cd30*/  VIADD R6, R23, 0xffffff93 ;  /* 0xffffff9317067836 */ /* 0x000fc60000000000 */
[----:B------:R1:W-:Y:S01]  /*cd40*/  STL.64 [R1+0x1710], R30 ;  /* 0x0017101e01007387 */ /* 0x0003e20000100a00 */
[----:B------:R-:W3:Y:S03]  /*cd50*/  LDC R23, c[0x0][0x3a0] ;  /* 0x0000e800ff177b82 */ /* 0x000ee60000000800 */
[----:B------:R4:W-:Y:S04]  /*cd60*/  LDGSTS.E [R5+0x2c300], desc[UR76][R28.64], !P6 ;  /* 0x2c3000001c057fae */ /* 0x0009e8000f1a104c */
[----:B------:R4:W-:Y:S04]  /*cd70*/  STL.64 [R1+0x1708], R28 ;  /* 0x0017081c01007387 */ /* 0x0009e80000100a00 */
[----:B------:R5:W-:Y:S01]  /*cd80*/  LDGSTS.E [R5+0x2c400], desc[UR76][R26.64], !P6 ;  /* 0x2c4000001a057fae */ /* 0x000be2000f1a104c */
[----:B-1----:R-:W-:-:S03]  /*cd90*/  IMAD.WIDE R30, R7, 0x4, R8 ;  /* 0x00000004071e7825 */ /* 0x002fc600078e0208 */
[----:B------:R5:W-:Y:S04]  /*cda0*/  STL.64 [R1+0x1700], R26 ;  /* 0x0017001a01007387 */ /* 0x000be80000100a00 */
[----:B------:R1:W-:Y:S01]  /*cdb0*/  LDGSTS.E [R5+0x2c500], desc[UR76][R20.64], !P6 ;  /* 0x2c50000014057fae */ /* 0x0003e2000f1a104c */
[----:B----4-:R-:W-:-:S03]  /*cdc0*/  IMAD.WIDE R28, R7, 0x4, R10 ;  /* 0x00000004071c7825 */ /* 0x010fc600078e020a */
[----:B------:R1:W-:Y:S04]  /*cdd0*/  STL.64 [R1+0x16f8], R20 ;  /* 0x0016f81401007387 */ /* 0x0003e80000100a00 */
[----:B------:R4:W-:Y:S01]  /*cde0*/  LDGSTS.E [R5+0x2c600], desc[UR76][R18.64], !P6 ;  /* 0x2c60000012057fae */ /* 0x0009e2000f1a104c */
[----:B-----5:R-:W-:-:S03]  /*cdf0*/  IMAD.WIDE R26, R7, 0x4, R12 ;  /* 0x00000004071a7825 */ /* 0x020fc600078e020c */
[----:B------:R-:W-:Y:S04]  /*ce00*/  STL.64 [R1+0x4f60], R82 ;  /* 0x004f605201007387 */ /* 0x000fe80000100a00 */
[----:B------:R5:W-:Y:S01]  /*ce10*/  LDGSTS.E [R5+0x2c700], desc[UR76][R2.64], !P6 ;  /* 0x2c70000002057fae */ /* 0x000be2000f1a104c */
[----:B-1----:R-:W-:Y:S01]  /*ce20*/  IMAD.WIDE R20, R7, 0x4, R14 ;  /* 0x0000000407147825 */ /* 0x002fe200078e020e */
[----:B------:R-:W-:Y:S02]  /*ce30*/  ISETP.GE.U32.AND P6, PT, R17, 0x7fffff18, PT ;  /* 0x7fffff181100780c */ /* 0x000fe40003fc6070 */
[----:B------:R4:W-:Y:S01]  /*ce40*/  STL.64 [R1+0x16f0], R18 ;  /* 0x0016f01201007387 */ /* 0x0009e20000100a00 */
[----:B--2---:R-:W-:Y:S02]  /*ce50*/  IADD3 R17, PT, PT, R24, -0x71, RZ ;  /* 0xffffff8f18117810 */ /* 0x004fe40007ffe0ff */
[----:B------:R-:W1:Y:S01]  /*ce60*/  LDC R24, c[0x0][0x3a0] ;  /* 0x0000e800ff187b82 */ /* 0x000e620000000800 */
[----:B------:R-:W-:Y:S04]  /*ce70*/  LDGSTS.E [R5+0x2e000], desc[UR76][R98.64], !P3 ;  /* 0x2e00000062057fae */ /* 0x000fe8000d9a104c */
[----:B------:R5:W-:Y:S01]  /*ce80*/  STL.64 [R1+0x16e8], R2 ;  /* 0x0016e80201007387 */ /* 0x000be20000100a00 */
[----:B----4-:R-:W-:-:S03]  /*ce90*/  IMAD.WIDE R18, R7, 0x4, R240 ;  /* 0x0000000407127825 */ /* 0x010fc600078e02f0 */
[----:B------:R-:W-:Y:S04]  /*cea0*/  LDGSTS.E [R5+0x2e100], desc[UR76][R100.64], !P3 ;  /* 0x2e10000064057fae */ /* 0x000fe8000d9a104c */
[----:B------:R2:W-:Y:S01]  /*ceb0*/  LDGSTS.E [R5+0x2e200], desc[UR76][R30.64], !P3 ;  /* 0x2e2000001e057fae */ /* 0x0005e2000d9a104c */
[----:B-----5:R-:W-:-:S03]  /*cec0*/  IMAD.WIDE R2, R7, 0x4, R242 ;  /* 0x0000000407027825 */ /* 0x020fc600078e02f2 */
        /* <DEDUP_REMOVED lines=16> */
[----:B--2---:R-:W-:-:S03]  /*cfd0*/  IMAD.WIDE R30, R6, 0x4, R8 ;  /* 0x00000004061e7825 */ /* 0x004fc600078e0208 */
[----:B------:R1:W-:Y:S01]  /*cfe0*/  STL.64 [R1+0x1668], R20 ;  /* 0x0016681401007387 */ /* 0x0003e20000100a00 */
[----:B----4-:R-:W-:-:S03]  /*cff0*/  IMAD.WIDE R28, R6, 0x4, R10 ;  /* 0x00000004061c7825 */ /* 0x010fc600078e020a */
[----:B------:R-:W-:Y:S01]  /*d000*/  STL.64 [R1+0x4f70], R98 ;  /* 0x004f706201007387 */ /* 0x000fe20000100a00 */
[----:B-----5:R-:W-:-:S03]  /*d010*/  IMAD.WIDE R26, R6, 0x4, R12 ;  /* 0x00000004061a7825 */ /* 0x020fc600078e020c */
[----:B------:R2:W-:Y:S01]  /*d020*/  STL.64 [R1+0x1660], R18 ;  /* 0x0016601201007387 */ /* 0x0005e20000100a00 */
[----:B-1----:R-:W-:-:S03]  /*d030*/  IMAD.WIDE R20, R6, 0x4, R14 ;  /* 0x0000000406147825 */ /* 0x002fc600078e020e */
[----:B------:R-:W-:Y:S04]  /*d040*/  LDGSTS.E [R5+0x30000], desc[UR76][R114.64], !P4 ;  /* 0x3000000072057fae */ /* 0x000fe8000e1a104c */
[----:B------:R1:W-:Y:S01]  /*d050*/  STL.64 [R1+0x1658], R2 ;  /* 0x0016580201007387 */ /* 0x0003e20000100a00 */
[----:B--2---:R-:W-:-:S03]  /*d060*/  IMAD.WIDE R18, R6, 0x4, R240 ;  /* 0x0000000406127825 */ /* 0x004fc600078e02f0 */
[----:B------:R-:W-:Y:S04]  /*d070*/  LDGSTS.E [R5+0x30100], desc[UR76][R116.64], !P4 ;  /* 0x3010000074057fae */ /* 0x000fe8000e1a104c */
[----:B------:R-:W-:Y:S01]  /*d080*/  STL.64 [R1+0x4f78], R100 ;  /* 0x004f786401007387 */ /* 0x000fe20000100a00 */
[----:B-1----:R-:W-:-:S03]  /*d090*/  IMAD.WIDE R2, R6, 0x4, R242 ;  /* 0x0000000406027825 */ /* 0x002fc600078e02f2 */
        /* <DEDUP_REMOVED lines=19> */
[----:B---3--:R-:W-:Y:S02]  /*d1d0*/  VIADD R17, R23, 0xffffff87 ;  /* 0xffffff8717117836 */ /* 0x008fe40000000000 */
        /* <DEDUP_REMOVED lines=23> */
[----:B---3--:R-:W-:-:S03]  /*d350*/  IMAD.WIDE R30, R6, 0x4, R8 ;  /* 0x00000004061e7825 */ /* 0x008fc600078e0208 */
        /* <DEDUP_REMOVED lines=31> */
[----:B--2---:R-:W-:Y:S02]  /*d550*/  VIADD R17, R22, 0xfffffffe ;  /* 0xfffffffe16117836 */ /* 0x004fe40000000000 */
        /* <DEDUP_REMOVED lines=37> */
[----:B------:R-:W-:Y:S02]  /*d7b0*/  IADD3 R6, PT, PT, R23, -0x6, RZ ;  /* 0xfffffffa17067810 */ /* 0x000fe40007ffe0ff */
[----:B------:R-:W2:Y:S01]  /*d7c0*/  LDC R23, c[0x0][0x3a0] ;  /* 0x0000e800ff177b82 */ /* 0x000ea20000000800 */
[----:B------:R1:W-:Y:S04]  /*d7d0*/  STL.64 [R1+0x1350], R30 ;  /* 0x0013501e01007387 */ /* 0x0003e80000100a00 */
        /* <DEDUP_REMOVED lines=15> */
[----:B---3--:R-:W-:-:S03]  /*d8d0*/  VIADD R17, R24, 0xfffffff6 ;  /* 0xfffffff618117836 */ /* 0x008fc60000000000 */
        /* <DEDUP_REMOVED lines=12> */
[----:B------:R1:W-:Y:S01]  /*d9a0*/  LDGSTS.E [R5+0x3a600], desc[UR76][R18.64], !P1 ;  /* 0x3a60000012057fae */ /* 0x0003e2000c9a104c */
[----:B------:R-:W-:-:S03]  /*d9b0*/  IMAD.WIDE R24, R7, 0x4, R12 ;  /* 0x0000000407187825 */ /* 0x000fc600078e020c */
[----:B------:R1:W-:Y:S01]  /*d9c0*/  LDGSTS.E [R5+0x3a700], desc[UR76][R2.64], !P1 ;  /* 0x3a70000002057fae */ /* 0x0003e2000c9a104c */
[----:B------:R-:W-:Y:S01]  /*d9d0*/  ISETP.GE.U32.AND P1, PT, R6, 0x7fffff7b, PT ;  /* 0x7fffff7b0600780c */ /* 0x000fe20003f26070 */
[----:B------:R-:W-:Y:S02]  /*d9e0*/  IMAD R6, R230, 0x78, RZ ;  /* 0x00000078e6067824 */ /* 0x000fe400078e02ff */
[----:B------:R-:W-:Y:S02]  /*d9f0*/  STL.64 [R1+0x4fc8], R160 ;  /* 0x004fc8a001007387 */ /* 0x000fe40000100a00 */
[C---:B------:R-:W-:Y:S02]  /*da00*/  IMAD.WIDE R166, R6.reuse, 0x4, R238 ;  /* 0x0000000406a67825 */ /* 0x040fe400078e02ee */
[----:B------:R1:W-:Y:S02]  /*da10*/  STL.64 [R1+0x12d8], R30 ;  /* 0x0012d81e01007387 */ /* 0x0003e40000100a00 */
[----:B------:R-:W-:-:S02]  /*da20*/  IMAD.WIDE R168, R6, 0x4, R244 ;  /* 0x0000000406a87825 */ /* 0x000fc400078e02f4 */
[----:B------:R3:W-:Y:S04]  /*da30*/  STL.64 [R1+0x1530], R28 ;  /* 0x0015301c01007387 */ /* 0x0007e80000100a00 */
[----:B------:R4:W-:Y:S01]  /*da40*/  STL.64 [R1+0x12d0], R26 ;  /* 0x0012d01a01007387 */ /* 0x0009e20000100a00 */
[----:B-1----:R-:W-:-:S03]  /*da50*/  IMAD.WIDE R30, R6, 0x4, R8 ;  /* 0x00000004061e7825 */ /* 0x002fc600078e0208 */
[----:B------:R5:W-:Y:S01]  /*da60*/  STL.64 [R1+0x1538], R20 ;  /* 0x0015381401007387 */ /* 0x000be20000100a00 */
[----:B---3--:R-:W-:-:S03]  /*da70*/  IMAD.WIDE R28, R6, 0x4, R10 ;  /* 0x00000004061c7825 */ /* 0x008fc600078e020a */
[----:B------:R-:W-:Y:S01]  /*da80*/  STL.64 [R1+0x4fd0], R162 ;  /* 0x004fd0a201007387 */ /* 0x000fe20000100a00 */
[----:B----4-:R-:W-:-:S03]  /*da90*/  IMAD.WIDE R26, R6, 0x4, R12 ;  /* 0x00000004061a7825 */ /* 0x010fc600078e020c */
[----:B------:R1:W-:Y:S01]  /*daa0*/  STL.64 [R1+0x12c8], R18 ;  /* 0x0012c81201007387 */ /* 0x0003e20000100a00 */
[----:B-----5:R-:W-:-:S03]  /*dab0*/  IMAD.WIDE R20, R6, 0x4, R14 ;  /* 0x0000000406147825 */ /* 0x020fc600078e020e */
[----:B------:R-:W-:Y:S04]  /*dac0*/  LDGSTS.E [R5+0x3c000], desc[UR76][R166.64], !P6 ;  /* 0x3c000000a6057fae */ /* 0x000fe8000f1a104c */
[----:B------:R3:W-:Y:S01]  /*dad0*/  STL.64 [R1+0x1540], R2 ;  /* 0x0015400201007387 */ /* 0x0007e20000100a00 */
[----:B-1----:R-:W-:-:S03]  /*dae0*/  IMAD.WIDE R18, R6, 0x4, R240 ;  /* 0x0000000406127825 */ /* 0x002fc600078e02f0 */
[----:B------:R-:W-:Y:S04]  /*daf0*/  LDGSTS.E [R5+0x3c100], desc[UR76][R168.64], !P6 ;  /* 0x3c100000a8057fae */ /* 0x000fe8000f1a104c */
[----:B------:R-:W-:Y:S01]  /*db00*/  STL.64 [R1+0x4fd8], R164 ;  /* 0x004fd8a401007387 */ /* 0x000fe20000100a00 */
[----:B---3--:R-:W-:-:S03]  /*db10*/  IMAD.WIDE R2, R6, 0x4, R242 ;  /* 0x0000000406027825 */ /* 0x008fc600078e02f2 */
        /* <DEDUP_REMOVED lines=31> */
[----:B------:R1:W-:Y:S04]  /*dd10*/  LDGSTS.E [R5+0x3e500], desc[UR76][R20.64], !P3 ;  /* 0x3e50000014057fae */ /* 0x0003e8000d9a104c */
[----:B------:R-:W-:Y:S04]  /*dd20*/  STL.64 [R1+0x4fe8], R168 ;  /* 0x004fe8a801007387 */ /* 0x000fe80000100a00 */
[----:B------:R1:W-:Y:S04]  /*dd30*/  LDGSTS.E [R5+0x3e600], desc[UR76][R18.64], !P3 ;  /* 0x3e60000012057fae */ /* 0x0003e8000d9a104c */
[----:B------:R2:W-:Y:S04]  /*dd40*/  STL.64 [R1+0x11e8], R28 ;  /* 0x0011e81c01007387 */ /* 0x0005e80000100a00 */
[----:B------:R1:W-:Y:S01]  /*dd50*/  LDGSTS.E [R5+0x3e700], desc[UR76][R2.64], !P3 ;  /* 0x3e70000002057fae */ /* 0x0003e2000d9a104c */
[----:B------:R-:W-:-:S02]  /*dd60*/  ISETP.GE.U32.AND P3, PT, R6, 0x7fffff73, PT ;  /* 0x7fffff730600780c */ /* 0x000fc40003f66070 */
[----:B------:R-:W-:Y:S01]  /*dd70*/  LOP3.LUT R6, R16, 0x20, RZ, 0x3c, !PT ;  /* 0x0000002010067812 */ /* 0x000fe200078e3cff */
[----:B------:R4:W-:Y:S04]  /*dd80*/  STL.64 [R1+0x1570], R26 ;  /* 0x0015701a01007387 */ /* 0x0009e80000100a00 */
[----:B------:R5:W-:Y:S01]  /*dd90*/  STL.64 [R1+0x11e0], R24 ;  /* 0x0011e01801007387 */ /* 0x000be20000100a00 */
[----:B------:R-:W-:Y:S02]  /*dda0*/  VIADD R6, R6, UR4 ;  /* 0x0000000406067c36 */ /* 0x000fe40008000000 */
[C---:B--2---:R-:W-:Y:S01]  /*ddb0*/  IMAD.WIDE R28, R230.reuse, 0x4, R12 ;  /* 0x00000004e61c7825 */ /* 0x044fe200078e020c */
[----:B------:R1:W-:Y:S04]  /*ddc0*/  STL.64 [R1+0x1578], R20 ;  /* 0x0015781401007387 */ /* 0x0003e80000100a00 */
[----:B------:R-:W-:Y:S01]  /*ddd0*/  STL.64 [R1+0x4ff0], R170 ;  /* 0x004ff0aa01007387 */ /* 0x000fe20000100a00 */
[----:B----4-:R-:W-:-:S03]  /*dde0*/  IMAD.WIDE R26, R230, 0x4, R14 ;  /* 0x00000004e61a7825 */ /* 0x010fc600078e020e */
[----:B------:R2:W-:Y:S01]  /*ddf0*/  STL.64 [R1+0x11d8], R18 ;  /* 0x0011d81201007387 */ /* 0x0005e20000100a00 */
[----:B-----5:R-:W4:Y:S03]  /*de00*/  LDC R24, c[0x0][0x3a0] ;  /* 0x0000e800ff187b82 */ /* 0x020f260000000800 */
[----:B------:R5:W-:Y:S01]  /*de10*/  STL.64 [R1+0x1580], R2 ;  /* 0x0015800201007387 */ /* 0x000be20000100a00 */
[----:B-1----:R-:W-:-:S03]  /*de20*/  IMAD.WIDE R20, R230, 0x4, R240 ;  /* 0x00000004e6147825 */ /* 0x002fc600078e02f0 */
[----:B------:R-:W-:Y:S01]  /*de30*/  STL.64 [R1+0x4ff8], R172 ;  /* 0x004ff8ac01007387 */ /* 0x000fe20000100a00 */
[----:B------:R-:W1:Y:S03]  /*de40*/  LDC R25, c[0x0][0x3a0] ;  /* 0x0000e800ff197b82 */ /* 0x000e660000000800 */
[----:B------:R3:W-:Y:S01]  /*de50*/  STL.64 [R1+0x938], R34 ;  /* 0x0009382201007387 */ /* 0x0007e20000100a00 */
[----:B--2---:R-:W-:-:S03]  /*de60*/  IMAD.WIDE R18, R230, 0x4, R242 ;  /* 0x00000004e6127825 */ /* 0x004fc600078e02f2 */
[----:B------:R2:W-:Y:S01]  /*de70*/  STL.64 [R1+0x930], R32 ;  /* 0x0009302001007387 */ /* 0x0005e20000100a00 */
[----:B-----5:R-:W-:-:S03]  /*de80*/  IMAD.WIDE R2, R230, 0x4, R238 ;  /* 0x00000004e6027825 */ /* 0x020fc600078e02ee */
[----:B------:R5:W-:Y:S04]  /*de90*/  STL.64 [R1+0x928], R30 ;  /* 0x0009281e01007387 */ /* 0x000be80000100a00 */
[----:B------:R-:W-:Y:S04]  /*dea0*/  LDGSTS.E [R6+0x800], desc[UR76][R2.64], !P4 ;  /* 0x0080000002067fae */ /* 0x000fe8000e1a104c */
[----:B------:R3:W-:Y:S04]  /*deb0*/  LDGSTS.E [R6+0x900], desc[UR76][R34.64], !P4 ;  /* 0x0090000022067fae */ /* 0x0007e8000e1a104c */
[----:B------:R2:W-:Y:S04]  /*dec0*/  LDGSTS.E [R6+0xa00], desc[UR76][R32.64], !P4 ;  /* 0x00a0000020067fae */ /* 0x0005e8000e1a104c */
[----:B------:R5:W-:Y:S04]  /*ded0*/  LDGSTS.E [R6+0xb00], desc[UR76][R30.64], !P4 ;  /* 0x00b000001e067fae */ /* 0x000be8000e1a104c */
[----:B------:R1:W-:Y:S01]  /*dee0*/  STL.64 [R1+0x920], R28 ;  /* 0x0009201c01007387 */ /* 0x0003e20000100a00 */
[----:B---3--:R-:W-:-:S03]  /*def0*/  IMAD.WIDE R34, R7, 0x4, R244 ;  /* 0x0000000407227825 */ /* 0x008fc600078e02f4 */
[----:B------:R1:W-:Y:S01]  /*df00*/  LDGSTS.E [R6+0xc00], desc[UR76][R28.64], !P4 ;  /* 0x00c000001c067fae */ /* 0x0003e2000e1a104c */
[----:B--2---:R-:W-:-:S03]  /*df10*/  IMAD.WIDE R32, R7, 0x4, R8 ;  /* 0x0000000407207825 */ /* 0x004fc600078e0208 */
[----:B------:R2:W-:Y:S01]  /*df20*/  STL.64 [R1+0x918], R26 ;  /* 0x0009181a01007387 */ /* 0x0005e20000100a00 */
[----:B-----5:R-:W-:-:S03]  /*df30*/  IMAD.WIDE R30, R7, 0x4, R10 ;  /* 0x00000004071e7825 */ /* 0x020fc600078e020a */
[----:B------:R2:W-:Y:S04]  /*df40*/  LDGSTS.E [R6+0xd00], desc[UR76][R26.64], !P4 ;  /* 0x00d000001a067fae */ /* 0x0005e8000e1a104c */
[----:B------:R3:W-:Y:S01]  /*df50*/  STL.64 [R1+0x910], R20 ;  /* 0x0009101401007387 */ /* 0x0007e20000100a00 */
[----:B-1----:R-:W-:-:S03]  /*df60*/  IMAD.WIDE R28, R7, 0x4, R12 ;  /* 0x00000004071c7825 */ /* 0x002fc600078e020c */
[----:B------:R3:W-:Y:S04]  /*df70*/  LDGSTS.E [R6+0xe00], desc[UR76][R20.64], !P4 ;  /* 0x00e0000014067fae */ /* 0x0007e8000e1a104c */
[----:B------:R1:W-:Y:S01]  /*df80*/  STL.64 [R1+0x908], R18 ;  /* 0x0009081201007387 */ /* 0x0003e20000100a00 */
[----:B--2---:R-:W-:-:S03]  /*df90*/  IMAD.WIDE R26, R7, 0x4, R14 ;  /* 0x00000004071a7825 */ /* 0x004fc600078e020e */
[----:B------:R1:W-:Y:S01]  /*dfa0*/  LDGSTS.E [R6+0xf00], desc[UR76][R18.64], !P4 ;  /* 0x00f0000012067fae */ /* 0x0003e2000e1a104c */
[----:B------:R-:W-:Y:S02]  /*dfb0*/  ISETP.GE.U32.AND P4, PT, R17, 0x7fffff6f, PT ;  /* 0x7fffff6f1100780c */ /* 0x000fe40003f86070 */
[----:B------:R-:W-:Y:S01]  /*dfc0*/  IADD3 R17, PT, PT, R22, -0x16, RZ ;  /* 0xffffffea16117810 */ /* 0x000fe20007ffe0ff */
[C---:B---3--:R-:W-:Y:S01]  /*dfd0*/  IMAD.WIDE R20, R7.reuse, 0x4, R240 ;  /* 0x0000000407147825 */ /* 0x048fe200078e02f0 */
[----:B------:R2:W-:Y:S03]  /*dfe0*/  LDGSTS.E [R6+0x2800], desc[UR76][R36.64], !P1 ;  /* 0x0280000024067fae */ /* 0x0005e6000c9a104c */
[----:B----4-:R-:W-:Y:S01]  /*dff0*/  VIADD R22, R24, 0xffffff8a ;  /* 0xffffff8a18167836 */ /* 0x010fe20000000000 */
[----:B------:R3:W-:Y:S01]  /*e000*/  LDGSTS.E [R6+0x2900], desc[UR76][R34.64], !P1 ;  /* 0x0290000022067fae */ /* 0x0007e2000c9a104c */
[----:B------:R-:W4:Y:S01]  /*e010*/  LDC R24, c[0x0][0x3a0] ;  /* 0x0000e800ff187b82 */ /* 0x000f220000000800 */
[----:B-1----:R-:W-:-:S02]  /*e020*/  IMAD.WIDE R18, R7, 0x4, R242 ;  /* 0x0000000407127825 */ /* 0x002fc400078e02f2 */
[----:B------:R1:W-:Y:S02]  /*e030*/  LDGSTS.E [R6+0x2a00], desc[UR76][R32.64], !P1 ;  /* 0x02a0000020067fae */ /* 0x0003e4000c9a104c */
[----:B------:R-:W-:Y:S02]  /*e040*/  IMAD R7, R230, 0x9, RZ ;  /* 0x00000009e6077824 */ /* 0x000fe400078e02ff */
[----:B------:R5:W-:Y:S04]  /*e050*/  LDGSTS.E [R6+0x2b00], desc[UR76][R30.64], !P1 ;  /* 0x02b000001e067fae */ /* 0x000be8000c9a104c */
[----:B------:R2:W-:Y:S04]  /*e060*/  STL.64 [R1+0x880], R36 ;  /* 0x0008802401007387 */ /* 0x0005e80000100a00 */
        /* <DEDUP_REMOVED lines=12> */
[----:B------:R-:W-:Y:S02]  /*e130*/  IMAD R17, R230, 0xd, RZ ;  /* 0x0000000de6117824 */ /* 0x000fe400078e02ff */
[C---:B-----5:R-:W-:Y:S01]  /*e140*/  IMAD.WIDE R30, R7.reuse, 0x4, R10 ;  /* 0x00000004071e7825 */ /* 0x060fe200078e020a */
[----:B------:R5:W-:Y:S04]  /*e150*/  STL.64 [R1+0x858], R26 ;  /* 0x0008581a01007387 */ /* 0x000be80000100a00 */
[----:B------:R2:W-:Y:S01]  /*e160*/  STL.64 [R1+0x850], R20 ;  /* 0x0008501401007387 */ /* 0x0005e20000100a00 */
[----:B-1----:R-:W-:-:S03]  /*e170*/  IMAD.WIDE R28, R7, 0x4, R12 ;  /* 0x00000004071c7825 */ /* 0x002fc600078e020c */
[----:B------:R1:W-:Y:S01]  /*e180*/  LDGSTS.E [R6+0x4800], desc[UR76][R36.64], !P6 ;  /* 0x0480000024067fae */ /* 0x0003e2000f1a104c */
[----:B-----5:R-:W-:-:S03]  /*e190*/  IMAD.WIDE R26, R7, 0x4, R14 ;  /* 0x00000004071a7825 */ /* 0x020fc600078e020e */
[----:B------:R3:W-:Y:S01]  /*e1a0*/  STL.64 [R1+0x848], R18 ;  /* 0x0008481201007387 */ /* 0x0007e20000100a00 */
[----:B--2---:R-:W-:-:S03]  /*e1b0*/  IMAD.WIDE R20, R7, 0x4, R240 ;  /* 0x0000000407147825 */ /* 0x004fc600078e02f0 */
[----:B------:R2:W-:Y:S04]  /*e1c0*/  LDGSTS.E [R6+0x4900], desc[UR76][R34.64], !P6 ;  /* 0x0490000022067fae */ /* 0x0005e8000f1a104c */
[----:B------:R1:W-:Y:S01]  /*e1d0*/  STL.64 [R1+0x7c0], R36 ;  /* 0x0007c02401007387 */ /* 0x0003e20000100a00 */
[----:B---3--:R-:W-:-:S03]  /*e1e0*/  IMAD.WIDE R18, R7, 0x4, R242 ;  /* 0x0000000407127825 */ /* 0x008fc600078e02f2 */
[----:B------:R3:W-:Y:S01]  /*e1f0*/  LDGSTS.E [R6+0x4a00], desc[UR76][R32.64], !P6 ;  /* 0x04a0000020067fae */ /* 0x0007e2000f1a104c */
[----:B------:R-:W-:-:S03]  /*e200*/  VIADD R7, R23, 0xffffff8e ;  /* 0xffffff8e17077836 */ /* 0x000fc60000000000 */
[----:B------:R2:W-:Y:S01]  /*e210*/  STL.64 [R1+0x7b8], R34 ;  /* 0x0007b82201007387 */ /* 0x0005e20000100a00 */
[----:B------:R-:W5:Y:S01]  /*e220*/  LDC R23, c[0x0][0x3a0] ;  /* 0x0000e800ff177b82 */ /* 0x000f620000000800 */
[C---:B-1----:R-:W-:Y:S02]  /*e230*/  IMAD.WIDE R36, R17.reuse, 0x4, R238 ;  /* 0x0000000411247825 */ /* 0x042fe400078e02ee */
        /* <DEDUP_REMOVED lines=12> */
[----:B---3--:R-:W-:Y:S01]  /*e300*/  IMAD.WIDE R28, R17, 0x4, R12 ;  /* 0x00000004111c7825 */ /* 0x008fe200078e020c */
[----:B------:R-:W-:Y:S02]  /*e310*/  ISETP.GE.U32.AND P6, PT, R22, 0x7fffff0b, PT ;  /* 0x7fffff0b1600780c */ /* 0x000fe40003fc6070 */
[----:B------:R3:W-:Y:S01]  /*e320*/  STL.64 [R1+0x790], R20 ;  /* 0x0007901401007387 */ /* 0x0007e20000100a00 */
[----:B------:R-:W-:Y:S02]  /*e330*/  VIADD R22, R25, 0xffffffe2 ;  /* 0xffffffe219167836 */ /* 0x000fe40000000000 */
[----:B------:R-:W4:Y:S01]  /*e340*/  LDC R25, c[0x0][0x3a0] ;  /* 0x0000e800ff197b82 */ /* 0x000f220000000800 */
[C---:B--2---:R-:W-:Y:S01]  /*e350*/  IMAD.WIDE R26, R17.reuse, 0x4, R14 ;  /* 0x00000004111a7825 */ /* 0x044fe200078e020e */
[----:B------:R2:W-:Y:S04]  /*e360*/  LDGSTS.E [R6+0x6800], desc[UR76][R36.64], !P3 ;  /* 0x0680000024067fae */ /* 0x0005e8000d9a104c */
[----:B------:R1:W-:Y:S01]  /*e370*/  STL.64 [R1+0x788], R18 ;  /* 0x0007881201007387 */ /* 0x0003e20000100a00 */
[----:B---3--:R-:W-:-:S03]  /*e380*/  IMAD.WIDE R20, R17, 0x4, R240 ;  /* 0x0000000411147825 */ /* 0x008fc600078e02f0 */
[----:B------:R3:W-:Y:S04]  /*e390*/  LDGSTS.E [R6+0x6900], desc[UR76][R34.64], !P3 ;  /* 0x0690000022067fae */ /* 0x0007e8000d9a104c */
[----:B------:R2:W-:Y:S01]  /*e3a0*/  LDGSTS.E [R6+0x6a00], desc[UR76][R32.64], !P3 ;  /* 0x06a0000020067fae */ /* 0x0005e2000d9a104c */
[----:B-1----:R-:W-:-:S03]  /*e3b0*/  IMAD.WIDE R18, R17, 0x4, R242 ;  /* 0x0000000411127825 */ /* 0x002fc600078e02f2 */
        /* <DEDUP_REMOVED lines=13> */
[----:B---3--:R-:W-:-:S03]  /*e490*/  IMAD.WIDE R34, R7, 0x4, R244 ;  /* 0x0000000407227825 */ /* 0x008fc600078e02f4 */
[----:B------:R3:W-:Y:S01]  /*e4a0*/  STL.64 [R1+0x6e0], R28 ;  /* 0x0006e01c01007387 */ /* 0x0007e20000100a00 */
[----:B-1----:R-:W-:-:S03]  /*e4b0*/  IMAD.WIDE R32, R7, 0x4, R8 ;  /* 0x0000000407207825 */ /* 0x002fc600078e0208 */
[----:B------:R1:W-:Y:S01]  /*e4c0*/  STL.64 [R1+0x6d8], R26 ;  /* 0x0006d81a01007387 */ /* 0x0003e20000100a00 */
[----:B--2---:R-:W-:-:S03]  /*e4d0*/  IMAD.WIDE R30, R7, 0x4, R10 ;  /* 0x00000004071e7825 */ /* 0x004fc600078e020a */
[----:B------:R2:W-:Y:S01]  /*e4e0*/  STL.64 [R1+0x6d0], R20 ;  /* 0x0006d01401007387 */ /* 0x0005e20000100a00 */
[----:B---3--:R-:W-:-:S03]  /*e4f0*/  IMAD.WIDE R28, R7, 0x4, R12 ;  /* 0x00000004071c7825 */ /* 0x008fc600078e020c */
[----:B------:R3:W-:Y:S01]  /*e500*/  LDGSTS.E [R6+0x8800], desc[UR76][R36.64], !P4 ;  /* 0x0880000024067fae */ /* 0x0007e2000e1a104c */
[----:B-1----:R-:W-:-:S03]  /*e510*/  IMAD.WIDE R26, R7, 0x4, R14 ;  /* 0x00000004071a7825 */ /* 0x002fc600078e020e */
[----:B------:R1:W-:Y:S01]  /*e520*/  STL.64 [R1+0x6c8], R18 ;  /* 0x0006c81201007387 */ /* 0x0003e20000100a00 */
[----:B--2---:R-:W-:-:S03]  /*e530*/  IMAD.WIDE R20, R7, 0x4, R240 ;  /* 0x0000000407147825 */ /* 0x004fc600078e02f0 */
[----:B------:R2:W-:Y:S04]  /*e540*/  LDGSTS.E [R6+0x8900], desc[UR76][R34.64], !P4 ;  /* 0x0890000022067fae */ /* 0x0005e8000e1a104c */
[----:B------:R3:W-:Y:S01]  /*e550*/  STL.64 [R1+0x640], R36 ;  /* 0x0006402401007387 */ /* 0x0007e20000100a00 */
[----:B-1----:R-:W-:-:S03]  /*e560*/  IMAD.WIDE R18, R7, 0x4, R242 ;  /* 0x0000000407127825 */ /* 0x002fc600078e02f2 */
[----:B------:R1:W-:Y:S01]  /*e570*/  LDGSTS.E [R6+0x8a00], desc[UR76][R32.64], !P4 ;  /* 0x08a0000020067fae */ /* 0x0003e2000e1a104c */
[----:B----4-:R-:W-:-:S03]  /*e580*/  VIADD R7, R24, 0xffffffe6 ;  /* 0xffffffe618077836 */ /* 0x010fc60000000000 */
[----:B------:R2:W-:Y:S01]  /*e590*/  STL.64 [R1+0x638], R34 ;  /* 0x0006382201007387 */ /* 0x0005e20000100a00 */
[----:B------:R-:W4:Y:S03]  /*e5a0*/  LDC R24, c[0x0][0x3a0] ;  /* 0x0000e800ff187b82 */ /* 0x000f260000000800 */
[----:B------:R1:W-:Y:S01]  /*e5b0*/  LDGSTS.E [R6+0x8b00], desc[UR76][R30.64], !P4 ;  /* 0x08b000001e067fae */ /* 0x0003e2000e1a104c */
[----:B---3--:R-:W-:-:S03]  /*e5c0*/  IMAD.WIDE R36, R17, 0x4, R238 ;  /* 0x0000000411247825 */ /* 0x008fc600078e02ee */
[----:B------:R1:W-:Y:S04]  /*e5d0*/  STL.64 [R1+0x630], R32 ;  /* 0x0006302001007387 */ /* 0x0003e80000100a00 */
[----:B------:R3:W-:Y:S01]  /*e5e0*/  LDGSTS.E [R6+0x8c00], desc[UR76][R28.64], !P4 ;  /* 0x08c000001c067fae */ /* 0x0007e2000e1a104c */
[----:B--2---:R-:W-:-:S03]  /*e5f0*/  IMAD.WIDE R34, R17, 0x4, R244 ;  /* 0x0000000411227825 */ /* 0x004fc600078e02f4 */
        /* <DEDUP_REMOVED lines=8> */
[----:B---3--:R-:W-:Y:S01]  /*e680*/  IMAD.WIDE R28, R17, 0x4, R12 ;  /* 0x00000004111c7825 */ /* 0x008fe200078e020c */
[----:B------:R-:W-:Y:S02]  /*e690*/  ISETP.GE.U32.AND P4, PT, R22, 0x7fffff63, PT ;  /* 0x7fffff631600780c */ /* 0x000fe40003f86070 */
[----:B------:R1:W-:Y:S01]  /*e6a0*/  STL.64 [R1+0x610], R20 ;  /* 0x0006101401007387 */ /* 0x0003e20000100a00 */
[----:B-----5:R-:W-:Y:S02]  /*e6b0*/  IADD3 R22, PT, PT, R23, -0x26, RZ ;  /* 0xffffffda17167810 */ /* 0x020fe40007ffe0ff */
[----:B------:R-:W3:Y:S01]  /*e6c0*/  LDC R23, c[0x0][0x3a0] ;  /* 0x0000e800ff177b82 */ /* 0x000ee20000000800 */
[C---:B--2---:R-:W-:Y:S01]  /*e6d0*/  IMAD.WIDE R26, R17.reuse, 0x4, R14 ;  /* 0x00000004111a7825 */ /* 0x044fe200078e020e */
        /* <DEDUP_REMOVED lines=34> */
[----:B------:R-:W-:-:S03]  /*e900*/  VIADD R7, R25, 0xffffffde ;  /* 0xffffffde19077836 */ /* 0x000fc60000000000 */
[----:B------:R3:W-:Y:S01]  /*e910*/  STL.64 [R1+0x4b8], R34 ;  /* 0x0004b82201007387 */ /* 0x0007e20000100a00 */
[----:B------:R-:W5:Y:S03]  /*e920*/  LDC R25, c[0x0][0x3a0] ;  /* 0x0000e800ff197b82 */ /* 0x000f660000000800 */
        /* <DEDUP_REMOVED lines=13> */
[C---:B-1----:R-:W-:Y:S01]  /*ea00*/  IMAD.WIDE R28, R17.reuse, 0x4, R12 ;  /* 0x00000004111c7825 */ /* 0x042fe200078e020c */
        /* <DEDUP_REMOVED lines=19> */
[----:B------:R3:W-:Y:S02]  /*eb40*/  STL.64 [R1+0x430], R36 ;  /* 0x0004302401007387 */ /* 0x0007e40000100a00 */
[----:B------:R-:W-:Y:S02]  /*eb50*/  IMAD.WIDE R164, R7, 0x4, R244 ;  /* 0x0000000407a47825 */ /* 0x000fe400078e02f4 */
        /* <DEDUP_REMOVED lines=10> */
[----:B------:R4:W-:Y:S01]  /*ec00*/  LDGSTS.E [R6+0x10800], desc[UR76][R34.64], !P4 ;  /* 0x1080000022067fae */ /* 0x0009e2000e1a104c */
[----:B---3--:R-:W-:-:S03]  /*ec10*/  IMAD.WIDE R28, R7, 0x4, R12 ;  /* 0x00000004071c7825 */ /* 0x008fc600078e020c */
[----:B------:R3:W-:Y:S01]  /*ec20*/  STL.64 [R1+0x9c0], R18 ;  /* 0x0009c01201007387 */ /* 0x0007e20000100a00 */
[----:B--2---:R-:W-:-:S03]  /*ec30*/  IMAD.WIDE R26, R7, 0x4, R14 ;  /* 0x00000004071a7825 */ /* 0x004fc600078e020e */
[----:B------:R-:W-:Y:S01]  /*ec40*/  LDGSTS.E [R6+0x10900], desc[UR76][R164.64], !P4 ;  /* 0x10900000a4067fae */ /* 0x000fe2000e1a104c */
[----:B-1----:R-:W-:-:S03]  /*ec50*/  IMAD.WIDE R20, R7, 0x4, R240 ;  /* 0x0000000407147825 */ /* 0x002fc600078e02f0 */
[----:B------:R4:W-:Y:S01]  /*ec60*/  STL.64 [R1+0x400], R34 ;  /* 0x0004002201007387 */ /* 0x0009e20000100a00 */
[----:B---3--:R-:W-:-:S03]  /*ec70*/  IMAD.WIDE R18, R7, 0x4, R242 ;  /* 0x0000000407127825 */ /* 0x008fc600078e02f2 */
[----:B------:R1:W-:Y:S01]  /*ec80*/  LDGSTS.E [R6+0x10a00], desc[UR76][R32.64], !P4 ;  /* 0x10a0000020067fae */ /* 0x0003e2000e1a104c */
[----:B------:R-:W-:-:S03]  /*ec90*/  VIADD R7, R23, 0xffffffd6 ;  /* 0xffffffd617077836 */ /* 0x000fc60000000000 */
[----:B------:R1:W-:Y:S01]  /*eca0*/  STL.64 [R1+0xa58], R32 ;  /* 0x000a582001007387 */ /* 0x0003e20000100a00 */
[----:B------:R-:W2:Y:S01]  /*ecb0*/  LDC R23, c[0x0][0x3a0] ;  /* 0x0000e800ff177b82 */ /* 0x000ea20000000800 */
[C---:B----4-:R-:W-:Y:S02]  /*ecc0*/  IMAD.WIDE R34, R17.reuse, 0x4, R244 ;  /* 0x0000000411227825 */ /* 0x050fe400078e02f4 */
[----:B------:R3:W-:Y:S04]  /*ecd0*/  LDGSTS.E [R6+0x10b00], desc[UR76][R30.64], !P4 ;  /* 0x10b000001e067fae */ /* 0x0007e8000e1a104c */
        /* <DEDUP_REMOVED lines=11> */
[----:B-1----:R-:W-:Y:S01]  /*ed90*/  IMAD.WIDE R26, R17, 0x4, R14 ;  /* 0x00000004111a7825 */ /* 0x002fe200078e020e */
[----:B------:R-:W-:Y:S02]  /*eda0*/  ISETP.GE.U32.AND P4, PT, R22, 0x7fffff53, PT ;  /* 0x7fffff531600780c */ /* 0x000fe40003f86070 */
[----:B------:R1:W-:Y:S01]  /*edb0*/  STL.64 [R1+0x50b0], R164 ;  /* 0x0050b0a401007387 */ /* 0x0003e20000100a00 */
[----:B-----5:R-:W-:Y:S02]  /*edc0*/  VIADD R22, R25, 0xffffffca ;  /* 0xffffffca19167836 */ /* 0x020fe40000000000 */
[----:B------:R-:W5:Y:S01]  /*edd0*/  LDC R25, c[0x0][0x3a0] ;  /* 0x0000e800ff197b82 */ /* 0x000f620000000800 */
[----:B------:R2:W-:Y:S01]  /*ede0*/  LDGSTS.E [R6+0x12800], desc[UR76][R36.64], !P1 ;  /* 0x1280000024067fae */ /* 0x0005e2000c9a104c */
[----:B---3--:R-:W-:-:S03]  /*edf0*/  IMAD.WIDE R20, R17, 0x4, R240 ;  /* 0x0000000411147825 */ /* 0x008fc600078e02f0 */
[----:B------:R4:W-:Y:S04]  /*ee00*/  STL.64 [R1+0xa80], R18 ;  /* 0x000a801201007387 */ /* 0x0009e80000100a00 */
[----:B------:R3:W-:Y:S01]  /*ee10*/  LDGSTS.E [R6+0x12900], desc[UR76][R34.64], !P1 ;  /* 0x1290000022067fae */ /* 0x0007e2000c9a104c */
[----:B-1----:R-:W-:-:S03]  /*ee20*/  IMAD R164, R230, 0x77, RZ ;  /* 0x00000077e6a47824 */ /* 0x002fc600078e02ff */
        /* <DEDUP_REMOVED lines=30> */
[----:B------:R-:W-:Y:S02]  /*f010*/  IADD3 R7, PT, PT, R24, -0x32, RZ ;  /* 0xffffffce18077810 */ /* 0x000fe40007ffe0ff */
[----:B------:R-:W4:Y:S01]  /*f020*/  LDC R24, c[0x0][0x3a0] ;  /* 0x0000e800ff187b82 */ /* 0x000f220000000800 */
        /* <DEDUP_REMOVED lines=17> */
[----:B------:R-:W-:Y:S02]  /*f140*/  VIADD R22, R23, 0xffffffc2 ;  /* 0xffffffc217167836 */ /* 0x000fe40000000000 */
[----:B------:R-:W2:Y:S01]  /*f150*/  LDC R23, c[0x0][0x3a0] ;  /* 0x0000e800ff177b82 */ /* 0x000ea20000000800 */
        /* <DEDUP_REMOVED lines=27> */
[----:B------:R2:W-:Y:S01]  /*f310*/  LDGSTS.E [R6+0x18800], desc[UR76][R36.64], !P4 ;  /* 0x1880000024067fae */ /* 0x0005e2000e1a104c */
[----:B---3--:R-:W-:-:S03]  /*f320*/  IMAD.WIDE R26, R7, 0x4, R14 ;  /* 0x00000004071a7825 */ /* 0x008fc600078e020e */
[----:B------:R3:W-:Y:S01]  /*f330*/  STL.64 [R1+0x1cf0], R18 ;  /* 0x001cf01201007387 */ /* 0x0007e20000100a00 */
[----:B-1----:R-:W-:-:S03]  /*f340*/  IMAD.WIDE R20, R7, 0x4, R240 ;  /* 0x0000000407147825 */ /* 0x002fc600078e02f0 */
[----:B------:R1:W-:Y:S04]  /*f350*/  LDGSTS.E [R6+0x18900], desc[UR76][R34.64], !P4 ;  /* 0x1890000022067fae */ /* 0x0003e8000e1a104c */
[----:B------:R2:W-:Y:S01]  /*f360*/  STL.64 [R1+0x340], R36 ;  /* 0x0003402401007387 */ /* 0x0005e20000100a00 */
[----:B---3--:R-:W-:-:S03]  /*f370*/  IMAD.WIDE R18, R7, 0x4, R242 ;  /* 0x0000000407127825 */ /* 0x008fc600078e02f2 */
[----:B------:R3:W-:Y:S01]  /*f380*/  LDGSTS.E [R6+0x18a00], desc[UR76][R32.64], !P4 ;  /* 0x18a0000020067fae */ /* 0x0007e2000e1a104c */
[----:B-----5:R-:W-:-:S03]  /*f390*/  VIADD R7, R25, 0xffffffc6 ;  /* 0xffffffc619077836 */ /* 0x020fc60000000000 */
[----:B------:R1:W-:Y:S01]  /*f3a0*/  STL.64 [R1+0x338], R34 ;  /* 0x0003382201007387 */ /* 0x0003e20000100a00 */
[----:B------:R-:W5:Y:S03]  /*f3b0*/  LDC R25, c[0x0][0x3a0] ;  /* 0x0000e800ff197b82 */ /* 0x000f660000000800 */
[----:B------:R3:W-:Y:S01]  /*f3c0*/  LDGSTS.E [R6+0x18b00], desc[UR76][R30.64], !P4 ;  /* 0x18b000001e067fae */ /* 0x0007e2000e1a104c */
[----:B--2---:R-:W-:-:S03]  /*f3d0*/  IMAD.WIDE R36, R17, 0x4, R238 ;  /* 0x0000000411247825 */ /* 0x004fc600078e02ee */
        /* <DEDUP_REMOVED lines=11> */
[C---:B--2---:R-:W-:Y:S01]  /*f490*/  IMAD.WIDE R28, R17.reuse, 0x4, R12 ;  /* 0x00000004111c7825 */ /* 0x044fe200078e020c */
[----:B------:R-:W-:Y:S02]  /*f4a0*/  ISETP.GE.U32.AND P4, PT, R22, 0x7fffff43, PT ;  /* 0x7fffff431600780c */ /* 0x000fe40003f86070 */
[----:B------:R3:W-:Y:S01]  /*f4b0*/  STL.64 [R1+0x1c68], R20 ;  /* 0x001c681401007387 */ /* 0x0007e20000100a00 */
[----:B----4-:R-:W-:Y:S02]  /*f4c0*/  VIADD R22, R24, 0xffffffba ;  /* 0xffffffba18167836 */ /* 0x010fe40000000000 */
[----:B------:R-:W2:Y:S01]  /*f4d0*/  LDC R24, c[0x0][0x3a0] ;  /* 0x0000e800ff187b82 */ /* 0x000ea20000000800 */
[C---:B-1----:R-:W-:Y:S01]  /*f4e0*/  IMAD.WIDE R26, R17.reuse, 0x4, R14 ;  /* 0x00000004111a7825 */ /* 0x042fe200078e020e */
[----:B------:R-:W-:Y:S04]  /*f4f0*/  LDGSTS.E [R6+0x1a800], desc[UR76][R36.64], !P1 ;  /* 0x1a80000024067fae */ /* 0x000fe8000c9a104c */
[----:B------:R1:W-:Y:S01]  /*f500*/  STL.64 [R1+0x1c60], R18 ;  /* 0x001c601201007387 */ /* 0x0003e20000100a00 */
[----:B---3--:R-:W-:-:S03]  /*f510*/  IMAD.WIDE R20, R17, 0x4, R240 ;  /* 0x0000000411147825 */ /* 0x008fc600078e02f0 */
[----:B------:R-:W-:Y:S04]  /*f520*/  LDGSTS.E [R6+0x1a900], desc[UR76][R34.64], !P1 ;  /* 0x1a90000022067fae */ /* 0x000fe8000c9a104c */
[----:B------:R3:W-:Y:S01]  /*f530*/  LDGSTS.E [R6+0x1aa00], desc[UR76][R32.64], !P1 ;  /* 0x1aa0000020067fae */ /* 0x0007e2000c9a104c */
[----:B-1----:R-:W-:-:S03]  /*f540*/  IMAD.WIDE R18, R17, 0x4, R242 ;  /* 0x0000000411127825 */ /* 0x002fc600078e02f2 */
        /* <DEDUP_REMOVED lines=12> */
[----:B------:R-:W-:Y:S02]  /*f610*/  STL.64 [R1+0x108], R34 ;  /* 0x0001082201007387 */ /* 0x000fe40000100a00 */
[C---:B------:R-:W-:Y:S02]  /*f620*/  IMAD.WIDE R160, R7.reuse, 0x4, R244 ;  /* 0x0000000407a07825 */ /* 0x040fe400078e02f4 */
[----:B------:R3:W-:Y:S04]  /*f630*/  STL.64 [R1+0x1bf8], R32 ;  /* 0x001bf82001007387 */ /* 0x0007e80000100a00 */
[----:B------:R1:W-:Y:S04]  /*f640*/  STL.64 [R1+0x1bf0], R30 ;  /* 0x001bf01e01007387 */ /* 0x0003e80000100a00 */
[----:B------:R4:W-:Y:S01]  /*f650*/  STL.64 [R1+0x1be8], R28 ;  /* 0x001be81c01007387 */ /* 0x0009e20000100a00 */
[----:B---3--:R-:W-:-:S03]  /*f660*/  IMAD.WIDE R32, R7, 0x4, R8 ;  /* 0x0000000407207825 */ /* 0x008fc600078e0208 */
[----:B------:R3:W-:Y:S01]  /*f670*/  STL.64 [R1+0x1be0], R26 ;  /* 0x001be01a01007387 */ /* 0x0007e20000100a00 */
[----:B-1----:R-:W-:-:S03]  /*f680*/  IMAD.WIDE R30, R7, 0x4, R10 ;  /* 0x00000004071e7825 */ /* 0x002fc600078e020a */
[----:B------:R1:W-:Y:S01]  /*f690*/  STL.64 [R1+0x1bd8], R20 ;  /* 0x001bd81401007387 */ /* 0x0003e20000100a00 */
[----:B----4-:R-:W-:-:S03]  /*f6a0*/  IMAD.WIDE R28, R7, 0x4, R12 ;  /* 0x00000004071c7825 */ /* 0x010fc600078e020c */
[----:B------:R-:W-:Y:S01]  /*f6b0*/  LDGSTS.E [R6+0x1c800], desc[UR76][R162.64], !P1 ;  /* 0x1c800000a2067fae */ /* 0x000fe2000c9a104c */
[----:B---3--:R-:W-:-:S03]  /*f6c0*/  IMAD.WIDE R26, R7, 0x4, R14 ;  /* 0x00000004071a7825 */ /* 0x008fc600078e020e */
[----:B------:R3:W-:Y:S01]  /*f6d0*/  STL.64 [R1+0x1bd0], R18 ;  /* 0x001bd01201007387 */ /* 0x0007e20000100a00 */
[----:B-1----:R-:W-:-:S03]  /*f6e0*/  IMAD.WIDE R20, R7, 0x4, R240 ;  /* 0x0000000407147825 */ /* 0x002fc600078e02f0 */
[----:B------:R-:W-:Y:S04]  /*f6f0*/  LDGSTS.E [R6+0x1c900], desc[UR76][R160.64], !P1 ;  /* 0x1c900000a0067fae */ /* 0x000fe8000c9a104c */
[----:B------:R1:W-:Y:S01]  /*f700*/  LDGSTS.E [R6+0x1ca00], desc[UR76][R32.64], !P1 ;  /* 0x1ca0000020067fae */ /* 0x0003e2000c9a104c */
[----:B---3--:R-:W-:-:S03]  /*f710*/  IMAD.WIDE R18, R7, 0x4, R242 ;  /* 0x0000000407127825 */ /* 0x008fc600078e02f2 */
[----:B------:R1:W-:Y:S01]  /*f720*/  STL.64 [R1+0x1b68], R32 ;  /* 0x001b682001007387 */ /* 0x0003e20000100a00 */
[----:B------:R-:W-:-:S03]  /*f730*/  VIADD R7, R23, 0xffffffbe ;  /* 0xffffffbe17077836 */ /* 0x000fc60000000000 */
        /* <DEDUP_REMOVED lines=10> */
[----:B------:R-:W-:Y:S04]  /*f7e0*/  STL.64 [R1+0x5000], R162 ;  /* 0x005000a201007387 */ /* 0x000fe80000100a00 */
[----:B------:R4:W-:Y:S01]  /*f7f0*/  LDGSTS.E [R6+0x1cf00], desc[UR76][R18.64], !P1 ;  /* 0x1cf0000012067fae */ /* 0x0009e2000c9a104c */
[----:B-1----:R-:W-:Y:S01]  /*f800*/  IMAD.WIDE R26, R17, 0x4, R14 ;  /* 0x00000004111a7825 */ /* 0x002fe200078e020e */
[----:B------:R-:W-:Y:S02]  /*f810*/  ISETP.GE.U32.AND P1, PT, R22, 0x7fffff3b, PT ;  /* 0x7fffff3b1600780c */ /* 0x000fe40003f26070 */
[----:B------:R3:W-:Y:S01]  /*f820*/  STL.64 [R1+0x1b48], R20 ;  /* 0x001b481401007387 */ /* 0x0007e20000100a00 */
[----:B-----5:R-:W-:-:S03]  /*f830*/  IADD3 R22, PT, PT, R25, -0x4e, RZ ;  /* 0xffffffb219167810 */ /* 0x020fc60007ffe0ff */
[----:B------:R-:W-:Y:S04]  /*f840*/  LDGSTS.E [R6+0x1e800], desc[UR76][R130.64], !P4 ;  /* 0x1e80000082067fae */ /* 0x000fe8000e1a104c */
[----:B------:R4:W-:Y:S01]  /*f850*/  STL.64 [R1+0x1b40], R18 ;  /* 0x001b401201007387 */ /* 0x0009e20000100a00 */
[----:B---3--:R-:W-:-:S03]  /*f860*/  IMAD.WIDE R20, R17, 0x4, R240 ;  /* 0x0000000411147825 */ /* 0x008fc600078e02f0 */
[----:B------:R-:W-:Y:S04]  /*f870*/  LDGSTS.E [R6+0x1e900], desc[UR76][R116.64], !P4 ;  /* 0x1e90000074067fae */ /* 0x000fe8000e1a104c */
[----:B------:R1:W-:Y:S01]  /*f880*/  LDGSTS.E [R6+0x1ea00], desc[UR76][R32.64], !P4 ;  /* 0x1ea0000020067fae */ /* 0x0003e2000e1a104c */
[----:B----4-:R-:W-:-:S03]  /*f890*/  IMAD.WIDE R18, R17, 0x4, R242 ;  /* 0x0000000411127825 */ /* 0x010fc600078e02f2 */
        /* <DEDUP_REMOVED lines=14> */
[----:B------:R3:W-:Y:S02]  /*f980*/  STL.64 [R1+0x1ad0], R30 ;  /* 0x001ad01e01007387 */ /* 0x0007e40000100a00 */
[C---:B------:R-:W-:Y:S02]  /*f990*/  IMAD.WIDE R34, R7.reuse, 0x4, R8 ;  /* 0x0000000407227825 */ /* 0x040fe400078e0208 */
[----:B------:R4:W-:Y:S04]  /*f9a0*/  STL.64 [R1+0x1ac8], R28 ;  /* 0x001ac81c01007387 */ /* 0x0009e80000100a00 */
[----:B------:R5:W-:Y:S01]  /*f9b0*/  STL.64 [R1+0x1ac0], R26 ;  /* 0x001ac01a01007387 */ /* 0x000be20000100a00 */
[----:B-1----:R-:W-:-:S03]  /*f9c0*/  IMAD.WIDE R32, R7, 0x4, R10 ;  /* 0x0000000407207825 */ /* 0x002fc600078e020a */
[----:B------:R-:W-:Y:S01]  /*f9d0*/  STL.64 [R1+0x5010], R130 ;  /* 0x0050108201007387 */ /* 0x000fe20000100a00 */
[----:B---3--:R-:W-:-:S03]  /*f9e0*/  IMAD.WIDE R30, R7, 0x4, R12 ;  /* 0x00000004071e7825 */ /* 0x008fc600078e020c */
[----:B------:R1:W-:Y:S01]  /*f9f0*/  STL.64 [R1+0x1ab8], R20 ;  /* 0x001ab81401007387 */ /* 0x0003e20000100a00 */
[----:B----4-:R-:W-:-:S03]  /*fa00*/  IMAD.WIDE R28, R7, 0x4, R14 ;  /* 0x00000004071c7825 */ /* 0x010fc600078e020e */
[----:B------:R3:W-:Y:S01]  /*fa10*/  STL.64 [R1+0x1ab0], R18 ;  /* 0x001ab01201007387 */ /* 0x0007e20000100a00 */
[----:B-----5:R-:W4:Y:S03]  /*fa20*/  LDC R27, c[0x0][0x3a0] ;  /* 0x0000e800ff1b7b82 */ /* 0x020f260000000800 */
[----:B------:R-:W-:Y:S04]  /*fa30*/  STL.64 [R1+0x5018], R116 ;  /* 0x0050187401007387 */ /* 0x000fe80000100a00 */
[----:B------:R-:W-:Y:S01]  /*fa40*/  LDGSTS.E [R6+0x20800], desc[UR76][R82.64], !P4 ;  /* 0x2080000052067fae */ /* 0x000fe2000e1a104c */
[C---:B-1----:R-:W-:Y:S01]  /*fa50*/  IMAD.WIDE R20, R7.reuse, 0x4, R240 ;  /* 0x0000000407147825 */ /* 0x042fe200078e02f0 */
[----:B------:R-:W1:Y:S02]  /*fa60*/  LDC R26, c[0x0][0x3a0] ;  /* 0x0000e800ff1a7b82 */ /* 0x000e640000000800 */
[----:B------:R5:W-:Y:S01]  /*fa70*/  STL.64 [R1+0x1a48], R34 ;  /* 0x001a482201007387 */ /* 0x000be20000100a00 */
[----:B---3--:R-:W-:-:S03]  /*fa80*/  IMAD.WIDE R18, R7, 0x4, R242 ;  /* 0x0000000407127825 */ /* 0x008fc600078e02f2 */
[----:B------:R-:W-:Y:S01]  /*fa90*/  LDGSTS.E [R6+0x20900], desc[UR76][R68.64], !P4 ;  /* 0x2090000044067fae */ /* 0x000fe2000e1a104c */
[----:B--2---:R-:W-:-:S03]  /*faa0*/  VIADD R7, R24, 0xffffffb6 ;  /* 0xffffffb618077836 */ /* 0x004fc60000000000 */
[----:B------:R2:W-:Y:S04]  /*fab0*/  STL.64 [R1+0x1a40], R32 ;  /* 0x001a402001007387 */ /* 0x0005e80000100a00 */
[----:B------:R5:W-:Y:S04]  /*fac0*/  LDGSTS.E [R6+0x20a00], desc[UR76][R34.64], !P4 ;  /* 0x20a0000022067fae */ /* 0x000be8000e1a104c */
[----:B------:R3:W-:Y:S04]  /*fad0*/  STL.64 [R1+0x1a38], R30 ;  /* 0x001a381e01007387 */ /* 0x0007e80000100a00 */
[----:B------:R2:W-:Y:S01]  /*fae0*/  LDGSTS.E [R6+0x20b00], desc[UR76][R32.64], !P4 ;  /* 0x20b0000020067fae */ /* 0x0005e2000e1a104c */
[----:B-1----:R-:W-:-:S03]  /*faf0*/  VIADD R26, R26, 0xffffffaa ;  /* 0xffffffaa1a1a7836 */ /* 0x002fc60000000000 */
[----:B------:R1:W-:Y:S01]  /*fb00*/  STL.64 [R1+0x1a30], R28 ;  /* 0x001a301c01007387 */ /* 0x0003e20000100a00 */
[----:B-----5:R-:W-:-:S03]  /*fb10*/  IMAD.WIDE R34, R17, 0x4, R12 ;  /* 0x0000000411227825 */ /* 0x020fc600078e020c */
[----:B------:R3:W-:Y:S04]  /*fb20*/  LDGSTS.E [R6+0x20c00], desc[UR76][R30.64], !P4 ;  /* 0x20c000001e067fae */ /* 0x0007e8000e1a104c */
[----:B------:R-:W-:Y:S01]  /*fb30*/  STL.64 [R1+0x5020], R82 ;  /* 0x0050205201007387 */ /* 0x000fe20000100a00 */
        /* <DEDUP_REMOVED lines=9> */
[C---:B--2---:R-:W-:Y:S02]  /*fbd0*/  IMAD.WIDE R20, R17.reuse, 0x4, R244 ;  /* 0x0000000411147825 */ /* 0x044fe400078e02f4 */
[----:B------:R-:W-:Y:S04]  /*fbe0*/  STL.64 [R1+0x5028], R68 ;  /* 0x0050284401007387 */ /* 0x000fe80000100a00 */
[----:B------:R1:W-:Y:S01]  /*fbf0*/  STL.64 [R1+0x19b8], R38 ;  /* 0x0019b82601007387 */ /* 0x0003e20000100a00 */
[----:B---3--:R-:W-:-:S03]  /*fc00*/  IMAD.WIDE R18, R17, 0x4, R238 ;  /* 0x0000000411127825 */ /* 0x008fc600078e02ee */
[----:B------:R2:W-:Y:S01]  /*fc10*/  STL.64 [R1+0x19b0], R36 ;  /* 0x0019b02401007387 */ /* 0x0005e20000100a00 */
[----:B------:R-:W-:-:S03]  /*fc20*/  IMAD R17, R230, 0x4d, RZ ;  /* 0x0000004de6117824 */ /* 0x000fc600078e02ff */
[----:B------:R-:W-:Y:S01]  /*fc30*/  LDGSTS.E [R6+0x22800], desc[UR76][R18.64], !P1 ;  /* 0x2280000012067fae */ /* 0x000fe2000c9a104c */
[----:B------:R-:W-:-:S03]  /*fc40*/  IMAD.WIDE R40, R17, 0x4, R244 ;  /* 0x0000000411287825 */ /* 0x000fc600078e02f4 */
[----:B------:R-:W-:Y:S04]  /*fc50*/  LDGSTS.E [R6+0x22900], desc[UR76][R20.64], !P1 ;  /* 0x2290000014067fae */ /* 0x000fe8000c9a104c */
[----:B------:R1:W-:Y:S04]  /*fc60*/  LDGSTS.E [R6+0x22a00], desc[UR76][R38.64], !P1 ;  /* 0x22a0000026067fae */ /* 0x0003e8000c9a104c */
[----:B------:R2:W-:Y:S04]  /*fc70*/  LDGSTS.E [R6+0x22b00], desc[UR76][R36.64], !P1 ;  /* 0x22b0000024067fae */ /* 0x0005e8000c9a104c */
[----:B------:R3:W-:Y:S04]  /*fc80*/  LDGSTS.E [R6+0x22c00], desc[UR76][R34.64], !P1 ;  /* 0x22c0000022067fae */ /* 0x0007e8000c9a104c */
[----:B------:R5:W-:Y:S01]  /*fc90*/  LDGSTS.E [R6+0x22d00], desc[UR76][R32.64], !P1 ;  /* 0x22d0000020067fae */ /* 0x000be2000c9a104c */
[----:B-1----:R-:W-:-:S03]  /*fca0*/  IMAD.WIDE R38, R17, 0x4, R238 ;  /* 0x0000000411267825 */ /* 0x002fc600078e02ee */
[----:B------:R1:W-:Y:S04]  /*fcb0*/  LDGSTS.E [R6+0x22e00], desc[UR76][R30.64], !P1 ;  /* 0x22e000001e067fae */ /* 0x0003e8000c9a104c */
[----:B------:R1:W-:Y:S01]  /*fcc0*/  LDGSTS.E [R6+0x22f00], desc[UR76][R28.64], !P1 ;  /* 0x22f000001c067fae */ /* 0x0003e2000c9a104c */
[----:B------:R-:W-:Y:S01]  /*fcd0*/  ISETP.GE.U32.AND P1, PT, R7, 0x7fffff37, PT ;  /* 0x7fffff370700780c */ /* 0x000fe20003f26070 */
[----:B------:R-:W-:Y:S02]  /*fce0*/  IMAD R7, R230, 0x49, RZ ;  /* 0x00000049e6077824 */ /* 0x000fe400078e02ff */
[----:B------:R3:W-:Y:S02]  /*fcf0*/  STL.64 [R1+0x19a8], R34 ;  /* 0x0019a82201007387 */ /* 0x0007e40000100a00 */
[----:B--2---:R-:W-:-:S02]  /*fd00*/  IMAD.WIDE R36, R7, 0x4, R8 ;  /* 0x0000000407247825 */ /* 0x004fc400078e0208 */
[----:B------:R5:W-:Y:S02]  /*fd10*/  STL.64 [R1+0x19a0], R32 ;  /* 0x0019a02001007387 */ /* 0x000be40000100a00 */
[C---:B------:R-:W-:Y:S02]  /*fd20*/  IMAD.WIDE R22, R7.reuse, 0x4, R238 ;  /* 0x0000000407167825 */ /* 0x040fe400078e02ee */
[----:B------:R2:W-:Y:S02]  /*fd30*/  STL.64 [R1+0x5030], R18 ;  /* 0x0050301201007387 */ /* 0x0005e40000100a00 */
[C---:B------:R-:W-:Y:S02]  /*fd40*/  IMAD.WIDE R24, R7.reuse, 0x4, R244 ;  /* 0x0000000407187825 */ /* 0x040fe400078e02f4 */
[----:B------:R1:W-:Y:S02]  /*fd50*/  STL.64 [R1+0x1998], R30 ;  /* 0x0019981e01007387 */ /* 0x0003e40000100a00 */
[----:B---3--:R-:W-:-:S02]  /*fd60*/  IMAD.WIDE R34, R7, 0x4, R10 ;  /* 0x0000000407227825 */ /* 0x008fc400078e020a */
[----:B------:R3:W-:Y:S02]  /*fd70*/  STL.64 [R1+0x1990], R28 ;  /* 0x0019901c01007387 */ /* 0x0007e40000100a00 */
[C---:B-----5:R-:W-:Y:S02]  /*fd80*/  IMAD.WIDE R32, R7.reuse, 0x4, R12 ;  /* 0x0000000407207825 */ /* 0x060fe400078e020c */
[----:B------:R5:W-:Y:S02]  /*fd90*/  STL.64 [R1+0x5038], R20 ;  /* 0x0050381401007387 */ /* 0x000be40000100a00 */
[C---:B--2---:R-:W-:Y:S02]  /*fda0*/  IMAD.WIDE R18, R7.reuse, 0x4, R242 ;  /* 0x0000000407127825 */ /* 0x044fe400078e02f2 */
[----:B------:R-:W-:Y:S02]  /*fdb0*/  STL.64 [R1+0x1928], R36 ;  /* 0x0019282401007387 */ /* 0x000fe40000100a00 */
[----:B-1----:R-:W-:-:S02]  /*fdc0*/  IMAD.WIDE R30, R7, 0x4, R14 ;  /* 0x00000004071e7825 */ /* 0x002fc400078e020e */
[----:B------:R-:W-:Y:S01]  /*fdd0*/  STL.64 [R1+0x1920], R34 ;  /* 0x0019202201007387 */ /* 0x000fe20000100a00 */
[----:B---3--:R-:W1:Y:S01]  /*fde0*/  LDC R29, c[0x0][0x3a0] ;  /* 0x0000e800ff1d7b82 */ /* 0x008e620000000800 */
[----:B-----5:R-:W-:Y:S02]  /*fdf0*/  IMAD.WIDE R20, R7, 0x4, R240 ;  /* 0x0000000407147825 */ /* 0x020fe400078e02f0 */
[----:B------:R2:W-:Y:S02]  /*fe00*/  LDGSTS.E [R6+0x24800], desc[UR76][R22.64], !P1 ;  /* 0x2480000016067fae */ /* 0x0005e4000c9a104c */
[----:B----4-:R-:W-:Y:S02]  /*fe10*/  VIADD R7, R27, 0xffffffae ;  /* 0xffffffae1b077836 */ /* 0x010fe40000000000 */
[----:B------:R-:W-:Y:S01]  /*fe20*/  STL.64 [R1+0x1918], R32 ;  /* 0x0019182001007387 */ /* 0x000fe20000100a00 */
[----:B------:R-:W3:Y:S03]  /*fe30*/  LDC R28, c[0x0][0x3a0] ;  /* 0x0000e800ff1c7b82 */ /* 0x000ee60000000800 */
[----:B------:R-:W-:Y:S04]  /*fe40*/  LDGSTS.E [R6+0x24900], desc[UR76][R24.64], !P1 ;  /* 0x2490000018067fae */ /* 0x000fe8000c9a104c */
[----:B------:R-:W-:Y:S01]  /*fe50*/  STL.64 [R1+0x1910], R30 ;  /* 0x0019101e01007387 */ /* 0x000fe20000100a00 */
[----:B------:R-:W4:Y:S03]  /*fe60*/  LDC R27, c[0x0][0x3a0] ;  /* 0x0000e800ff1b7b82 */ /* 0x000f260000000800 */
[----:B------:R-:W-:Y:S04]  /*fe70*/  LDGSTS.E [R6+0x24a00], desc[UR76][R36.64], !P1 ;  /* 0x24a0000024067fae */ /* 0x000fe8000c9a104c */
[----:B------:R2:W-:Y:S04]  /*fe80*/  STL.64 [R1+0x5040], R22 ;  /* 0x0050401601007387 */ /* 0x0005e80000100a00 */
[----:B------:R-:W-:Y:S04]  /*fe90*/  LDGSTS.E [R6+0x24b00], desc[UR76][R34.64], !P1 ;  /* 0x24b0000022067fae */ /* 0x000fe8000c9a104c */
[----:B------:R-:W-:Y:S04]  /*fea0*/  STL.64 [R1+0x1908], R20 ;  /* 0x0019081401007387 */ /* 0x000fe80000100a00 */
[----:B------:R5:W-:Y:S01]  /*feb0*/  LDGSTS.E [R6+0x24c00], desc[UR76][R32.64], !P1 ;  /* 0x24c0000020067fae */ /* 0x000be2000c9a104c */
[----:B--2---:R-:W-:-:S03]  /*fec0*/  IMAD.WIDE R22, R17, 0x4, R14 ;  /* 0x0000000411167825 */ /* 0x004fc600078e020e */
[----:B------:R-:W-:Y:S04]  /*fed0*/  STL.64 [R1+0x1900], R18 ;  /* 0x0019001201007387 */ /* 0x000fe80000100a00 */
[----:B------:R2:W-:Y:S01]  /*fee0*/  LDGSTS.E [R6+0x24d00], desc[UR76][R30.64], !P1 ;  /* 0x24d000001e067fae */ /* 0x0005e2000c9a104c */
[----:B-----5:R-:W-:-:S03]  /*fef0*/  IMAD.WIDE R32, R17, 0x4, R8 ;  /* 0x0000000411207825 */ /* 0x020fc600078e0208 */
[----:B------:R5:W-:Y:S04]  /*ff00*/  STL.64 [R1+0x5048], R24 ;  /* 0x0050481801007387 */ /* 0x000be80000100a00 */
[----:B------:R1:W-:Y:S01]  /*ff10*/  LDGSTS.E [R6+0x24e00], desc[UR76][R20.64], !P1 ;  /* 0x24e0000014067fae */ /* 0x0003e2000c9a104c */
[----:B--2---:R-:W-:-:S03]  /*ff20*/  IMAD.WIDE R30, R17, 0x4, R10 ;  /* 0x00000004111e7825 */ /* 0x004fc600078e020a */
[----:B------:R2:W-:Y:S01]  /*ff30*/  LDGSTS.E [R6+0x24f00], desc[UR76][R18.64], !P1 ;  /* 0x24f0000012067fae */ /* 0x0005e2000c9a104c */
[----:B------:R-:W-:Y:S01]  /*ff40*/  ISETP.GE.U32.AND P1, PT, R26, 0x7fffff2b, PT ;  /* 0x7fffff2b1a00780c */ /* 0x000fe20003f26070 */
[----:B---3--:R-:W-:Y:S02]  /*ff50*/  VIADD R26, R28, 0xffffffa2 ;  /* 0xffffffa21c1a7836 */ /* 0x008fe40000000000 */
[----:B------:R-:W-:Y:S01]  /*ff60*/  LDGSTS.E [R6+0x26800], desc[UR76][R38.64], !P4 ;  /* 0x2680000026067fae */ /* 0x000fe2000e1a104c */
[C---:B-----5:R-:W-:Y:S01]  /*ff70*/  IMAD.WIDE R24, R17.reuse, 0x4, R12 ;  /* 0x0000000411187825 */ /* 0x060fe200078e020c */
[----:B------:R-:W3:Y:S02]  /*ff80*/  LDC R28, c[0x0][0x3a0] ;  /* 0x0000e800ff1c7b82 */ /* 0x000ee40000000800 */
[----:B------:R-:W-:Y:S01]  /*ff90*/  LDGSTS.E [R6+0x26900], desc[UR76][R40.64], !P4 ;  /* 0x2690000028067fae */ /* 0x000fe2000e1a104c */
[----:B-1----:R-:W-:-:S03]  /*ffa0*/  IMAD.WIDE R20, R17, 0x4, R240 ;  /* 0x0000000411147825 */ /* 0x002fc600078e02f0 */
[----:B------:R1:W-:Y:S01]  /*ffb0*/  LDGSTS.E [R6+0x26a00], desc[UR76][R32.64], !P4 ;  /* 0x26a0000020067fae */ /* 0x0003e2000e1a104c */
[----:B--2---:R-:W-:-:S03]  /*ffc0*/  IMAD.WIDE R18, R17, 0x4, R242 ;  /* 0x0000000411127825 */ /* 0x004fc600078e02f2 */
        /* <DEDUP_REMOVED lines=10> */
[----:B------:R1:W-:Y:S02]  /*10070*/  STL.64 [R1+0x1898], R32 ;  /* 0x0018982001007387 */ /* 0x0003e40000100a00 */
[----:B------:R-:W-:-:S02]  /*10080*/  IMAD.WIDE R54, R7, 0x4, R238 ;  /* 0x0000000407367825 */ /* 0x000fc400078e02ee */
[----:B------:R2:W-:Y:S02]  /*10090*/  STL.64 [R1+0x1888], R30 ;  /* 0x0018881e01007387 */ /* 0x0005e40000100a00 */
[C---:B------:R-:W-:Y:S02]  /*100a0*/  IMAD.WIDE R56, R7.reuse, 0x4, R244 ;  /* 0x0000000407387825 */ /* 0x040fe400078e02f4 */
[----:B------:R5:W-:Y:S02]  /*100b0*/  STL.64 [R1+0x1880], R24 ;  /* 0x0018801801007387 */ /* 0x000be40000100a00 */
[C---:B-1----:R-:W-:Y:S02]  /*100c0*/  IMAD.WIDE R32, R7.reuse, 0x4, R8 ;  /* 0x0000000407207825 */ /* 0x042fe400078e0208 */
[----:B------:R1:W-:Y:S02]  /*100d0*/  STL.64 [R1+0x1878], R22 ;  /* 0x0018781601007387 */ /* 0x0003e40000100a00 */
[----:B--2---:R-:W-:-:S02]  /*100e0*/  IMAD.WIDE R30, R7, 0x4, R10 ;  /* 0x00000004071e7825 */ /* 0x004fc400078e020a */
[----:B------:R-:W-:Y:S02]  /*100f0*/  STL.64 [R1+0x5050], R38 ;  /* 0x0050502601007387 */ /* 0x000fe40000100a00 */
[C---:B-----5:R-:W-:Y:S02]  /*10100*/  IMAD.WIDE R24, R7.reuse, 0x4, R12 ;  /* 0x0000000407187825 */ /* 0x060fe400078e020c */
[----:B------:R2:W-:Y:S02]  /*10110*/  STL.64 [R1+0x1870], R20 ;  /* 0x0018701401007387 */ /* 0x0005e40000100a00 */
[C---:B-1----:R-:W-:Y:S02]  /*10120*/  IMAD.WIDE R22, R7.reuse, 0x4, R14 ;  /* 0x0000000407167825 */ /* 0x042fe400078e020e */
        /* <DEDUP_REMOVED lines=132> */
[----:B------:R5:W-:Y:S04]  /*10970*/  STL.64 [R1+0x50a0], R118 ;  /* 0x0050a07601007387 */ /* 0x000be80000100a00 */
[----:B------:R2:W-:Y:S01]  /*10980*/  LDGSTS.E [R6+0x30f00], desc[UR76][R18.64], !P4 ;  /* 0x30f0000012067fae */ /* 0x0005e2000e1a104c */
[----:B-1----:R-:W-:Y:S01]  /*10990*/  IMAD.WIDE R22, R17, 0x4, R14 ;  /* 0x0000000411167825 */ /* 0x002fe200078e020e */
[----:B------:R-:W-:Y:S02]  /*109a0*/  ISETP.GE.U32.AND P4, PT, R26, 0x7fffff13, PT ;  /* 0x7fffff131a00780c */ /* 0x000fe40003f86070 */
[----:B------:R4:W-:Y:S01]  /*109b0*/  STL.64 [R1+0x15a0], R20 ;  /* 0x0015a01401007387 */ /* 0x0009e20000100a00 */
[----:B---3--:R-:W-:Y:S02]  /*109c0*/  IADD3 R26, PT, PT, R28, -0x7e, RZ ;  /* 0xffffff821c1a7810 */ /* 0x008fe40007ffe0ff */
[----:B------:R-:W1:Y:S01]  /*109d0*/  LDC R28, c[0x0][0x3a0] ;  /* 0x0000e800ff1c7b82 */ /* 0x000e620000000800 */
[----:B------:R-:W-:Y:S01]  /*109e0*/  LDGSTS.E [R6+0x32800], desc[UR76][R134.64], !P1 ;  /* 0x3280000086067fae */ /* 0x000fe2000c9a104c */
[----:B-----5:R-:W-:-:S03]  /*109f0*/  IMAD.WIDE R118, R94, 0x4, R8 ;  /* 0x000000045e767825 */ /* 0x020fc600078e0208 */
[----:B------:R2:W-:Y:S01]  /*10a00*/  STL.64 [R1+0x1598], R18 ;  /* 0x0015981201007387 */ /* 0x0005e20000100a00 */
[----:B----4-:R-:W-:-:S03]  /*10a10*/  IMAD.WIDE R20, R17, 0x4, R240 ;  /* 0x0000000411147825 */ /* 0x010fc600078e02f0 */
[----:B------:R-:W-:Y:S04]  /*10a20*/  LDGSTS.E [R6+0x32900], desc[UR76][R136.64], !P1 ;  /* 0x3290000088067fae */ /* 0x000fe8000c9a104c */
        /* <DEDUP_REMOVED lines=20> */
[----:B--2---:R-:W-:-:S03]  /*10b70*/  IMAD.WIDE R30, R7, 0x4, R10 ;  /* 0x00000004071e7825 */ /* 0x004fc600078e020a */
        /* <DEDUP_REMOVED lines=8> */
[----:B------:R1:W-:Y:S01]  /*10c00*/  STL.64 [R1+0x50c0], R136 ;  /* 0x0050c08801007387 */ /* 0x0003e20000100a00 */
[----:B--2---:R-:W-:-:S03]  /*10c10*/  IMAD.WIDE R18, R7, 0x4, R242 ;  /* 0x0000000407127825 */ /* 0x004fc600078e02f2 */
[----:B------:R2:W-:Y:S01]  /*10c20*/  LDGSTS.E [R6+0x34a00], desc[UR76][R32.64], !P1 ;  /* 0x34a0000020067fae */ /* 0x0005e2000c9a104c */
[----:B------:R-:W-:-:S03]  /*10c30*/  VIADD R7, R29, 0xfffffffd ;  /* 0xfffffffd1d077836 */ /* 0x000fc60000000000 */
[----:B------:R2:W-:Y:S01]  /*10c40*/  STL.64 [R1+0x1428], R32 ;  /* 0x0014282001007387 */ /* 0x0005e20000100a00 */
[----:B------:R-:W3:Y:S01]  /*10c50*/  LDC R29, c[0x0][0x3a0] ;  /* 0x0000e800ff1d7b82 */ /* 0x000ee20000000800 */
[--C-:B-1----:R-:W-:Y:S02]  /*10c60*/  IMAD.WIDE R136, R142, 0x4, R8.reuse ;  /* 0x000000048e887825 */ /* 0x102fe400078e0208 */
[----:B------:R1:W-:Y:S04]  /*10c70*/  LDGSTS.E [R6+0x34b00], desc[UR76][R30.64], !P1 ;  /* 0x34b000001e067fae */ /* 0x0003e8000c9a104c */
        /* <DEDUP_REMOVED lines=8> */
[----:B----4-:R-:W-:-:S03]  /*10d00*/  IMAD.WIDE R24, R17, 0x4, R12 ;  /* 0x0000000411187825 */ /* 0x010fc600078e020c */
[----:B------:R-:W-:Y:S04]  /*10d10*/  STL.64 [R1+0x50c8], R150 ;  /* 0x0050c89601007387 */ /* 0x000fe80000100a00 */
[----:B------:R4:W-:Y:S01]  /*10d20*/  LDGSTS.E [R6+0x34f00], desc[UR76][R18.64], !P1 ;  /* 0x34f0000012067fae */ /* 0x0009e2000c9a104c */
[----:B--2---:R-:W-:Y:S01]  /*10d30*/  IMAD.WIDE R22, R17, 0x4, R14 ;  /* 0x0000000411167825 */ /* 0x004fe200078e020e */
[----:B------:R-:W-:Y:S02]  /*10d40*/  ISETP.GE.U32.AND P1, PT, R26, 0x7fffff03, PT ;  /* 0x7fffff031a00780c */ /* 0x000fe40003f26070 */
[----:B------:R1:W-:Y:S01]  /*10d50*/  STL.64 [R1+0x1408], R20 ;  /* 0x0014081401007387 */ /* 0x0003e20000100a00 */
[----:B------:R-:W-:Y:S02]  /*10d60*/  VIADD R26, R27, 0xfffffff9 ;  /* 0xfffffff91b1a7836 */ /* 0x000fe40000000000 */
[----:B------:R-:W2:Y:S01]  /*10d70*/  LDC R27, c[0x0][0x3a0] ;  /* 0x0000e800ff1b7b82 */ /* 0x000ea20000000800 */
[----:B------:R-:W-:Y:S04]  /*10d80*/  LDGSTS.E [R6+0x36800], desc[UR76][R174.64], !P4 ;  /* 0x36800000ae067fae */ /* 0x000fe8000e1a104c */
[----:B------:R4:W-:Y:S01]  /*10d90*/  STL.64 [R1+0x1400], R18 ;  /* 0x0014001201007387 */ /* 0x0009e20000100a00 */
[----:B-1----:R-:W-:-:S03]  /*10da0*/  IMAD.WIDE R20, R17, 0x4, R240 ;  /* 0x0000000411147825 */ /* 0x002fc600078e02f0 */
        /* <DEDUP_REMOVED lines=19> */
[----:B-1----:R-:W-:-:S03]  /*10ee0*/  IMAD.WIDE R32, R7, 0x4, R8 ;  /* 0x0000000407207825 */ /* 0x002fc600078e0208 */
        /* <DEDUP_REMOVED lines=8> */
[----:B----4-:R-:W-:-:S03]  /*10f70*/  IMAD.WIDE R20, R7, 0x4, R240 ;  /* 0x0000000407147825 */ /* 0x010fc600078e02f0 */
[----:B------:R-:W-:Y:S04]  /*10f80*/  LDGSTS.E [R6+0x38900], desc[UR76][R180.64], !P3 ;  /* 0x38900000b4067fae */ /* 0x000fe8000d9a104c */
[----:B------:R-:W-:Y:S01]  /*10f90*/  STL.64 [R1+0x50e0], R176 ;  /* 0x0050e0b001007387 */ /* 0x000fe20000100a00 */
[----:B-1----:R-:W-:-:S03]  /*10fa0*/  IMAD.WIDE R18, R7, 0x4, R242 ;  /* 0x0000000407127825 */ /* 0x002fc600078e02f2 */
[----:B------:R1:W-:Y:S01]  /*10fb0*/  LDGSTS.E [R6+0x38a00], desc[UR76][R32.64], !P3 ;  /* 0x38a0000020067fae */ /* 0x0003e2000d9a104c */
[----:B------:R-:W-:-:S03]  /*10fc0*/  VIADD R7, R28, 0xfffffff5 ;  /* 0xfffffff51c077836 */ /* 0x000fc60000000000 */
[----:B------:R1:W-:Y:S01]  /*10fd0*/  STL.64 [R1+0x1338], R32 ;  /* 0x0013382001007387 */ /* 0x0003e20000100a00 */
[----:B------:R-:W4:Y:S03]  /*10fe0*/  LDC R28, c[0x0][0x3a0] ;  /* 0x0000e800ff1c7b82 */ /* 0x000f260000000800 */
        /* <DEDUP_REMOVED lines=9> */
[----:B--2---:R-:W-:-:S03]  /*11080*/  IMAD.WIDE R24, R17, 0x4, R12 ;  /* 0x0000000411187825 */ /* 0x004fc600078e020c */
        /* <DEDUP_REMOVED lines=9> */
[----:B-----5:R-:W-:-:S03]  /*11120*/  IMAD.WIDE R20, R17, 0x4, R240 ;  /* 0x0000000411147825 */ /* 0x020fc600078e02f0 */
        /* <DEDUP_REMOVED lines=42> */
[----:B---3--:R-:W-:-:S03]  /*113d0*/  IMAD.WIDE R30, R17, 0x4, R10 ;  /* 0x00000004111e7825 */ /* 0x008fc600078e020a */
[----:B------:R1:W-:Y:S01]  /*113e0*/  STL.64 [R1+0x1230], R22 ;  /* 0x0012301601007387 */ /* 0x0003e20000100a00 */
[----:B--2---:R-:W-:-:S03]  /*113f0*/  VIADD R27, R27, 0xffffffe5 ;  /* 0xffffffe51b1b7836 */ /* 0x004fc60000000000 */
[----:B------:R2:W-:Y:S01]  /*11400*/  LDGSTS.E [R6+0x3ce00], desc[UR76][R20.64], !P5 ;  /* 0x3ce0000014067fae */ /* 0x0005e2000e9a104c */
[----:B-----5:R-:W-:-:S03]  /*11410*/  IMAD.WIDE R24, R17, 0x4, R12 ;  /* 0x0000000411187825 */ /* 0x020fc600078e020c */
[----:B------:R-:W-:Y:S04]  /*11420*/  STL.64 [R1+0x5108], R186 ;  /* 0x005108ba01007387 */ /* 0x000fe80000100a00 */
[----:B------:R3:W-:Y:S01]  /*11430*/  LDGSTS.E [R6+0x3cf00], desc[UR76][R18.64], !P5 ;  /* 0x3cf0000012067fae */ /* 0x0007e2000e9a104c */
[C---:B-1----:R-:W-:Y:S01]  /*11440*/  IMAD.WIDE R22, R17.reuse, 0x4, R14 ;  /* 0x0000000411167825 */ /* 0x042fe200078e020e */
[----:B------:R-:W-:Y:S02]  /*11450*/  ISETP.GE.U32.AND P5, PT, R26, 0x7fffff72, PT ;  /* 0x7fffff721a00780c */ /* 0x000fe40003fa6070 */
[----:B------:R2:W-:Y:S01]  /*11460*/  STL.64 [R1+0x1228], R20 ;  /* 0x0012281401007387 */ /* 0x0005e20000100a00 */
[----:B----4-:R-:W-:Y:S02]  /*11470*/  VIADD R26, R28, 0xffffffe9 ;  /* 0xffffffe91c1a7836 */ /* 0x010fe40000000000 */
[----:B------:R-:W1:Y:S01]  /*11480*/  LDC R28, c[0x0][0x3a0] ;  /* 0x0000e800ff1c7b82 */ /* 0x000e620000000800 */
[----:B------:R-:W-:Y:S04]  /*11490*/  LDGSTS.E [R6+0x3e800], desc[UR76][R190.64], !P1 ;  /* 0x3e800000be067fae */ /* 0x000fe8000c9a104c */
[----:B------:R3:W-:Y:S01]  /*114a0*/  STL.64 [R1+0x1220], R18 ;  /* 0x0012201201007387 */ /* 0x0007e20000100a00 */
[----:B--2---:R-:W-:-:S03]  /*114b0*/  IMAD.WIDE R20, R17, 0x4, R240 ;  /* 0x0000000411147825 */ /* 0x004fc600078e02f0 */
[----:B------:R-:W-:Y:S04]  /*114c0*/  LDGSTS.E [R6+0x3e900], desc[UR76][R192.64], !P1 ;  /* 0x3e900000c0067fae */ /* 0x000fe8000c9a104c */
[----:B------:R2:W-:Y:S01]  /*114d0*/  LDGSTS.E [R6+0x3ea00], desc[UR76][R32.64], !P1 ;  /* 0x3ea0000020067fae */ /* 0x0005e2000c9a104c */
[----:B---3--:R-:W-:-:S03]  /*114e0*/  IMAD.WIDE R18, R17, 0x4, R242 ;  /* 0x0000000411127825 */ /* 0x008fc600078e02f2 */
[----:B------:R3:W-:Y:S01]  /*114f0*/  LDGSTS.E [R6+0x3eb00], desc[UR76][R30.64], !P1 ;  /* 0x3eb000001e067fae */ /* 0x0007e2000c9a104c */
[----:B------:R-:W-:-:S03]  /*11500*/  IMAD.SHL.U32 R17, R230, 0x2, RZ ;  /* 0x00000002e6117824 */ /* 0x000fc600078e00ff */
[----:B------:R4:W-:Y:S01]  /*11510*/  LDGSTS.E [R6+0x3ec00], desc[UR76][R24.64], !P1 ;  /* 0x3ec0000018067fae */ /* 0x0009e2000c9a104c */
[----:B------:R-:W-:-:S03]  /*11520*/  IMAD.WIDE R36, R17, 0x4, R238 ;  /* 0x0000000411247825 */ /* 0x000fc600078e02ee */
[----:B------:R5:W-:Y:S01]  /*11530*/  LDGSTS.E [R6+0x3ed00], desc[UR76][R22.64], !P1 ;  /* 0x3ed0000016067fae */ /* 0x000be2000c9a104c */
[----:B------:R-:W-:-:S03]  /*11540*/  IMAD.WIDE R34, R17, 0x4, R244 ;  /* 0x0000000411227825 */ /* 0x000fc600078e02f4 */
[----:B------:R1:W-:Y:S04]  /*11550*/  LDGSTS.E [R6+0x3ee00], desc[UR76][R20.64], !P1 ;  /* 0x3ee0000014067fae */ /* 0x0003e8000c9a104c */
[----:B------:R1:W-:Y:S01]  /*11560*/  LDGSTS.E [R6+0x3ef00], desc[UR76][R18.64], !P1 ;  /* 0x3ef0000012067fae */ /* 0x0003e2000c9a104c */
[----:B------:R-:W-:Y:S02]  /*11570*/  ISETP.GE.U32.AND P1, PT, R7, 0x7fffff6e, PT ;  /* 0x7fffff6e0700780c */ /* 0x000fe40003f26070 */
[----:B------:R-:W-:Y:S01]  /*11580*/  LOP3.LUT R7, R16, 0x40, RZ, 0x3c, !PT ;  /* 0x0000004010077812 */ /* 0x000fe200078e3cff */
[----:B------:R-:W-:Y:S01]  /*11590*/  STL.64 [R1+0x5110], R188 ;  /* 0x005110bc01007387 */ /* 0x000fe20000100a00 */
[----:B------:R-:W-:-:S03]  /*115a0*/  IMAD R16, R230, 0x3, RZ ;  /* 0x00000003e6107824 */ /* 0x000fc600078e02ff */
[----:B------:R2:W-:Y:S01]  /*115b0*/  STL.64 [R1+0x11d0], R32 ;  /* 0x0011d02001007387 */ /* 0x0005e20000100a00 */
[----:B------:R-:W-:Y:S02]  /*115c0*/  VIADD R7, R7, UR4 ;  /* 0x0000000407077c36 */ /* 0x000fe40008000000 */
[----:B------:R-:W-:Y:S01]  /*115d0*/  IMAD.WIDE R184, R16, 0x4, R244 ;  /* 0x0000000410b87825 */ /* 0x000fe200078e02f4 */
[----:B------:R3:W-:Y:S04]  /*115e0*/  STL.64 [R1+0x11c8], R30 ;  /* 0x0011c81e01007387 */ /* 0x0007e80000100a00 */
[----:B------:R4:W-:Y:S04]  /*115f0*/  STL.64 [R1+0x11c0], R24 ;  /* 0x0011c01801007387 */ /* 0x0009e80000100a00 */
[----:B------:R5:W-:Y:S01]  /*11600*/  STL.64 [R1+0x11b8], R22 ;  /* 0x0011b81601007387 */ /* 0x000be20000100a00 */
[----:B--2---:R-:W-:-:S03]  /*11610*/  IMAD.WIDE R32, R17, 0x4, R8 ;  /* 0x0000000411207825 */ /* 0x004fc600078e0208 */
[----:B------:R-:W-:Y:S01]  /*11620*/  STL.64 [R1+0x5118], R190 ;  /* 0x005118be01007387 */ /* 0x000fe20000100a00 */
[----:B---3--:R-:W-:-:S03]  /*11630*/  IMAD.WIDE R30, R17, 0x4, R10 ;  /* 0x00000004111e7825 */ /* 0x008fc600078e020a */
[----:B------:R1:W-:Y:S01]  /*11640*/  STL.64 [R1+0x11b0], R20 ;  /* 0x0011b01401007387 */ /* 0x0003e20000100a00 */
[----:B----4-:R-:W-:-:S03]  /*11650*/  IMAD.WIDE R24, R17, 0x4, R12 ;  /* 0x0000000411187825 */ /* 0x010fc600078e020c */
[----:B------:R2:W-:Y:S01]  /*11660*/  STL.64 [R1+0x11a8], R18 ;  /* 0x0011a81201007387 */ /* 0x0005e20000100a00 */
[----:B-----5:R-:W-:-:S03]  /*11670*/  IMAD.WIDE R22, R17, 0x4, R14 ;  /* 0x0000000411167825 */ /* 0x020fc600078e020e */
[----:B------:R-:W-:Y:S01]  /*11680*/  LDGSTS.E [R7+0x1000], desc[UR76][R36.64], !P4 ;  /* 0x0100000024077fae */ /* 0x000fe2000e1a104c */
[----:B-1----:R-:W-:-:S03]  /*11690*/  IMAD.WIDE R20, R17, 0x4, R240 ;  /* 0x0000000411147825 */ /* 0x002fc600078e02f0 */
[----:B------:R1:W-:Y:S01]  /*116a0*/  LDGSTS.E [R7+0x1100], desc[UR76][R34.64], !P4 ;  /* 0x0110000022077fae */ /* 0x0003e2000e1a104c */
[----:B--2---:R-:W-:-:S03]  /*116b0*/  IMAD.WIDE R18, R17, 0x4, R242 ;  /* 0x0000000411127825 */ /* 0x004fc600078e02f2 */
[----:B------:R-:W-:Y:S01]  /*116c0*/  STL.64 [R1+0x5120], R192 ;  /* 0x005120c001007387 */ /* 0x000fe20000100a00 */
[----:B------:R-:W-:-:S03]  /*116d0*/  IMAD R17, R230, 0x6, RZ ;  /* 0x00000006e6117824 */ /* 0x000fc600078e02ff */
[----:B------:R2:W-:Y:S01]  /*116e0*/  LDGSTS.E [R7+0x1200], desc[UR76][R32.64], !P4 ;  /* 0x0120000020077fae */ /* 0x0005e2000e1a104c */
[----:B------:R-:W-:-:S03]  /*116f0*/  IMAD.WIDE R176, R17, 0x4, R244 ;  /* 0x0000000411b07825 */ /* 0x000fc600078e02f4 */
[----:B------:R-:W-:Y:S04]  /*11700*/  STL.64 [R1+0x900], R36 ;  /* 0x0009002401007387 */ /* 0x000fe80000100a00 */
[----:B------:R3:W-:Y:S04]  /*11710*/  LDGSTS.E [R7+0x1300], desc[UR76][R30.64], !P4 ;  /* 0x013000001e077fae */ /* 0x0007e8000e1a104c */
[----:B------:R1:W-:Y:S04]  /*11720*/  STL.64 [R1+0x8f8], R34 ;  /* 0x0008f82201007387 */ /* 0x0003e80000100a00 */
[----:B------:R4:W-:Y:S04]  /*11730*/  LDGSTS.E [R7+0x1400], desc[UR76][R24.64], !P4 ;  /* 0x0140000018077fae */ /* 0x0009e8000e1a104c */
[----:B------:R5:W-:Y:S01]  /*11740*/  LDGSTS.E [R7+0x1500], desc[UR76][R22.64], !P4 ;  /* 0x0150000016077fae */ /* 0x000be2000e1a104c */
[----:B-1----:R-:W-:-:S03]  /*11750*/  IMAD.WIDE R34, R17, 0x4, R238 ;  /* 0x0000000411227825 */ /* 0x002fc600078e02ee */
[----:B------:R2:W-:Y:S04]  /*11760*/  STL.64 [R1+0x8f0], R32 ;  /* 0x0008f02001007387 */ /* 0x0005e80000100a00 */
[----:B------:R1:W-:Y:S04]  /*11770*/  LDGSTS.E [R7+0x1600], desc[UR76][R20.64], !P4 ;  /* 0x0160000014077fae */ /* 0x0003e8000e1a104c */
[----:B------:R3:W-:Y:S04]  /*11780*/  STL.64 [R1+0x8e8], R30 ;  /* 0x0008e81e01007387 */ /* 0x0007e80000100a00 */
[----:B------:R1:W-:Y:S01]  /*11790*/  LDGSTS.E [R7+0x1700], desc[UR76][R18.64], !P4 ;  /* 0x0170000012077fae */ /* 0x0003e2000e1a104c */
[----:B--2---:R-:W-:Y:S01]  /*117a0*/  IMAD.WIDE R32, R17, 0x4, R8 ;  /* 0x0000000411207825 */ /* 0x004fe200078e0208 */
[----:B------:R-:W-:-:S02]  /*117b0*/  ISETP.GE.U32.AND P4, PT, R26, 0x7fffff6a, PT ;  /* 0x7fffff6a1a00780c */ /* 0x000fc40003f86070 */
[----:B------:R4:W-:Y:S01]  /*117c0*/  STL.64 [R1+0x8e0], R24 ;  /* 0x0008e01801007387 */ /* 0x0009e20000100a00 */
[----:B------:R-:W-:Y:S02]  /*117d0*/  IMAD R26, R230, 0xa, RZ ;  /* 0x0000000ae61a7824 */ /* 0x000fe400078e02ff */
[C---:B---3--:R-:W-:Y:S01]  /*117e0*/  IMAD.WIDE R30, R17.reuse, 0x4, R10 ;  /* 0x00000004111e7825 */ /* 0x048fe200078e020a */
[----:B------:R5:W-:Y:S03]  /*117f0*/  STL.64 [R1+0x8d8], R22 ;  /* 0x0008d81601007387 */ /* 0x000be60000100a00 */
[C---:B------:R-:W-:Y:S01]  /*11800*/  IMAD.WIDE R134, R26.reuse, 0x4, R238 ;  /* 0x000000041a867825 */ /* 0x040fe200078e02ee */
[----:B------:R1:W-:Y:S03]  /*11810*/  STL.64 [R1+0x8d0], R20 ;  /* 0x0008d01401007387 */ /* 0x0003e60000100a00 */
[C---:B----4-:R-:W-:Y:S01]  /*11820*/  IMAD.WIDE R24, R17.reuse, 0x4, R12 ;  /* 0x0000000411187825 */ /* 0x050fe200078e020c */
[----:B------:R2:W-:Y:S03]  /*11830*/  LDGSTS.E [R7+0x3000], desc[UR76][R34.64], !P3 ;  /* 0x0300000022077fae */ /* 0x0005e6000d9a104c */
[----:B------:R-:W-:Y:S01]  /*11840*/  IMAD.WIDE R36, R26, 0x4, R244 ;  /* 0x000000041a247825 */ /* 0x000fe200078e02f4 */
[----:B------:R3:W-:Y:S03]  /*11850*/  STL.64 [R1+0x8c8], R18 ;  /* 0x0008c81201007387 */ /* 0x0007e60000100a00 */
[C---:B-----5:R-:W-:Y:S01]  /*11860*/  IMAD.WIDE R22, R17.reuse, 0x4, R14 ;  /* 0x0000000411167825 */ /* 0x060fe200078e020e */
[----:B------:R-:W-:Y:S03]  /*11870*/  LDGSTS.E [R7+0x3100], desc[UR76][R176.64], !P3 ;  /* 0x03100000b0077fae */ /* 0x000fe6000d9a104c */
[C---:B-1----:R-:W-:Y:S01]  /*11880*/  IMAD.WIDE R20, R17.reuse, 0x4, R240 ;  /* 0x0000000411147825 */ /* 0x042fe200078e02f0 */
[----:B------:R2:W-:Y:S03]  /*11890*/  STL.64 [R1+0x840], R34 ;  /* 0x0008402201007387 */ /* 0x0005e60000100a00 */
[----:B---3--:R-:W-:Y:S01]  /*118a0*/  IMAD.WIDE R18, R17, 0x4, R242 ;  /* 0x0000000411127825 */ /* 0x008fe200078e02f2 */
[----:B------:R1:W-:Y:S01]  /*118b0*/  LDGSTS.E [R7+0x3200], desc[UR76][R32.64], !P3 ;  /* 0x0320000020077fae */ /* 0x0003e2000d9a104c */
[----:B------:R-:W-:-:S02]  /*118c0*/  IADD3 R17, PT, PT, R29, -0x1f, RZ ;  /* 0xffffffe11d117810 */ /* 0x000fc40007ffe0ff */
[----:B------:R-:W3:Y:S01]  /*118d0*/  LDC R29, c[0x0][0x3a0] ;  /* 0x0000e800ff1d7b82 */ /* 0x000ee20000000800 */
[----:B------:R1:W-:Y:S01]  /*118e0*/  STL.64 [R1+0x830], R32 ;  /* 0x0008302001007387 */ /* 0x0003e20000100a00 */
[----:B--2---:R-:W-:-:S03]  /*118f0*/  IMAD.WIDE R34, R26, 0x4, R8 ;  /* 0x000000041a227825 */ /* 0x004fc600078e0208 */
[----:B------:R2:W-:Y:S04]  /*11900*/  LDGSTS.E [R7+0x3300], desc[UR76][R30.64], !P3 ;  /* 0x033000001e077fae */ /* 0x0005e8000d9a104c */
[----:B------:R2:W-:Y:S04]  /*11910*/  STL.64 [R1+0x828], R30 ;  /* 0x0008281e01007387 */ /* 0x0005e80000100a00 */
[----:B------:R4:W-:Y:S01]  /*11920*/  LDGSTS.E [R7+0x3400], desc[UR76][R24.64], !P3 ;  /* 0x0340000018077fae */ /* 0x0009e2000d9a104c */
[----:B-1----:R-:W-:-:S03]  /*11930*/  IMAD.WIDE R32, R26, 0x4, R10 ;  /* 0x000000041a207825 */ /* 0x002fc600078e020a */
[----:B------:R4:W-:Y:S04]  /*11940*/  STL.64 [R1+0x820], R24 ;  /* 0x0008201801007387 */ /* 0x0009e80000100a00 */
[----:B------:R1:W-:Y:S01]  /*11950*/  LDGSTS.E [R7+0x3500], desc[UR76][R22.64], !P3 ;  /* 0x0350000016077fae */ /* 0x0003e2000d9a104c */
[----:B--2---:R-:W2:Y:S03]  /*11960*/  LDC R30, c[0x0][0x3a0] ;  /* 0x0000e800ff1e7b82 */ /* 0x004ea60000000800 */
[----:B------:R1:W-:Y:S04]  /*11970*/  STL.64 [R1+0x818], R22 ;  /* 0x0008181601007387 */ /* 0x0003e80000100a00 */
[----:B------:R5:W-:Y:S01]  /*11980*/  LDGSTS.E [R7+0x3600], desc[UR76][R20.64], !P3 ;  /* 0x0360000014077fae */ /* 0x000be2000d9a104c */
[C---:B----4-:R-:W-:Y:S01]  /*11990*/  IMAD.WIDE R24, R26.reuse, 0x4, R12 ;  /* 0x000000041a187825 */ /* 0x050fe200078e020c */
[----:B------:R-:W4:Y:S02]  /*119a0*/  LDC R31, c[0x0][0x3a0] ;  /* 0x0000e800ff1f7b82 */ /* 0x000f240000000800 */
[----:B------:R5:W-:Y:S04]  /*119b0*/  STL.64 [R1+0x810], R20 ;  /* 0x0008101401007387 */ /* 0x000be80000100a00 */
[----:B------:R2:W-:Y:S01]  /*119c0*/  LDGSTS.E [R7+0x3700], desc[UR76][R18.64], !P3 ;  /* 0x0370000012077fae */ /* 0x0005e2000d9a104c */
[----:B-1----:R-:W-:Y:S01]  /*119d0*/  IMAD.WIDE R22, R26, 0x4, R14 ;  /* 0x000000041a167825 */ /* 0x002fe200078e020e */
[----:B------:R-:W-:-:S02]  /*119e0*/  ISETP.GE.U32.AND P3, PT, R27, 0x7fffff66, PT ;  /* 0x7fffff661b00780c */ /* 0x000fc40003f66070 */
[----:B------:R-:W-:Y:S01]  /*119f0*/  STL.64 [R1+0x5188], R176 ;  /* 0x005188b001007387 */ /* 0x000fe20000100a00 */
[----:B------:R-:W-:Y:S02]  /*11a00*/  VIADD R27, R28, 0xffffffdd ;  /* 0xffffffdd1c1b7836 */ /* 0x000fe40000000000 */
[----:B------:R-:W1:Y:S01]  /*11a10*/  LDC R28, c[0x0][0x3a0] ;  /* 0x0000e800ff1c7b82 */ /* 0x000e620000000800 */
[----:B------:R-:W-:Y:S01]  /*11a20*/  LDGSTS.E [R7+0x5000], desc[UR76][R134.64], !P6 ;  /* 0x0500000086077fae */ /* 0x000fe2000f1a104c */
[----:B-----5:R-:W-:-:S03]  /*11a30*/  IMAD.WIDE R20, R26, 0x4, R240 ;  /* 0x000000041a147825 */ /* 0x020fc600078e02f0 */
[----:B------:R2:W-:Y:S04]  /*11a40*/  STL.64 [R1+0x808], R18 ;  /* 0x0008081201007387 */ /* 0x0005e80000100a00 */
[----:B------:R5:W-:Y:S01]  /*11a50*/  LDGSTS.E [R7+0x5100], desc[UR76][R36.64], !P6 ;  /* 0x0510000024077fae */ /* 0x000be2000f1a104c */
[----:B----4-:R-:W-:-:S03]  /*11a60*/  VIADD R31, R31, 0xffffff9d ;  /* 0xffffff9d1f1f7836 */ /* 0x010fc60000000000 */
[----:B------:R4:W-:Y:S01]  /*11a70*/  LDGSTS.E [R7+0x5200], desc[UR76][R34.64], !P6 ;  /* 0x0520000022077fae */ /* 0x0009e2000f1a104c */
[----:B--2---:R-:W-:-:S03]  /*11a80*/  IMAD.WIDE R18, R26, 0x4, R242 ;  /* 0x000000041a127825 */ /* 0x004fc600078e02f2 */
        /* <DEDUP_REMOVED lines=9> */
[C---:B------:R-:W-:Y:S02]  /*11b20*/  IMAD.WIDE R38, R17.reuse, 0x4, R238 ;  /* 0x0000000411267825 */ /* 0x040fe400078e02ee */
[----:B------:R4:W-:Y:S04]  /*11b30*/  STL.64 [R1+0x770], R34 ;  /* 0x0007702201007387 */ /* 0x0009e80000100a00 */
[----:B------:R2:W-:Y:S01]  /*11b40*/  STL.64 [R1+0x768], R32 ;  /* 0x0007682001007387 */ /* 0x0005e20000100a00 */
[----:B-----5:R-:W-:-:S03]  /*11b50*/  IMAD.WIDE R36, R17, 0x4, R244 ;  /* 0x0000000411247825 */ /* 0x020fc600078e02f4 */
[----:B------:R1:W-:Y:S01]  /*11b60*/  STL.64 [R1+0x760], R24 ;  /* 0x0007601801007387 */ /* 0x0003e20000100a00 */
[----:B----4-:R-:W-:-:S03]  /*11b70*/  IMAD.WIDE R34, R17, 0x4, R8 ;  /* 0x0000000411227825 */ /* 0x010fc600078e0208 */
[----:B------:R4:W-:Y:S01]  /*11b80*/  STL.64 [R1+0x758], R22 ;  /* 0x0007581601007387 */ /* 0x0009e20000100a00 */
[----:B--2---:R-:W-:-:S03]  /*11b90*/  IMAD.WIDE R32, R17, 0x4, R10 ;  /* 0x0000000411207825 */ /* 0x004fc600078e020a */
[----:B------:R2:W-:Y:S01]  /*11ba0*/  STL.64 [R1+0x5190], R134 ;  /* 0x0051908601007387 */ /* 0x0005e20000100a00 */
[----:B-1----:R-:W-:-:S03]  /*11bb0*/  IMAD.WIDE R24, R17, 0x4, R12 ;  /* 0x0000000411187825 */ /* 0x002fc600078e020c */
[----:B------:R1:W-:Y:S01]  /*11bc0*/  STL.64 [R1+0x750], R20 ;  /* 0x0007501401007387 */ /* 0x0003e20000100a00 */
[----:B----4-:R-:W-:-:S03]  /*11bd0*/  IMAD.WIDE R22, R17, 0x4, R14 ;  /* 0x0000000411167825 */ /* 0x010fc600078e020e */
        /* <DEDUP_REMOVED lines=12> */
[----:B----4-:R-:W-:-:S03]  /*11ca0*/  IMAD.WIDE R38, R26, 0x4, R238 ;  /* 0x000000041a267825 */ /* 0x010fc600078e02ee */
        /* <DEDUP_REMOVED lines=11> */
[C---:B----4-:R-:W-:Y:S01]  /*11d60*/  IMAD.WIDE R24, R26.reuse, 0x4, R12 ;  /* 0x000000041a187825 */ /* 0x050fe200078e020c */
[----:B------:R-:W-:Y:S02]  /*11d70*/  ISETP.GE.U32.AND P5, PT, R27, 0x7fffff5e, PT ;  /* 0x7fffff5e1b00780c */ /* 0x000fe40003fa6070 */
[----:B------:R2:W-:Y:S01]  /*11d80*/  STL.64 [R1+0x690], R20 ;  /* 0x0006901401007387 */ /* 0x0005e20000100a00 */
[----:B---3--:R-:W-:Y:S02]  /*11d90*/  VIADD R27, R29, 0xffffffd5 ;  /* 0xffffffd51d1b7836 */ /* 0x008fe40000000000 */
[----:B------:R-:W3:Y:S01]  /*11da0*/  LDC R29, c[0x0][0x3a0] ;  /* 0x0000e800ff1d7b82 */ /* 0x000ee20000000800 */
[C---:B-1----:R-:W-:Y:S01]  /*11db0*/  IMAD.WIDE R22, R26.reuse, 0x4, R14 ;  /* 0x000000041a167825 */ /* 0x042fe200078e020e */
[----:B------:R-:W-:Y:S04]  /*11dc0*/  LDGSTS.E [R7+0x9000], desc[UR76][R38.64], !P1 ;  /* 0x0900000026077fae */ /* 0x000fe8000c9a104c */
[----:B------:R1:W-:Y:S01]  /*11dd0*/  STL.64 [R1+0x688], R18 ;  /* 0x0006881201007387 */ /* 0x0003e20000100a00 */
[----:B--2---:R-:W-:-:S03]  /*11de0*/  IMAD.WIDE R20, R26, 0x4, R240 ;  /* 0x000000041a147825 */ /* 0x004fc600078e02f0 */
[----:B------:R2:W-:Y:S04]  /*11df0*/  LDGSTS.E [R7+0x9100], desc[UR76][R36.64], !P1 ;  /* 0x0910000024077fae */ /* 0x0005e8000c9a104c */
[----:B------:R4:W-:Y:S01]  /*11e00*/  LDGSTS.E [R7+0x9200], desc[UR76][R34.64], !P1 ;  /* 0x0920000022077fae */ /* 0x0009e2000c9a104c */
[----:B-1----:R-:W-:-:S03]  /*11e10*/  IMAD.WIDE R18, R26, 0x4, R242 ;  /* 0x000000041a127825 */ /* 0x002fc600078e02f2 */
        /* <DEDUP_REMOVED lines=9> */
[----:B------:R-:W-:Y:S02]  /*11eb0*/  STL.64 [R1+0x600], R38 ;  /* 0x0006002601007387 */ /* 0x000fe40000100a00 */
[C---:B------:R-:W-:Y:S02]  /*11ec0*/  IMAD.WIDE R192, R17.reuse, 0x4, R238 ;  /* 0x0000000411c07825 */ /* 0x040fe400078e02ee */
[----:B------:R2:W-:Y:S02]  /*11ed0*/  STL.64 [R1+0x5f8], R36 ;  /* 0x0005f82401007387 */ /* 0x0005e40000100a00 */
[----:B------:R-:W-:Y:S02]  /*11ee0*/  IMAD.WIDE R190, R17, 0x4, R244 ;  /* 0x0000000411be7825 */ /* 0x000fe400078e02f4 */
[----:B------:R4:W-:Y:S04]  /*11ef0*/  STL.64 [R1+0x5f0], R34 ;  /* 0x0005f02201007387 */ /* 0x0009e80000100a00 */
[----:B------:R1:W-:Y:S04]  /*11f00*/  STL.64 [R1+0x5e8], R32 ;  /* 0x0005e82001007387 */ /* 0x0003e80000100a00 */
[----:B------:R3:W-:Y:S01]  /*11f10*/  STL.64 [R1+0x5e0], R24 ;  /* 0x0005e01801007387 */ /* 0x0007e20000100a00 */
[----:B--2---:R-:W-:-:S03]  /*11f20*/  IMAD.WIDE R36, R26, 0x4, R8 ;  /* 0x000000041a247825 */ /* 0x004fc600078e0208 */
[----:B------:R2:W-:Y:S01]  /*11f30*/  STL.64 [R1+0x5d8], R22 ;  /* 0x0005d81601007387 */ /* 0x0005e20000100a00 */
[----:B----4-:R-:W-:-:S03]  /*11f40*/  IMAD.WIDE R34, R17, 0x4, R8 ;  /* 0x0000000411227825 */ /* 0x010fc600078e0208 */
[----:B------:R4:W-:Y:S01]  /*11f50*/  STL.64 [R1+0x5d0], R20 ;  /* 0x0005d01401007387 */ /* 0x0009e20000100a00 */
[----:B-1----:R-:W-:-:S03]  /*11f60*/  IMAD.WIDE R32, R17, 0x4, R10 ;  /* 0x0000000411207825 */ /* 0x002fc600078e020a */
[----:B------:R-:W-:Y:S01]  /*11f70*/  LDGSTS.E [R7+0xb000], desc[UR76][R192.64], !P4 ;  /* 0x0b000000c0077fae */ /* 0x000fe2000e1a104c */
[----:B---3--:R-:W-:-:S03]  /*11f80*/  IMAD.WIDE R24, R17, 0x4, R12 ;  /* 0x0000000411187825 */ /* 0x008fc600078e020c */
[----:B------:R1:W-:Y:S01]  /*11f90*/  STL.64 [R1+0x5c8], R18 ;  /* 0x0005c81201007387 */ /* 0x0003e20000100a00 */
[----:B--2---:R-:W-:-:S03]  /*11fa0*/  IMAD.WIDE R22, R17, 0x4, R14 ;  /* 0x0000000411167825 */ /* 0x004fc600078e020e */
[----:B------:R-:W-:Y:S01]  /*11fb0*/  LDGSTS.E [R7+0xb100], desc[UR76][R190.64], !P4 ;  /* 0x0b100000be077fae */ /* 0x000fe2000e1a104c */
[----:B----4-:R-:W-:-:S03]  /*11fc0*/  IMAD.WIDE R20, R17, 0x4, R240 ;  /* 0x0000000411147825 */ /* 0x010fc600078e02f0 */
[----:B------:R2:W-:Y:S04]  /*11fd0*/  STL.64 [R1+0x530], R34 ;  /* 0x0005302201007387 */ /* 0x0005e80000100a00 */
[----:B------:R2:W-:Y:S01]  /*11fe0*/  LDGSTS.E [R7+0xb200], desc[UR76][R34.64], !P4 ;  /* 0x0b20000022077fae */ /* 0x0005e2000e1a104c */
[----:B-1----:R-:W-:-:S03]  /*11ff0*/  IMAD.WIDE R18, R17, 0x4, R242 ;  /* 0x0000000411127825 */ /* 0x002fc600078e02f2 */
[----:B------:R1:W-:Y:S01]  /*12000*/  STL.64 [R1+0x528], R32 ;  /* 0x0005282001007387 */ /* 0x0003e20000100a00 */
[----:B------:R-:W-:Y:S02]  /*12010*/  VIADD R17, R28, 0xffffffd1 ;  /* 0xffffffd11c117836 */ /* 0x000fe40000000000 */
[----:B------:R-:W3:Y:S01]  /*12020*/  LDC R28, c[0x0][0x3a0] ;  /* 0x0000e800ff1c7b82 */ /* 0x000ee20000000800 */
[----:B------:R1:W-:Y:S04]  /*12030*/  LDGSTS.E [R7+0xb300], desc[UR76][R32.64], !P4 ;  /* 0x0b30000020077fae */ /* 0x0003e8000e1a104c */
[----:B------:R4:W-:Y:S01]  /*12040*/  STL.64 [R1+0x520], R24 ;  /* 0x0005201801007387 */ /* 0x0009e20000100a00 */
[----:B--2---:R-:W-:-:S03]  /*12050*/  IMAD.WIDE R34, R26, 0x4, R10 ;  /* 0x000000041a227825 */ /* 0x004fc600078e020a */
[----:B------:R4:W-:Y:S04]  /*12060*/  LDGSTS.E [R7+0xb400], desc[UR76][R24.64], !P4 ;  /* 0x0b40000018077fae */ /* 0x0009e8000e1a104c */
[----:B------:R2:W-:Y:S01]  /*12070*/  STL.64 [R1+0x518], R22 ;  /* 0x0005181601007387 */ /* 0x0005e20000100a00 */
[----:B-1----:R-:W-:-:S03]  /*12080*/  IMAD.WIDE R32, R26, 0x4, R12 ;  /* 0x000000041a207825 */ /* 0x002fc600078e020c */
[----:B------:R2:W-:Y:S04]  /*12090*/  LDGSTS.E [R7+0xb500], desc[UR76][R22.64], !P4 ;  /* 0x0b50000016077fae */ /* 0x0005e8000e1a104c */
[----:B------:R1:W-:Y:S01]  /*120a0*/  LDGSTS.E [R7+0xb600], desc[UR76][R20.64], !P4 ;  /* 0x0b60000014077fae */ /* 0x0003e2000e1a104c */
[----:B----4-:R-:W-:-:S03]  /*120b0*/  IMAD.WIDE R24, R26, 0x4, R14 ;  /* 0x000000041a187825 */ /* 0x010fc600078e020e */
[----:B------:R-:W-:Y:S01]  /*120c0*/  STL.64 [R1+0x5128], R192 ;  /* 0x005128c001007387 */ /* 0x000fe20000100a00 */
[----:B--2---:R-:W-:-:S03]  /*120d0*/  IMAD.WIDE R22, R26, 0x4, R238 ;  /* 0x000000041a167825 */ /* 0x004fc600078e02ee */
[----:B------:R2:W-:Y:S01]  /*120e0*/  LDGSTS.E [R7+0xb700], desc[UR76][R18.64], !P4 ;  /* 0x0b70000012077fae */ /* 0x0005e2000e1a104c */
[----:B------:R-:W-:Y:S02]  /*120f0*/  ISETP.GE.U32.AND P4, PT, R27, 0x7fffff56, PT ;  /* 0x7fffff561b00780c */ /* 0x000fe40003f86070 */
[----:B-----5:R-:W-:Y:S01]  /*12100*/  IADD3 R27, PT, PT, R30, -0x33, RZ ;  /* 0xffffffcd1e1b7810 */ /* 0x020fe20007ffe0ff */
[----:B------:R1:W-:Y:S01]  /*12110*/  STL.64 [R1+0x510], R20 ;  /* 0x0005101401007387 */ /* 0x0003e20000100a00 */
[----:B------:R-:W4:Y:S03]  /*12120*/  LDC R30, c[0x0][0x3a0] ;  /* 0x0000e800ff1e7b82 */ /* 0x000f260000000800 */
[----:B------:R-:W-:Y:S04]  /*12130*/  LDGSTS.E [R7+0xd000], desc[UR76][R22.64], !P3 ;  /* 0x0d00000016077fae */ /* 0x000fe8000d9a104c */
[----:B------:R2:W-:Y:S01]  /*12140*/  STL.64 [R1+0x508], R18 ;  /* 0x0005081201007387 */ /* 0x0005e20000100a00 */
[----:B-1----:R-:W-:-:S03]  /*12150*/  IMAD.WIDE R20, R26, 0x4, R240 ;  /* 0x000000041a147825 */ /* 0x002fc600078e02f0 */
[----:B------:R-:W-:Y:S04]  /*12160*/  LDGSTS.E [R7+0xd100], desc[UR76][R182.64], !P3 ;  /* 0x0d100000b6077fae */ /* 0x000fe8000d9a104c */
[----:B------:R-:W-:Y:S01]  /*12170*/  LDGSTS.E [R7+0xd200], desc[UR76][R36.64], !P3 ;  /* 0x0d20000024077fae */ /* 0x000fe2000d9a104c */
        /* <DEDUP_REMOVED lines=18> */
[----:B-1----:R-:W-:-:S03]  /*122a0*/  IMAD.WIDE R34, R17, 0x4, R8 ;  /* 0x0000000411227825 */ /* 0x002fc600078e0208 */
[----:B------:R1:W-:Y:S01]  /*122b0*/  STL.64 [R1+0x5138], R22 ;  /* 0x0051381601007387 */ /* 0x0003e20000100a00 */
[----:B--2---:R-:W-:-:S03]  /*122c0*/  IMAD.WIDE R32, R17, 0x4, R10 ;  /* 0x0000000411207825 */ /* 0x004fc600078e020a */
[----:B------:R2:W-:Y:S01]  /*122d0*/  STL.64 [R1+0x450], R20 ;  /* 0x0004501401007387 */ /* 0x0005e20000100a00 */
[----:B-----5:R-:W-:-:S03]  /*122e0*/  IMAD.WIDE R24, R17, 0x4, R12 ;  /* 0x0000000411187825 */ /* 0x020fc600078e020c */
[----:B------:R-:W-:Y:S01]  /*122f0*/  LDGSTS.E [R7+0xf000], desc[UR76][R130.64], !P6 ;  /* 0x0f00000082077fae */ /* 0x000fe2000f1a104c */
[----:B-1----:R-:W-:-:S03]  /*12300*/  IMAD.WIDE R22, R17, 0x4, R14 ;  /* 0x0000000411167825 */ /* 0x002fc600078e020e */
        /* <DEDUP_REMOVED lines=24> */
[----:B------:R-:W-:Y:S02]  /*12490*/  VIADD R27, R28, 0xffffffc5 ;  /* 0xffffffc51c1b7836 */ /* 0x000fe40000000000 */
        /* <DEDUP_REMOVED lines=13> */
[----:B------:R-:W-:Y:S04]  /*12570*/  STL.64 [R1+0x5150], R152 ;  /* 0x0051509801007387 */ /* 0x000fe80000100a00 */
        /* <DEDUP_REMOVED lines=10> */
[----:B-----5:R-:W-:-:S02]  /*12620*/  IMAD.WIDE R34, R17, 0x4, R10 ;  /* 0x0000000411227825 */ /* 0x020fc400078e020a */
[----:B------:R-:W-:Y:S02]  /*12630*/  STL.64 [R1+0x5158], R56 ;  /* 0x0051583801007387 */ /* 0x000fe40000100a00 */
[C---:B---3--:R-:W-:Y:S02]  /*12640*/  IMAD.WIDE R32, R17.reuse, 0x4, R12 ;  /* 0x0000000411207825 */ /* 0x048fe400078e020c */
[----:B------:R3:W-:Y:S02]  /*12650*/  STL.64 [R1+0xad8], R20 ;  /* 0x000ad81401007387 */ /* 0x0007e40000100a00 */
[C---:B-1----:R-:W-:Y:S02]  /*12660*/  IMAD.WIDE R24, R17.reuse, 0x4, R14 ;  /* 0x0000000411187825 */ /* 0x042fe400078e020e */
[----:B------:R1:W-:Y:S02]  /*12670*/  STL.64 [R1+0xb00], R18 ;  /* 0x000b001201007387 */ /* 0x0003e40000100a00 */
[----:B--2---:R-:W-:-:S02]  /*12680*/  IMAD.WIDE R22, R17, 0x4, R240 ;  /* 0x0000000411167825 */ /* 0x004fc400078e02f0 */
[----:B------:R-:W-:Y:S02]  /*12690*/  STL.64 [R1+0x5160], R54 ;  /* 0x0051603601007387 */ /* 0x000fe40000100a00 */
[C---:B---3--:R-:W-:Y:S02]  /*126a0*/  IMAD.WIDE R20, R17.reuse, 0x4, R238 ;  /* 0x0000000411147825 */ /* 0x048fe400078e02ee */
[----:B------:R-:W-:Y:S02]  /*126b0*/  STL.64 [R1+0x1e08], R36 ;  /* 0x001e082401007387 */ /* 0x000fe40000100a00 */
[----:B-1----:R-:W-:Y:S02]  /*126c0*/  IMAD.WIDE R18, R17, 0x4, R242 ;  /* 0x0000000411127825 */ /* 0x002fe400078e02f2 */
[----:B------:R-:W-:Y:S02]  /*126d0*/  LDGSTS.E [R7+0x13000], desc[UR76][R20.64], !P1 ;  /* 0x1300000014077fae */ /* 0x000fe4000c9a104c */
[----:B----4-:R-:W-:-:S02]  /*126e0*/  VIADD R17, R30, 0xffffffc1 ;  /* 0xffffffc11e117836 */ /* 0x010fc40000000000 */
[----:B------:R-:W-:Y:S01]  /*126f0*/  LDGSTS.E [R7+0x13100], desc[UR76][R104.64], !P1 ;  /* 0x1310000068077fae */ /* 0x000fe2000c9a104c */
[----:B------:R-:W1:Y:S03]  /*12700*/  LDC R30, c[0x0][0x3a0] ;  /* 0x0000e800ff1e7b82 */ /* 0x000e660000000800 */
[----:B------:R-:W-:Y:S04]  /*12710*/  LDGSTS.E [R7+0x13200], desc[UR76][R36.64], !P1 ;  /* 0x1320000024077fae */ /* 0x000fe8000c9a104c */
[----:B------:R2:W-:Y:S04]  /*12720*/  STL.64 [R1+0x1e00], R34 ;  /* 0x001e002201007387 */ /* 0x0005e80000100a00 */
[----:B------:R2:W-:Y:S04]  /*12730*/  LDGSTS.E [R7+0x13300], desc[UR76][R34.64], !P1 ;  /* 0x1330000022077fae */ /* 0x0005e8000c9a104c */
[----:B------:R3:W-:Y:S04]  /*12740*/  STL.64 [R1+0x1df8], R32 ;  /* 0x001df82001007387 */ /* 0x0007e80000100a00 */
        /* <DEDUP_REMOVED lines=8> */
[----:B----4-:R-:W-:-:S03]  /*127d0*/  IMAD.WIDE R24, R26, 0x4, R12 ;  /* 0x000000041a187825 */ /* 0x010fc600078e020c */
[----:B------:R4:W-:Y:S01]  /*127e0*/  LDGSTS.E [R7+0x13700], desc[UR76][R18.64], !P1 ;  /* 0x1370000012077fae */ /* 0x0009e2000c9a104c */
[C---:B--2---:R-:W-:Y:S01]  /*127f0*/  IMAD.WIDE R20, R26.reuse, 0x4, R240 ;  /* 0x000000041a147825 */ /* 0x044fe200078e02f0 */
[----:B------:R-:W-:Y:S02]  /*12800*/  ISETP.GE.U32.AND P1, PT, R27, 0x7fffff46, PT ;  /* 0x7fffff461b00780c */ /* 0x000fe40003f26070 */
[----:B------:R-:W-:Y:S01]  /*12810*/  LDGSTS.E [R7+0x15000], desc[UR76][R160.64], !P4 ;  /* 0x15000000a0077fae */ /* 0x000fe2000e1a104c */
[----:B------:R-:W-:Y:S02]  /*12820*/  VIADD R27, R29, 0xffffffbd ;  /* 0xffffffbd1d1b7836 */ /* 0x000fe40000000000 */
[----:B------:R-:W2:Y:S01]  /*12830*/  LDC R29, c[0x0][0x3a0] ;  /* 0x0000e800ff1d7b82 */ /* 0x000ea20000000800 */
[C---:B---3--:R-:W-:Y:S01]  /*12840*/  IMAD.WIDE R22, R26.reuse, 0x4, R14 ;  /* 0x000000041a167825 */ /* 0x048fe200078e020e */
[----:B------:R4:W-:Y:S04]  /*12850*/  STL.64 [R1+0x1de0], R18 ;  /* 0x001de01201007387 */ /* 0x0009e80000100a00 */
        /* <DEDUP_REMOVED lines=18> */
[----:B------:R5:W-:Y:S04]  /*12980*/  STL.64 [R1+0x1d68], R24 ;  /* 0x001d681801007387 */ /* 0x000be80000100a00 */
[----:B------:R1:W-:Y:S01]  /*12990*/  STL.64 [R1+0x1d60], R22 ;  /* 0x001d601601007387 */ /* 0x0003e20000100a00 */
[----:B---3--:R-:W-:-:S03]  /*129a0*/  IMAD.WIDE R34, R17, 0x4, R8 ;  /* 0x0000000411227825 */ /* 0x008fc600078e0208 */
[----:B------:R-:W-:Y:S01]  /*129b0*/  STL.64 [R1+0x5178], R160 ;  /* 0x005178a001007387 */ /* 0x000fe20000100a00 */
[----:B----4-:R-:W-:-:S03]  /*129c0*/  IMAD.WIDE R32, R17, 0x4, R10 ;  /* 0x0000000411207825 */ /* 0x010fc600078e020a */
[----:B------:R3:W-:Y:S01]  /*129d0*/  STL.64 [R1+0x1d58], R20 ;  /* 0x001d581401007387 */ /* 0x0007e20000100a00 */
[----:B-----5:R-:W-:-:S03]  /*129e0*/  IMAD.WIDE R24, R17, 0x4, R12 ;  /* 0x0000000411187825 */ /* 0x020fc600078e020c */
[----:B------:R4:W-:Y:S01]  /*129f0*/  STL.64 [R1+0x1d50], R18 ;  /* 0x001d501201007387 */ /* 0x0009e20000100a00 */
[----:B-1----:R-:W-:-:S03]  /*12a00*/  IMAD.WIDE R22, R17, 0x4, R14 ;  /* 0x0000000411167825 */ /* 0x002fc600078e020e */
[----:B------:R-:W-:Y:S04]  /*12a10*/  LDGSTS.E [R7+0x17000], desc[UR76][R38.64], !P3 ;  /* 0x1700000026077fae */ /* 0x000fe8000d9a104c */
[----:B------:R1:W-:Y:S01]  /*12a20*/  STL.64 [R1+0x5180], R72 ;  /* 0x0051804801007387 */ /* 0x0003e20000100a00 */
[----:B---3--:R-:W-:-:S03]  /*12a30*/  IMAD.WIDE R20, R17, 0x4, R240 ;  /* 0x0000000411147825 */ /* 0x008fc600078e02f0 */
[----:B------:R-:W-:Y:S01]  /*12a40*/  LDGSTS.E [R7+0x17100], desc[UR76][R146.64], !P3 ;  /* 0x1710000092077fae */ /* 0x000fe2000d9a104c */
[----:B----4-:R-:W-:Y:S01]  /*12a50*/  IMAD.WIDE R18, R17, 0x4, R242 ;  /* 0x0000000411127825 */ /* 0x010fe200078e02f2 */
[----:B------:R-:W-:Y:S02]  /*12a60*/  IADD3 R17, PT, PT, R28, -0x47, RZ ;  /* 0xffffffb91c117810 */ /* 0x000fe40007ffe0ff */
[----:B------:R3:W-:Y:S01]  /*12a70*/  STL.64 [R1+0x1ce8], R34 ;  /* 0x001ce82201007387 */ /* 0x0007e20000100a00 */
[----:B------:R-:W4:Y:S03]  /*12a80*/  LDC R28, c[0x0][0x3a0] ;  /* 0x0000e800ff1c7b82 */ /* 0x000f260000000800 */
[----:B------:R3:W-:Y:S01]  /*12a90*/  LDGSTS.E [R7+0x17200], desc[UR76][R34.64], !P3 ;  /* 0x1720000022077fae */ /* 0x0007e2000d9a104c */
[----:B-1----:R-:W-:-:S03]  /*12aa0*/  IMAD.WIDE R72, R16, 0x4, R238 ;  /* 0x0000000410487825 */ /* 0x002fc600078e02ee */
[----:B------:R1:W-:Y:S04]  /*12ab0*/  STL.64 [R1+0x1ce0], R32 ;  /* 0x001ce02001007387 */ /* 0x0003e80000100a00 */
        /* <DEDUP_REMOVED lines=8> */
[----:B-----5:R-:W-:-:S03]  /*12b40*/  IMAD.WIDE R24, R26, 0x4, R14 ;  /* 0x000000041a187825 */ /* 0x020fc600078e020e */
[----:B------:R1:W-:Y:S04]  /*12b50*/  LDGSTS.E [R7+0x17600], desc[UR76][R20.64], !P3 ;  /* 0x1760000014077fae */ /* 0x0003e8000d9a104c */
[----:B------:R5:W-:Y:S01]  /*12b60*/  STL.64 [R1+0x1cc0], R18 ;  /* 0x001cc01201007387 */ /* 0x000be20000100a00 */
[----:B---3--:R-:W-:-:S03]  /*12b70*/  IMAD.WIDE R22, R26, 0x4, R240 ;  /* 0x000000041a167825 */ /* 0x008fc600078e02f0 */
[----:B------:R5:W-:Y:S01]  /*12b80*/  LDGSTS.E [R7+0x17700], desc[UR76][R18.64], !P3 ;  /* 0x1770000012077fae */ /* 0x000be2000d9a104c */
[----:B------:R-:W-:Y:S01]  /*12b90*/  ISETP.GE.U32.AND P3, PT, R27, 0x7fffff3e, PT ;  /* 0x7fffff3e1b00780c */ /* 0x000fe20003f66070 */
[----:B------:R-:W-:Y:S02]  /*12ba0*/  VIADD R27, R30, 0xffffffb5 ;  /* 0xffffffb51e1b7836 */ /* 0x000fe40000000000 */
[C---:B-1----:R-:W-:Y:S01]  /*12bb0*/  IMAD.WIDE R20, R26.reuse, 0x4, R242 ;  /* 0x000000041a147825 */ /* 0x042fe200078e02f2 */
[----:B------:R1:W-:Y:S01]  /*12bc0*/  STL.64 [R1+0x1c58], R36 ;  /* 0x001c582401007387 */ /* 0x0003e20000100a00 */
[----:B------:R-:W3:Y:S03]  /*12bd0*/  LDC R30, c[0x0][0x3a0] ;  /* 0x0000e800ff1e7b82 */ /* 0x000ee60000000800 */
[----:B------:R1:W-:Y:S01]  /*12be0*/  STL.64 [R1+0x1c50], R34 ;  /* 0x001c502201007387 */ /* 0x0003e20000100a00 */
[----:B-----5:R-:W-:-:S03]  /*12bf0*/  IMAD.WIDE R18, R26, 0x4, R238 ;  /* 0x000000041a127825 */ /* 0x020fc600078e02ee */
[----:B------:R5:W-:Y:S01]  /*12c00*/  STL.64 [R1+0x1c48], R32 ;  /* 0x001c482001007387 */ /* 0x000be20000100a00 */
[----:B------:R-:W-:-:S03]  /*12c10*/  IMAD R26, R230, 0x3a, RZ ;  /* 0x0000003ae61a7824 */ /* 0x000fc600078e02ff */
[----:B------:R-:W-:Y:S01]  /*12c20*/  LDGSTS.E [R7+0x19000], desc[UR76][R18.64], !P6 ;  /* 0x1900000012077fae */ /* 0x000fe2000f1a104c */
[----:B------:R-:W-:-:S03]  /*12c30*/  IMAD.WIDE R158, R26, 0x4, R238 ;  /* 0x000000041a9e7825 */ /* 0x000fc600078e02ee */
[----:B------:R-:W-:Y:S01]  /*12c40*/  LDGSTS.E [R7+0x19100], desc[UR76][R68.64], !P6 ;  /* 0x1910000044077fae */ /* 0x000fe2000f1a104c */
[----:B------:R-:W-:-:S03]  /*12c50*/  IMAD.WIDE R156, R26, 0x4, R244 ;  /* 0x000000041a9c7825 */ /* 0x000fc600078e02f4 */
[----:B------:R1:W-:Y:S04]  /*12c60*/  LDGSTS.E [R7+0x19200], desc[UR76][R36.64], !P6 ;  /* 0x1920000024077fae */ /* 0x0003e8000f1a104c */
[----:B------:R1:W-:Y:S04]  /*12c70*/  LDGSTS.E [R7+0x19300], desc[UR76][R34.64], !P6 ;  /* 0x1930000022077fae */ /* 0x0003e8000f1a104c */
        /* <DEDUP_REMOVED lines=10> */
[----:B------:R-:W-:Y:S02]  /*12d20*/  LDGSTS.E [R7+0x1b000], desc[UR76][R162.64], !P5 ;  /* 0x1b000000a2077fae */ /* 0x000fe4000e9a104c */
[----:B-1----:R-:W-:-:S02]  /*12d30*/  IMAD.WIDE R36, R17, 0x4, R8 ;  /* 0x0000000411247825 */ /* 0x002fc400078e0208 */
[----:B------:R1:W-:Y:S02]  /*12d40*/  STL.64 [R1+0x1c30], R20 ;  /* 0x001c301401007387 */ /* 0x0003e40000100a00 */
[C---:B------:R-:W-:Y:S02]  /*12d50*/  IMAD.WIDE R34, R17.reuse, 0x4, R10 ;  /* 0x0000000411227825 */ /* 0x040fe400078e020a */
[----:B------:R-:W-:Y:S02]  /*12d60*/  LDGSTS.E [R7+0x1b100], desc[UR76][R172.64], !P5 ;  /* 0x1b100000ac077fae */ /* 0x000fe4000e9a104c */
[C---:B-----5:R-:W-:Y:S02]  /*12d70*/  IMAD.WIDE R32, R17.reuse, 0x4, R12 ;  /* 0x0000000411207825 */ /* 0x060fe400078e020c */
[----:B------:R5:W-:Y:S02]  /*12d80*/  LDGSTS.E [R7+0x1b200], desc[UR76][R36.64], !P5 ;  /* 0x1b20000024077fae */ /* 0x000be4000e9a104c */
[----:B--2---:R-:W-:-:S02]  /*12d90*/  IMAD.WIDE R24, R17, 0x4, R14 ;  /* 0x0000000411187825 */ /* 0x004fc400078e020e */
[----:B------:R2:W-:Y:S02]  /*12da0*/  LDGSTS.E [R7+0x1b300], desc[UR76][R34.64], !P5 ;  /* 0x1b30000022077fae */ /* 0x0005e4000e9a104c */
[C---:B------:R-:W-:Y:S02]  /*12db0*/  IMAD.WIDE R22, R17.reuse, 0x4, R240 ;  /* 0x0000000411167825 */ /* 0x040fe400078e02f0 */
[----:B------:R5:W-:Y:S02]  /*12dc0*/  STL.64 [R1+0x1bc8], R36 ;  /* 0x001bc82401007387 */ /* 0x000be40000100a00 */
[----:B-1----:R-:W-:Y:S02]  /*12dd0*/  IMAD.WIDE R20, R17, 0x4, R242 ;  /* 0x0000000411147825 */ /* 0x002fe400078e02f2 */
[----:B------:R1:W-:Y:S02]  /*12de0*/  LDGSTS.E [R7+0x1b400], desc[UR76][R32.64], !P5 ;  /* 0x1b40000020077fae */ /* 0x0003e4000e9a104c */
[----:B------:R-:W-:-:S02]  /*12df0*/  VIADD R17, R29, 0xffffffb1 ;  /* 0xffffffb11d117836 */ /* 0x000fc40000000000 */
[----:B------:R2:W-:Y:S01]  /*12e00*/  STL.64 [R1+0x1bc0], R34 ;  /* 0x001bc02201007387 */ /* 0x0005e20000100a00 */
[----:B------:R-:W3:Y:S03]  /*12e10*/  LDC R29, c[0x0][0x3a0] ;  /* 0x0000e800ff1d7b82 */ /* 0x000ee60000000800 */
[----:B------:R1:W-:Y:S01]  /*12e20*/  LDGSTS.E [R7+0x1b500], desc[UR76][R24.64], !P5 ;  /* 0x1b50000018077fae */ /* 0x0003e2000e9a104c */
[----:B-----5:R-:W-:-:S03]  /*12e30*/  IMAD.WIDE R36, R26, 0x4, R8 ;  /* 0x000000041a247825 */ /* 0x020fc600078e0208 */
[----:B------:R1:W-:Y:S04]  /*12e40*/  STL.64 [R1+0x1bb8], R32 ;  /* 0x001bb82001007387 */ /* 0x0003e80000100a00 */
[----:B------:R5:W-:Y:S01]  /*12e50*/  LDGSTS.E [R7+0x1b600], desc[UR76][R22.64], !P5 ;  /* 0x1b60000016077fae */ /* 0x000be2000e9a104c */
[----:B--2---:R-:W-:-:S03]  /*12e60*/  IMAD.WIDE R34, R26, 0x4, R10 ;  /* 0x000000041a227825 */ /* 0x004fc600078e020a */
[----:B------:R2:W-:Y:S04]  /*12e70*/  STL.64 [R1+0x1bb0], R24 ;  /* 0x001bb01801007387 */ /* 0x0005e80000100a00 */
[----:B------:R5:W-:Y:S01]  /*12e80*/  LDGSTS.E [R7+0x1b700], desc[UR76][R20.64], !P5 ;  /* 0x1b70000014077fae */ /* 0x000be2000e9a104c */
[----:B-1----:R-:W-:Y:S01]  /*12e90*/  IMAD.WIDE R32, R26, 0x4, R12 ;  /* 0x000000041a207825 */ /* 0x002fe200078e020c */
[----:B------:R-:W-:Y:S02]  /*12ea0*/  ISETP.GE.U32.AND P5, PT, R27, 0x7fffff36, PT ;  /* 0x7fffff361b00780c */ /* 0x000fe40003fa6070 */
[----:B------:R5:W-:Y:S01]  /*12eb0*/  STL.64 [R1+0x1ba8], R22 ;  /* 0x001ba81601007387 */ /* 0x000be20000100a00 */
[----:B----4-:R-:W-:Y:S02]  /*12ec0*/  VIADD R27, R28, 0xffffffad ;  /* 0xffffffad1c1b7836 */ /* 0x010fe40000000000 */
[C---:B--2---:R-:W-:Y:S01]  /*12ed0*/  IMAD.WIDE R24, R26.reuse, 0x4, R14 ;  /* 0x000000041a187825 */ /* 0x044fe200078e020e */
[----:B------:R-:W-:Y:S04]  /*12ee0*/  LDGSTS.E [R7+0x1d000], desc[UR76][R158.64], !P1 ;  /* 0x1d0000009e077fae */ /* 0x000fe8000c9a104c */
[----:B------:R1:W-:Y:S01]  /*12ef0*/  STL.64 [R1+0x1ba0], R20 ;  /* 0x001ba01401007387 */ /* 0x0003e20000100a00 */
[----:B-----5:R-:W-:-:S03]  /*12f00*/  IMAD.WIDE R22, R26, 0x4, R240 ;  /* 0x000000041a167825 */ /* 0x020fc600078e02f0 */
        /* <DEDUP_REMOVED lines=18> */
[C---:B--2---:R-:W-:Y:S02]  /*13030*/  IMAD.WIDE R36, R17.reuse, 0x4, R8 ;  /* 0x0000000411247825 */ /* 0x044fe400078e0208 */
[----:B------:R5:W-:Y:S02]  /*13040*/  STL.64 [R1+0x1b20], R24 ;  /* 0x001b201801007387 */ /* 0x000be40000100a00 */
[----:B-1----:R-:W-:-:S02]  /*13050*/  IMAD.WIDE R34, R17, 0x4, R10 ;  /* 0x0000000411227825 */ /* 0x002fc400078e020a */
[----:B------:R1:W-:Y:S02]  /*13060*/  STL.64 [R1+0x1b18], R22 ;  /* 0x001b181601007387 */ /* 0x0003e40000100a00 */
[C---:B----4-:R-:W-:Y:S02]  /*13070*/  IMAD.WIDE R32, R17.reuse, 0x4, R12 ;  /* 0x0000000411207825 */ /* 0x050fe400078e020c */
[----:B------:R-:W-:Y:S02]  /*13080*/  LDGSTS.E [R7+0x1f000], desc[UR76][R114.64], !P4 ;  /* 0x1f00000072077fae */ /* 0x000fe4000e1a104c */
[C---:B-----5:R-:W-:Y:S02]  /*13090*/  IMAD.WIDE R24, R17.reuse, 0x4, R14 ;  /* 0x0000000411187825 */ /* 0x060fe400078e020e */
[----:B------:R2:W-:Y:S02]  /*130a0*/  STL.64 [R1+0x1b10], R20 ;  /* 0x001b101401007387 */ /* 0x0005e40000100a00 */
[----:B-1----:R-:W-:-:S02]  /*130b0*/  IMAD.WIDE R22, R17, 0x4, R240 ;  /* 0x0000000411167825 */ /* 0x002fc400078e02f0 */
[----:B------:R-:W-:Y:S04]  /*130c0*/  LDGSTS.E [R7+0x1f100], desc[UR76][R100.64], !P4 ;  /* 0x1f10000064077fae */ /* 0x000fe8000e1a104c */
[----:B------:R1:W-:Y:S01]  /*130d0*/  LDGSTS.E [R7+0x1f200], desc[UR76][R36.64], !P4 ;  /* 0x1f20000024077fae */ /* 0x0003e2000e1a104c */
[----:B--2---:R-:W-:-:S03]  /*130e0*/  IMAD.WIDE R20, R17, 0x4, R242 ;  /* 0x0000000411147825 */ /* 0x004fc600078e02f2 */
[----:B------:R2:W-:Y:S01]  /*130f0*/  LDGSTS.E [R7+0x1f300], desc[UR76][R34.64], !P4 ;  /* 0x1f30000022077fae */ /* 0x0005e2000e1a104c */
[----:B---3--:R-:W-:-:S03]  /*13100*/  VIADD R17, R30, 0xffffffa9 ;  /* 0xffffffa91e117836 */ /* 0x008fc60000000000 */
[----:B------:R1:W-:Y:S01]  /*13110*/  STL.64 [R1+0x1aa8], R36 ;  /* 0x001aa82401007387 */ /* 0x0003e20000100a00 */
[----:B------:R-:W-:-:S03]  /*13120*/  IMAD R30, R230, 0x4a, RZ ;  /* 0x0000004ae61e7824 */ /* 0x000fc600078e02ff */
[----:B------:R3:W-:Y:S01]  /*13130*/  LDGSTS.E [R7+0x1f400], desc[UR76][R32.64], !P4 ;  /* 0x1f40000020077fae */ /* 0x0007e2000e1a104c */
[----:B------:R-:W-:-:S03]  /*13140*/  IMAD.WIDE R42, R30, 0x4, R8 ;  /* 0x000000041e2a7825 */ /* 0x000fc600078e0208 */
        /* <DEDUP_REMOVED lines=8> */
[C---:B---3--:R-:W-:Y:S01]  /*131d0*/  IMAD.WIDE R32, R26.reuse, 0x4, R12 ;  /* 0x000000041a207825 */ /* 0x048fe200078e020c */
[----:B------:R-:W-:Y:S02]  /*131e0*/  ISETP.GE.U32.AND P4, PT, R27, 0x7fffff2e, PT ;  /* 0x7fffff2e1b00780c */ /* 0x000fe40003f86070 */
[----:B------:R1:W-:Y:S01]  /*131f0*/  STL.64 [R1+0x1a88], R22 ;  /* 0x001a881601007387 */ /* 0x0003e20000100a00 */
[----:B------:R-:W3:Y:S01]  /*13200*/  LDC R27, c[0x0][0x3a0] ;  /* 0x0000e800ff1b7b82 */ /* 0x000ee20000000800 */
[----:B----4-:R-:W-:-:S02]  /*13210*/  IMAD.WIDE R24, R26, 0x4, R14 ;  /* 0x000000041a187825 */ /* 0x010fc400078e020e */
[----:B------:R-:W-:Y:S04]  /*13220*/  LDGSTS.E [R7+0x21000], desc[UR76][R66.64], !P3 ;  /* 0x2100000042077fae */ /* 0x000fe8000d9a104c */
[----:B------:R2:W-:Y:S01]  /*13230*/  STL.64 [R1+0x1a80], R20 ;  /* 0x001a801401007387 */ /* 0x0005e20000100a00 */
[----:B-1----:R-:W-:-:S03]  /*13240*/  IMAD.WIDE R22, R26, 0x4, R240 ;  /* 0x000000041a167825 */ /* 0x002fc600078e02f0 */
[----:B------:R-:W-:Y:S04]  /*13250*/  LDGSTS.E [R7+0x21100], desc[UR76][R52.64], !P3 ;  /* 0x2110000034077fae */ /* 0x000fe8000d9a104c */
[----:B------:R1:W-:Y:S01]  /*13260*/  LDGSTS.E [R7+0x21200], desc[UR76][R36.64], !P3 ;  /* 0x2120000024077fae */ /* 0x0003e2000d9a104c */
[----:B--2---:R-:W-:-:S03]  /*13270*/  IMAD.WIDE R20, R26, 0x4, R242 ;  /* 0x000000041a147825 */ /* 0x004fc600078e02f2 */
[----:B------:R2:W-:Y:S01]  /*13280*/  LDGSTS.E [R7+0x21300], desc[UR76][R34.64], !P3 ;  /* 0x2130000022077fae */ /* 0x0005e2000d9a104c */
[----:B------:R-:W-:Y:S01]  /*13290*/  IADD3 R26, PT, PT, R29, -0x5b, RZ ;  /* 0xffffffa51d1a7810 */ /* 0x000fe20007ffe0ff */
[----:B------:R-:W-:Y:S02]  /*132a0*/  IMAD.WIDE R28, R30, 0x4, R244 ;  /* 0x000000041e1c7825 */ /* 0x000fe400078e02f4 */
        /* <DEDUP_REMOVED lines=11> */
[----:B-1----:R-:W-:-:S02]  /*13360*/  IMAD.WIDE R36, R17, 0x4, R10 ;  /* 0x0000000411247825 */ /* 0x002fc400078e020a */
[----:B------:R5:W-:Y:S02]  /*13370*/  STL.64 [R1+0x1a00], R24 ;  /* 0x001a001801007387 */ /* 0x000be40000100a00 */
[C---:B--2---:R-:W-:Y:S02]  /*13380*/  IMAD.WIDE R34, R17.reuse, 0x4, R238 ;  /* 0x0000000411227825 */ /* 0x044fe400078e02ee */
[----:B------:R1:W-:Y:S02]  /*13390*/  STL.64 [R1+0x19f8], R22 ;  /* 0x0019f81601007387 */ /* 0x0003e40000100a00 */
[C---:B----4-:R-:W-:Y:S02]  /*133a0*/  IMAD.WIDE R32, R17.reuse, 0x4, R12 ;  /* 0x0000000411207825 */ /* 0x050fe400078e020c */
[----:B------:R-:W-:Y:S02]  /*133b0*/  LDGSTS.E [R7+0x23000], desc[UR76][R34.64], !P6 ;  /* 0x2300000022077fae */ /* 0x000fe4000f1a104c */
[----:B-----5:R-:W-:-:S02]  /*133c0*/  IMAD.WIDE R24, R17, 0x4, R14 ;  /* 0x0000000411187825 */ /* 0x020fc400078e020e */
[----:B------:R2:W-:Y:S02]  /*133d0*/  STL.64 [R1+0x19f0], R20 ;  /* 0x0019f01401007387 */ /* 0x0005e40000100a00 */
[C---:B-1----:R-:W-:Y:S02]  /*133e0*/  IMAD.WIDE R22, R17.reuse, 0x4, R240 ;  /* 0x0000000411167825 */ /* 0x042fe400078e02f0 */
[----:B------:R-:W-:Y:S04]  /*133f0*/  LDGSTS.E [R7+0x23100], desc[UR76][R250.64], !P6 ;  /* 0x23100000fa077fae */ /* 0x000fe8000f1a104c */
[----:B------:R1:W-:Y:S01]  /*13400*/  LDGSTS.E [R7+0x23200], desc[UR76][R40.64], !P6 ;  /* 0x2320000028077fae */ /* 0x0003e2000f1a104c */
[----:B--2---:R-:W-:-:S03]  /*13410*/  IMAD.WIDE R20, R17, 0x4, R242 ;  /* 0x0000000411147825 */ /* 0x004fc600078e02f2 */
[----:B------:R2:W-:Y:S01]  /*13420*/  LDGSTS.E [R7+0x23300], desc[UR76][R36.64], !P6 ;  /* 0x2330000024077fae */ /* 0x0005e2000f1a104c */
[----:B---3--:R-:W-:-:S03]  /*13430*/  VIADD R17, R27, 0xffffffa1 ;  /* 0xffffffa11b117836 */ /* 0x008fc60000000000 */
[----:B------:R3:W-:Y:S04]  /*13440*/  LDGSTS.E [R7+0x23400], desc[UR76][R32.64], !P6 ;  /* 0x2340000020077fae */ /* 0x0007e8000f1a104c */
[----:B------:R4:W-:Y:S04]  /*13450*/  LDGSTS.E [R7+0x23500], desc[UR76][R24.64], !P6 ;  /* 0x2350000018077fae */ /* 0x0009e8000f1a104c */
[----:B------:R5:W-:Y:S04]  /*13460*/  LDGSTS.E [R7+0x23600], desc[UR76][R22.64], !P6 ;  /* 0x2360000016077fae */ /* 0x000be8000f1a104c */
[----:B------:R1:W-:Y:S01]  /*13470*/  LDGSTS.E [R7+0x23700], desc[UR76][R20.64], !P6 ;  /* 0x2370000014077fae */ /* 0x0003e2000f1a104c */
[----:B------:R-:W-:Y:S01]  /*13480*/  ISETP.GE.U32.AND P6, PT, R26, 0x7fffff26, PT ;  /* 0x7fffff261a00780c */ /* 0x000fe20003fc6070 */
[----:B------:R-:W-:-:S02]  /*13490*/  IMAD.WIDE R26, R30, 0x4, R238 ;  /* 0x000000041e1a7825 */ /* 0x000fc400078e02ee */
[----:B------:R1:W-:Y:S04]  /*134a0*/  STL.64 [R1+0x1988], R40 ;  /* 0x0019882801007387 */ /* 0x0003e80000100a00 */
[----:B------:R2:W-:Y:S04]  /*134b0*/  STL.64 [R1+0x1980], R36 ;  /* 0x0019802401007387 */ /* 0x0005e80000100a00 */
[----:B------:R3:W-:Y:S01]  /*134c0*/  STL.64 [R1+0x1978], R32 ;  /* 0x0019782001007387 */ /* 0x0007e20000100a00 */
[----:B-1----:R-:W-:-:S03]  /*134d0*/  IMAD.WIDE R40, R30, 0x4, R10 ;  /* 0x000000041e287825 */ /* 0x002fc600078e020a */
[----:B------:R4:W-:Y:S01]  /*134e0*/  STL.64 [R1+0x1970], R24 ;  /* 0x0019701801007387 */ /* 0x0009e20000100a00 */
[----:B--2---:R-:W-:-:S03]  /*134f0*/  IMAD.WIDE R36, R30, 0x4, R12 ;  /* 0x000000041e247825 */ /* 0x004fc600078e020c */
[----:B------:R5:W-:Y:S01]  /*13500*/  STL.64 [R1+0x1968], R22 ;  /* 0x0019681601007387 */ /* 0x000be20000100a00 */
[----:B---3--:R-:W1:Y:S03]  /*13510*/  LDC R32, c[0x0][0x3a0] ;  /* 0x0000e800ff207b82 */ /* 0x008e660000000800 */
[----:B------:R-:W-:Y:S01]  /*13520*/  LDGSTS.E [R7+0x25000], desc[UR76][R26.64], !P5 ;  /* 0x250000001a077fae */ /* 0x000fe2000e9a104c */
[----:B----4-:R-:W-:-:S03]  /*13530*/  IMAD.WIDE R24, R30, 0x4, R14 ;  /* 0x000000041e187825 */ /* 0x010fc600078e020e */
[----:B------:R2:W-:Y:S01]  /*13540*/  STL.64 [R1+0x1960], R20 ;  /* 0x0019601401007387 */ /* 0x0005e20000100a00 */
[----:B------:R-:W3:Y:S01]  /*13550*/  LDC R33, c[0x0][0x3a0] ;  /* 0x0000e800ff217b82 */ /* 0x000ee20000000800 */
[C---:B-----5:R-:W-:Y:S02]  /*13560*/  IMAD.WIDE R22, R30.reuse, 0x4, R240 ;  /* 0x000000041e167825 */ /* 0x060fe400078e02f0 */
        /* <DEDUP_REMOVED lines=14> */
[----:B------:R4:W-:Y:S02]  /*13650*/  STL.64 [R1+0x18f8], R42 ;  /* 0x0018f82a01007387 */ /* 0x0009e40000100a00 */
[C---:B------:R-:W-:Y:S02]  /*13660*/  IMAD.WIDE R44, R17.reuse, 0x4, R244 ;  /* 0x00000004112c7825 */ /* 0x040fe400078e02f4 */
[----:B------:R2:W-:Y:S02]  /*13670*/  STL.64 [R1+0x18f0], R40 ;  /* 0x0018f02801007387 */ /* 0x0005e40000100a00 */
[----:B------:R-:W-:-:S02]  /*13680*/  IMAD.WIDE R46, R17, 0x4, R8 ;  /* 0x00000004112e7825 */ /* 0x000fc400078e0208 */
[----:B------:R5:W-:Y:S02]  /*13690*/  STL.64 [R1+0x18e8], R36 ;  /* 0x0018e82401007387 */ /* 0x000be40000100a00 */
[C---:B----4-:R-:W-:Y:S02]  /*136a0*/  IMAD.WIDE R42, R17.reuse, 0x4, R238 ;  /* 0x00000004112a7825 */ /* 0x050fe400078e02ee */
[----:B------:R1:W-:Y:S02]  /*136b0*/  STL.64 [R1+0x18e0], R24 ;  /* 0x0018e01801007387 */ /* 0x0003e40000100a00 */
[C---:B--2---:R-:W-:Y:S02]  /*136c0*/  IMAD.WIDE R40, R17.reuse, 0x4, R10 ;  /* 0x0000000411287825 */ /* 0x044fe400078e020a */
[----:B------:R2:W-:Y:S02]  /*136d0*/  STL.64 [R1+0x18d8], R22 ;  /* 0x0018d81601007387 */ /* 0x0005e40000100a00 */
[----:B-----5:R-:W-:-:S02]  /*136e0*/  IMAD.WIDE R36, R17, 0x4, R12 ;  /* 0x0000000411247825 */ /* 0x020fc400078e020c */
[----:B------:R-:W-:Y:S02]  /*136f0*/  LDGSTS.E [R7+0x27000], desc[UR76][R42.64], !P1 ;  /* 0x270000002a077fae */ /* 0x000fe4000c9a104c */
[C---:B-1----:R-:W-:Y:S02]  /*13700*/  IMAD.WIDE R24, R17.reuse, 0x4, R14 ;  /* 0x0000000411187825 */ /* 0x042fe400078e020e */
[----:B------:R1:W-:Y:S02]  /*13710*/  STL.64 [R1+0x18d0], R20 ;  /* 0x0018d01401007387 */ /* 0x0003e40000100a00 */
[C---:B--2---:R-:W-:Y:S02]  /*13720*/  IMAD.WIDE R22, R17.reuse, 0x4, R240 ;  /* 0x0000000411167825 */ /* 0x044fe400078e02f0 */
[----:B------:R-:W-:Y:S04]  /*13730*/  LDGSTS.E [R7+0x27100], desc[UR76][R44.64], !P1 ;  /* 0x271000002c077fae */ /* 0x000fe8000c9a104c */
[----:B------:R2:W-:Y:S01]  /*13740*/  LDGSTS.E [R7+0x27200], desc[UR76][R46.64], !P1 ;  /* 0x272000002e077fae */ /* 0x0005e2000c9a104c */
        /* <DEDUP_REMOVED lines=8> */
[----:B--2---:R-:W2:Y:S03]  /*137d0*/  LDC R46, c[0x0][0x3a0] ;  /* 0x0000e800ff2e7b82 */ /* 0x004ea60000000800 */
[----:B------:R5:W-:Y:S04]  /*137e0*/  STL.64 [R1+0x1850], R36 ;  /* 0x0018502401007387 */ /* 0x000be80000100a00 */
[----:B------:R3:W-:Y:S01]  /*137f0*/  LDGSTS.E [R7+0x27600], desc[UR76][R22.64], !P1 ;  /* 0x2760000016077fae */ /* 0x0007e2000c9a104c */
[----:B-1----:R-:W-:-:S03]  /*13800*/  IMAD.WIDE R40, R30, 0x4, R10 ;  /* 0x000000041e287825 */ /* 0x002fc600078e020a */
[----:B------:R1:W-:Y:S04]  /*13810*/  STL.64 [R1+0x1848], R24 ;  /* 0x0018481801007387 */ /* 0x0003e80000100a00 */
[----:B------:R4:W-:Y:S01]  /*13820*/  LDGSTS.E [R7+0x27700], desc[UR76][R20.64], !P1 ;  /* 0x2770000014077fae */ /* 0x0009e2000c9a104c */
[C---:B-----5:R-:W-:Y:S01]  /*13830*/  IMAD.WIDE R36, R30.reuse, 0x4, R12 ;  /* 0x000000041e247825 */ /* 0x060fe200078e020c */
[----:B------:R-:W-:Y:S02]  /*13840*/  ISETP.GE.U32.AND P1, PT, R31, 0x7fffff1e, PT ;  /* 0x7fffff1e1f00780c */ /* 0x000fe40003f26070 */
[----:B------:R5:W-:Y:S01]  /*13850*/  STL.64 [R1+0x1840], R22 ;  /* 0x0018401601007387 */ /* 0x000be20000100a00 */
[----:B---3--:R-:W-:Y:S02]  /*13860*/  VIADD R31, R33, 0xffffff95 ;  /* 0xffffff95211f7836 */ /* 0x008fe40000000000 */
[----:B------:R-:W3:Y:S01]  /*13870*/  LDC R33, c[0x0][0x3a0] ;  /* 0x0000e800ff217b82 */ /* 0x000ee20000000800 */
[C---:B-1----:R-:W-:Y:S01]  /*13880*/  IMAD.WIDE R24, R30.reuse, 0x4, R14 ;  /* 0x000000041e187825 */ /* 0x042fe200078e020e */
[----:B------:R-:W-:Y:S04]  /*13890*/  LDGSTS.E [R7+0x29000], desc[UR76][R58.64], !P4 ;  /* 0x290000003a077fae */ /* 0x000fe8000e1a104c */
[----:B------:R4:W-:Y:S01]  /*138a0*/  STL.64 [R1+0x1838], R20 ;  /* 0x0018381401007387 */ /* 0x0009e20000100a00 */
[----:B-----5:R-:W-:-:S03]  /*138b0*/  IMAD.WIDE R22, R30, 0x4, R240 ;  /* 0x000000041e167825 */ /* 0x020fc600078e02f0 */
        /* <DEDUP_REMOVED lines=20> */
[----:B----4-:R-:W-:-:S02]  /*13a00*/  IMAD.WIDE R40, R17, 0x4, R10 ;  /* 0x0000000411287825 */ /* 0x010fc400078e020a */
[----:B------:R4:W-:Y:S02]  /*13a10*/  STL.64 [R1+0x17b0], R22 ;  /* 0x0017b01601007387 */ /* 0x0009e40000100a00 */
[C---:B-----5:R-:W-:Y:S02]  /*13a20*/  IMAD.WIDE R36, R17.reuse, 0x4, R12 ;  /* 0x0000000411247825 */ /* 0x060fe400078e020c */
[----:B------:R-:W-:Y:S02]  /*13a30*/  LDGSTS.E [R7+0x2b000], desc[UR76][R74.64], !P3 ;  /* 0x2b0000004a077fae */ /* 0x000fe4000d9a104c */
[C---:B-1----:R-:W-:Y:S02]  /*13a40*/  IMAD.WIDE R24, R17.reuse, 0x4, R14 ;  /* 0x0000000411187825 */ /* 0x042fe400078e020e */
[----:B------:R1:W-:Y:S02]  /*13a50*/  STL.64 [R1+0x17a8], R20 ;  /* 0x0017a81401007387 */ /* 0x0003e40000100a00 */
[----:B----4-:R-:W-:-:S02]  /*13a60*/  IMAD.WIDE R22, R17, 0x4, R240 ;  /* 0x0000000411167825 */ /* 0x010fc400078e02f0 */
[----:B------:R-:W-:Y:S04]  /*13a70*/  LDGSTS.E [R7+0x2b100], desc[UR76][R76.64], !P3 ;  /* 0x2b1000004c077fae */ /* 0x000fe8000d9a104c */
[----:B------:R4:W-:Y:S01]  /*13a80*/  LDGSTS.E [R7+0x2b200], desc[UR76][R48.64], !P3 ;  /* 0x2b20000030077fae */ /* 0x0009e2000d9a104c */
[----:B-1----:R-:W-:-:S03]  /*13a90*/  IMAD.WIDE R20, R17, 0x4, R242 ;  /* 0x0000000411147825 */ /* 0x002fc600078e02f2 */
[----:B------:R1:W-:Y:S01]  /*13aa0*/  LDGSTS.E [R7+0x2b300], desc[UR76][R40.64], !P3 ;  /* 0x2b30000028077fae */ /* 0x0003e2000d9a104c */
[----:B--2---:R-:W-:Y:S02]  /*13ab0*/  IADD3 R17, PT, PT, R46, -0x6f, RZ ;  /* 0xffffff912e117810 */ /* 0x004fe40007ffe0ff */
[----:B------:R-:W2:Y:S01]  /*13ac0*/  LDC R46, c[0x0][0x3a0] ;  /* 0x0000e800ff2e7b82 */ /* 0x000ea20000000800 */
[----:B------:R4:W-:Y:S04]  /*13ad0*/  STL.64 [R1+0x1740], R48 ;  /* 0x0017403001007387 */ /* 0x0009e80000100a00 */
[----:B------:R5:W-:Y:S04]  /*13ae0*/  LDGSTS.E [R7+0x2b400], desc[UR76][R36.64], !P3 ;  /* 0x2b40000024077fae */ /* 0x000be8000d9a104c */
[----:B------:R1:W-:Y:S04]  /*13af0*/  STL.64 [R1+0x1738], R40 ;  /* 0x0017382801007387 */ /* 0x0003e80000100a00 */
[----:B------:R3:W-:Y:S01]  /*13b00*/  LDGSTS.E [R7+0x2b500], desc[UR76][R24.64], !P3 ;  /* 0x2b50000018077fae */ /* 0x0007e2000d9a104c */
[----:B----4-:R-:W-:-:S03]  /*13b10*/  IMAD.WIDE R48, R30, 0x4, R8 ;  /* 0x000000041e307825 */ /* 0x010fc600078e0208 */
[----:B------:R5:W-:Y:S04]  /*13b20*/  STL.64 [R1+0x1730], R36 ;  /* 0x0017302401007387 */ /* 0x000be80000100a00 */
[----:B------:R4:W-:Y:S01]  /*13b30*/  LDGSTS.E [R7+0x2b600], desc[UR76][R22.64], !P3 ;  /* 0x2b60000016077fae */ /* 0x0009e2000d9a104c */
[----:B-1----:R-:W-:-:S03]  /*13b40*/  IMAD.WIDE R40, R30, 0x4, R10 ;  /* 0x000000041e287825 */ /* 0x002fc600078e020a */
[----:B------:R3:W-:Y:S04]  /*13b50*/  STL.64 [R1+0x1728], R24 ;  /* 0x0017281801007387 */ /* 0x0007e80000100a00 */
[----:B------:R1:W-:Y:S01]  /*13b60*/  LDGSTS.E [R7+0x2b700], desc[UR76][R20.64], !P3 ;  /* 0x2b70000014077fae */ /* 0x0003e2000d9a104c */
[----:B-----5:R-:W-:Y:S01]  /*13b70*/  IMAD.WIDE R36, R30, 0x4, R12 ;  /* 0x000000041e247825 */ /* 0x020fe200078e020c */
[----:B------:R-:W-:Y:S02]  /*13b80*/  ISETP.GE.U32.AND P3, PT, R31, 0x7fffff16, PT ;  /* 0x7fffff161f00780c */ /* 0x000fe40003f66070 */
[----:B------:R4:W-:Y:S01]  /*13b90*/  STL.64 [R1+0x1720], R22 ;  /* 0x0017201601007387 */ /* 0x0009e20000100a00 */
[----:B------:R-:W-:Y:S02]  /*13ba0*/  VIADD R31, R32, 0xffffff8d ;  /* 0xffffff8d201f7836 */ /* 0x000fe40000000000 */
[----:B------:R-:W5:Y:S01]  /*13bb0*/  LDC R32, c[0x0][0x3a0] ;  /* 0x0000e800ff207b82 */ /* 0x000f620000000800 */
[C---:B---3--:R-:W-:Y:S01]  /*13bc0*/  IMAD.WIDE R24, R30.reuse, 0x4, R14 ;  /* 0x000000041e187825 */ /* 0x048fe200078e020e */
[----:B------:R-:W-:Y:S04]  /*13bd0*/  LDGSTS.E [R7+0x2d000], desc[UR76][R90.64], !P6 ;  /* 0x2d0000005a077fae */ /* 0x000fe8000f1a104c */
[----:B------:R1:W-:Y:S01]  /*13be0*/  STL.64 [R1+0x1718], R20 ;  /* 0x0017181401007387 */ /* 0x0003e20000100a00 */
[----:B----4-:R-:W-:-:S03]  /*13bf0*/  IMAD.WIDE R22, R30, 0x4, R240 ;  /* 0x000000041e167825 */ /* 0x010fc600078e02f0 */
        /* <DEDUP_REMOVED lines=18> */
[C---:B---3--:R-:W-:Y:S02]  /*13d20*/  IMAD.WIDE R48, R17.reuse, 0x4, R8 ;  /* 0x0000000411307825 */ /* 0x048fe400078e0208 */
[----:B------:R3:W-:Y:S02]  /*13d30*/  STL.64 [R1+0x1698], R24 ;  /* 0x0016981801007387 */ /* 0x0007e40000100a00 */
[----:B-1----:R-:W-:-:S02]  /*13d40*/  IMAD.WIDE R40, R17, 0x4, R10 ;  /* 0x0000000411287825 */ /* 0x002fc400078e020a */
[----:B------:R1:W-:Y:S02]  /*13d50*/  STL.64 [R1+0x1690], R22 ;  /* 0x0016901601007387 */ /* 0x0003e40000100a00 */
[C---:B----4-:R-:W-:Y:S02]  /*13d60*/  IMAD.WIDE R36, R17.reuse, 0x4, R12 ;  /* 0x0000000411247825 */ /* 0x050fe400078e020c */
[----:B------:R-:W-:Y:S02]  /*13d70*/  LDGSTS.E [R7+0x2f000], desc[UR76][R106.64], !P5 ;  /* 0x2f0000006a077fae */ /* 0x000fe4000e9a104c */
[C---:B---3--:R-:W-:Y:S02]  /*13d80*/  IMAD.WIDE R24, R17.reuse, 0x4, R14 ;  /* 0x0000000411187825 */ /* 0x048fe400078e020e */
[----:B------:R3:W-:Y:S02]  /*13d90*/  STL.64 [R1+0x1688], R20 ;  /* 0x0016881401007387 */ /* 0x0007e40000100a00 */
[----:B-1----:R-:W-:-:S02]  /*13da0*/  IMAD.WIDE R22, R17, 0x4, R240 ;  /* 0x0000000411167825 */ /* 0x002fc400078e02f0 */
[----:B------:R-:W-:Y:S04]  /*13db0*/  LDGSTS.E [R7+0x2f100], desc[UR76][R108.64], !P5 ;  /* 0x2f1000006c077fae */ /* 0x000fe8000e9a104c */
[----:B------:R1:W-:Y:S01]  /*13dc0*/  LDGSTS.E [R7+0x2f200], desc[UR76][R48.64], !P5 ;  /* 0x2f20000030077fae */ /* 0x0003e2000e9a104c */
[----:B---3--:R-:W-:-:S03]  /*13dd0*/  IMAD.WIDE R20, R17, 0x4, R242 ;  /* 0x0000000411147825 */ /* 0x008fc600078e02f2 */
        /* <DEDUP_REMOVED lines=19> */
[----:B------:R-:W-:Y:S04]  /*13f10*/  LDGSTS.E [R7+0x31000], desc[UR76][R122.64], !P1 ;  /* 0x310000007a077fae */ /* 0x000fe8000c9a104c */
[----:B------:R3:W-:Y:S01]  /*13f20*/  STL.64 [R1+0x15f8], R20 ;  /* 0x0015f81401007387 */ /* 0x0007e20000100a00 */
[----:B-1----:R-:W-:-:S03]  /*13f30*/  IMAD.WIDE R22, R30, 0x4, R240 ;  /* 0x000000041e167825 */ /* 0x002fc600078e02f0 */
        /* <DEDUP_REMOVED lines=20> */
[----:B---3--:R-:W-:-:S02]  /*14080*/  IMAD.WIDE R40, R17, 0x4, R10 ;  /* 0x0000000411287825 */ /* 0x008fc400078e020a */
[----:B------:R3:W-:Y:S02]  /*14090*/  STL.64 [R1+0x1528], R22 ;  /* 0x0015281601007387 */ /* 0x0007e40000100a00 */
[C---:B--2---:R-:W-:Y:S02]  /*140a0*/  IMAD.WIDE R36, R17.reuse, 0x4, R12 ;  /* 0x0000000411247825 */ /* 0x044fe400078e020c */
[----:B------:R-:W-:Y:S02]  /*140b0*/  LDGSTS.E [R7+0x33000], desc[UR76][R138.64], !P4 ;  /* 0x330000008a077fae */ /* 0x000fe4000e1a104c */
[C---:B-1----:R-:W-:Y:S02]  /*140c0*/  IMAD.WIDE R24, R17.reuse, 0x4, R14 ;  /* 0x0000000411187825 */ /* 0x042fe400078e020e */
[----:B------:R1:W-:Y:S02]  /*140d0*/  STL.64 [R1+0x1508], R20 ;  /* 0x0015081401007387 */ /* 0x0003e40000100a00 */
[----:B---3--:R-:W-:-:S02]  /*140e0*/  IMAD.WIDE R22, R17, 0x4, R240 ;  /* 0x0000000411167825 */ /* 0x008fc400078e02f0 */
[----:B------:R-:W-:Y:S04]  /*140f0*/  LDGSTS.E [R7+0x33100], desc[UR76][R140.64], !P4 ;  /* 0x331000008c077fae */ /* 0x000fe8000e1a104c */
[----:B------:R2:W-:Y:S01]  /*14100*/  LDGSTS.E [R7+0x33200], desc[UR76][R48.64], !P4 ;  /* 0x3320000030077fae */ /* 0x0005e2000e1a104c */
[----:B-1----:R-:W-:-:S03]  /*14110*/  IMAD.WIDE R20, R17, 0x4, R242 ;  /* 0x0000000411147825 */ /* 0x002fc600078e02f2 */
[----:B------:R1:W-:Y:S01]  /*14120*/  LDGSTS.E [R7+0x33300], desc[UR76][R40.64], !P4 ;  /* 0x3330000028077fae */ /* 0x0003e2000e1a104c */
[----:B-----5:R-:W-:-:S03]  /*14130*/  VIADD R17, R32, 0xffffff81 ;  /* 0xffffff8120117836 */ /* 0x020fc60000000000 */
[----:B------:R2:W-:Y:S01]  /*14140*/  STL.64 [R1+0x1470], R48 ;  /* 0x0014703001007387 */ /* 0x0005e20000100a00 */
[----:B------:R-:W3:Y:S03]  /*14150*/  LDC R32, c[0x0][0x3a0] ;  /* 0x0000e800ff207b82 */ /* 0x000ee60000000800 */
        /* <DEDUP_REMOVED lines=12> */
[----:B----4-:R-:W-:Y:S02]  /*14220*/  IADD3 R31, PT, PT, R33, -0x4, RZ ;  /* 0xfffffffc211f7810 */ /* 0x010fe40007ffe0ff */
[----:B------:R-:W4:Y:S01]  /*14230*/  LDC R33, c[0x0][0x3a0] ;  /* 0x0000e800ff217b82 */ /* 0x000f220000000800 */
[C---:B-1----:R-:W-:Y:S01]  /*14240*/  IMAD.WIDE R24, R30.reuse, 0x4, R14 ;  /* 0x000000041e187825 */ /* 0x042fe200078e020e */
[----:B------:R-:W-:Y:S04]  /*14250*/  LDGSTS.E [R7+0x35000], desc[UR76][R194.64], !P3 ;  /* 0x35000000c2077fae */ /* 0x000fe8000d9a104c */
[----:B------:R1:W-:Y:S01]  /*14260*/  STL.64 [R1+0x1448], R20 ;  /* 0x0014481401007387 */ /* 0x0003e20000100a00 */
[----:B--2---:R-:W-:-:S03]  /*14270*/  IMAD.WIDE R22, R30, 0x4, R240 ;  /* 0x000000041e167825 */ /* 0x004fc600078e02f0 */
        /* <DEDUP_REMOVED lines=22> */
[C---:B-----5:R-:W-:Y:S02]  /*143e0*/  IMAD.WIDE R36, R17.reuse, 0x4, R12 ;  /* 0x0000000411247825 */ /* 0x060fe400078e020c */
[----:B------:R-:W-:Y:S02]  /*143f0*/  LDGSTS.E [R7+0x37000], desc[UR76][R202.64], !P6 ;  /* 0x37000000ca077fae */ /* 0x000fe4000f1a104c */
[C---:B--2---:R-:W-:Y:S02]  /*14400*/  IMAD.WIDE R24, R17.reuse, 0x4, R14 ;  /* 0x0000000411187825 */ /* 0x044fe400078e020e */
[----:B------:R2:W-:Y:S02]  /*14410*/  STL.64 [R1+0x13d0], R20 ;  /* 0x0013d01401007387 */ /* 0x0005e40000100a00 */
[----:B-1----:R-:W-:-:S02]  /*14420*/  IMAD.WIDE R22, R17, 0x4, R240 ;  /* 0x0000000411167825 */ /* 0x002fc400078e02f0 */
[----:B------:R-:W-:Y:S04]  /*14430*/  LDGSTS.E [R7+0x37100], desc[UR76][R204.64], !P6 ;  /* 0x37100000cc077fae */ /* 0x000fe8000f1a104c */
[----:B------:R1:W-:Y:S01]  /*14440*/  LDGSTS.E [R7+0x37200], desc[UR76][R48.64], !P6 ;  /* 0x3720000030077fae */ /* 0x0003e2000f1a104c */
[----:B--2---:R-:W-:-:S03]  /*14450*/  IMAD.WIDE R20, R17, 0x4, R242 ;  /* 0x0000000411147825 */ /* 0x004fc600078e02f2 */
[----:B------:R2:W-:Y:S01]  /*14460*/  LDGSTS.E [R7+0x37300], desc[UR76][R40.64], !P6 ;  /* 0x3730000028077fae */ /* 0x0005e2000f1a104c */
[----:B------:R-:W-:-:S03]  /*14470*/  VIADD R17, R46, 0xfffffff8 ;  /* 0xfffffff82e117836 */ /* 0x000fc60000000000 */
[----:B------:R1:W-:Y:S01]  /*14480*/  STL.64 [R1+0x1380], R48 ;  /* 0x0013803001007387 */ /* 0x0003e20000100a00 */
[----:B------:R-:W5:Y:S03]  /*14490*/  LDC R46, c[0x0][0x3a0] ;  /* 0x0000e800ff2e7b82 */ /* 0x000f660000000800 */
[----:B------:R2:W-:Y:S04]  /*144a0*/  LDGSTS.E [R7+0x37400], desc[UR76][R36.64], !P6 ;  /* 0x3740000024077fae */ /* 0x0005e8000f1a104c */
        /* <DEDUP_REMOVED lines=11> */
[----:B---3--:R-:W-:Y:S02]  /*14560*/  VIADD R31, R32, 0xfffffff4 ;  /* 0xfffffff4201f7836 */ /* 0x008fe40000000000 */
[C---:B--2---:R-:W-:Y:S01]  /*14570*/  IMAD.WIDE R24, R30.reuse, 0x4, R14 ;  /* 0x000000041e187825 */ /* 0x044fe200078e020e */
        /* <DEDUP_REMOVED lines=24> */
[----:B------:R1:W-:Y:S02]  /*14700*/  STL.64 [R1+0x12e8], R22 ;  /* 0x0012e81601007387 */ /* 0x0003e40000100a00 */
[C---:B---3--:R-:W-:Y:S02]  /*14710*/  IMAD.WIDE R36, R17.reuse, 0x4, R12 ;  /* 0x0000000411247825 */ /* 0x048fe400078e020c */
[----:B------:R-:W-:Y:S02]  /*14720*/  LDGSTS.E [R7+0x3b000], desc[UR76][R218.64], !P1 ;  /* 0x3b000000da077fae */ /* 0x000fe4000c9a104c */
[C---:B----4-:R-:W-:Y:S02]  /*14730*/  IMAD.WIDE R24, R17.reuse, 0x4, R14 ;  /* 0x0000000411187825 */ /* 0x050fe400078e020e */
[----:B------:R2:W-:Y:S02]  /*14740*/  STL.64 [R1+0x12e0], R20 ;  /* 0x0012e01401007387 */ /* 0x0005e40000100a00 */
[----:B-1----:R-:W-:-:S02]  /*14750*/  IMAD.WIDE R22, R17, 0x4, R240 ;  /* 0x0000000411167825 */ /* 0x002fc400078e02f0 */
[----:B------:R-:W-:Y:S04]  /*14760*/  LDGSTS.E [R7+0x3b100], desc[UR76][R220.64], !P1 ;  /* 0x3b100000dc077fae */ /* 0x000fe8000c9a104c */
[----:B------:R1:W-:Y:S01]  /*14770*/  LDGSTS.E [R7+0x3b200], desc[UR76][R48.64], !P1 ;  /* 0x3b20000030077fae */ /* 0x0003e2000c9a104c */
[----:B--2---:R-:W-:-:S03]  /*14780*/  IMAD.WIDE R20, R17, 0x4, R242 ;  /* 0x0000000411147825 */ /* 0x004fc600078e02f2 */
[----:B------:R2:W-:Y:S01]  /*14790*/  LDGSTS.E [R7+0x3b300], desc[UR76][R40.64], !P1 ;  /* 0x3b30000028077fae */ /* 0x0005e2000c9a104c */
[----:B------:R-:W-:-:S03]  /*147a0*/  IMAD R17, R230, 0x7e, RZ ;  /* 0x0000007ee6117824 */ /* 0x000fc600078e02ff */
[----:B------:R1:W-:Y:S01]  /*147b0*/  STL.64 [R1+0x1290], R48 ;  /* 0x0012903001007387 */ /* 0x0003e20000100a00 */
[----:B------:R-:W-:-:S03]  /*147c0*/  IMAD.WIDE R226, R17, 0x4, R238 ;  /* 0x0000000411e27825 */ /* 0x000fc600078e02ee */
        /* <DEDUP_REMOVED lines=10> */
[C-C-:B---3--:R-:W-:Y:S01]  /*14870*/  IMAD.WIDE R36, R30.reuse, 0x4, R12.reuse ;  /* 0x000000041e247825 */ /* 0x148fe200078e020c */
[----:B------:R-:W-:Y:S02]  /*14880*/  ISETP.GE.U32.AND P1, PT, R31, 0x7fffff75, PT ;  /* 0x7fffff751f00780c */ /* 0x000fe40003f26070 */
[----:B------:R1:W-:Y:S01]  /*14890*/  STL.64 [R1+0x1270], R22 ;  /* 0x0012701601007387 */ /* 0x0003e20000100a00 */
[----:B------:R-:W-:Y:S02]  /*148a0*/  VIADD R31, R33, 0xfffffff0 ;  /* 0xfffffff0211f7836 */ /* 0x000fe40000000000 */
[----:B------:R-:W-:Y:S01]  /*148b0*/  IMAD.WIDE R32, R17, 0x4, R12 ;  /* 0x0000000411207825 */ /* 0x000fe200078e020c */
[----:B------:R-:W-:Y:S03]  /*148c0*/  LDGSTS.E [R7+0x3d000], desc[UR76][R222.64], !P4 ;  /* 0x3d000000de077fae */ /* 0x000fe6000e1a104c */
[C---:B----4-:R-:W-:Y:S01]  /*148d0*/  IMAD.WIDE R24, R30.reuse, 0x4, R14 ;  /* 0x000000041e187825 */ /* 0x050fe200078e020e */
[----:B------:R2:W-:Y:S03]  /*148e0*/  STL.64 [R1+0x1268], R20 ;  /* 0x0012681401007387 */ /* 0x0005e60000100a00 */
[C---:B-1----:R-:W-:Y:S01]  /*148f0*/  IMAD.WIDE R22, R30.reuse, 0x4, R240 ;  /* 0x000000041e167825 */ /* 0x042fe200078e02f0 */
[----:B------:R-:W-:Y:S04]  /*14900*/  LDGSTS.E [R7+0x3d100], desc[UR76][R224.64], !P4 ;  /* 0x3d100000e0077fae */ /* 0x000fe8000e1a104c */
[----:B------:R-:W-:Y:S01]  /*14910*/  LDGSTS.E [R7+0x3d200], desc[UR76][R48.64], !P4 ;  /* 0x3d20000030077fae */ /* 0x000fe2000e1a104c */
[----:B--2---:R-:W-:-:S03]  /*14920*/  IMAD.WIDE R20, R30, 0x4, R242 ;  /* 0x000000041e147825 */ /* 0x004fc600078e02f2 */
[----:B------:R-:W-:Y:S01]  /*14930*/  STL.64 [R1+0x1218], R48 ;  /* 0x0012183001007387 */ /* 0x000fe20000100a00 */
[----:B-----5:R-:W-:-:S03]  /*14940*/  VIADD R30, R46, 0xffffffec ;  /* 0xffffffec2e1e7836 */ /* 0x020fc60000000000 */
[----:B------:R1:W-:Y:S01]  /*14950*/  LDGSTS.E [R7+0x3d300], desc[UR76][R40.64], !P4 ;  /* 0x3d30000028077fae */ /* 0x0003e2000e1a104c */
[----:B------:R-:W-:-:S03]  /*14960*/  IMAD.WIDE R46, R16, 0x4, R8 ;  /* 0x00000004102e7825 */ /* 0x000fc600078e0208 */
[----:B------:R1:W-:Y:S04]  /*14970*/  STL.64 [R1+0x1210], R40 ;  /* 0x0012102801007387 */ /* 0x0003e80000100a00 */
[----:B------:R2:W-:Y:S04]  /*14980*/  LDGSTS.E [R7+0x3d400], desc[UR76][R36.64], !P4 ;  /* 0x3d40000024077fae */ /* 0x0005e8000e1a104c */
[----:B------:R2:W-:Y:S04]  /*14990*/  STL.64 [R1+0x1208], R36 ;  /* 0x0012082401007387 */ /* 0x0005e80000100a00 */
[----:B------:R3:W-:Y:S01]  /*149a0*/  LDGSTS.E [R7+0x3d500], desc[UR76][R24.64], !P4 ;  /* 0x3d50000018077fae */ /* 0x0007e2000e1a104c */
[----:B-1----:R-:W-:-:S03]  /*149b0*/  IMAD.WIDE R40, R17, 0x4, R8 ;  /* 0x0000000411287825 */ /* 0x002fc600078e0208 */
[----:B------:R1:W-:Y:S01]  /*149c0*/  LDGSTS.E [R7+0x3d600], desc[UR76][R22.64], !P4 ;  /* 0x3d60000016077fae */ /* 0x0003e2000e1a104c */
[----:B--2---:R-:W-:-:S03]  /*149d0*/  IMAD.WIDE R36, R17, 0x4, R10 ;  /* 0x0000000411247825 */ /* 0x004fc600078e020a */
[----:B------:R3:W-:Y:S04]  /*149e0*/  STL.64 [R1+0x1200], R24 ;  /* 0x0012001801007387 */ /* 0x0007e80000100a00 */
[----:B------:R2:W-:Y:S01]  /*149f0*/  LDGSTS.E [R7+0x3d700], desc[UR76][R20.64], !P4 ;  /* 0x3d70000014077fae */ /* 0x0005e2000e1a104c */
[----:B------:R-:W-:Y:S02]  /*14a00*/  ISETP.GE.U32.AND P4, PT, R31, 0x7fffff71, PT ;  /* 0x7fffff711f00780c */ /* 0x000fe40003f86070 */
[----:B------:R-:W4:Y:S01]  /*14a10*/  LDC R31, c[0x0][0x3a0] ;  /* 0x0000e800ff1f7b82 */ /* 0x000f220000000800 */
[----:B------:R1:W-:Y:S04]  /*14a20*/  STL.64 [R1+0x11f8], R22 ;  /* 0x0011f81601007387 */ /* 0x0003e80000100a00 */
[----:B------:R-:W-:Y:S01]  /*14a30*/  LDGSTS.E [R7+0x3f000], desc[UR76][R226.64], !P3 ;  /* 0x3f000000e2077fae */ /* 0x000fe2000d9a104c */
[----:B---3--:R-:W-:-:S03]  /*14a40*/  IMAD.WIDE R24, R17, 0x4, R14 ;  /* 0x0000000411187825 */ /* 0x008fc600078e020e */
[----:B------:R2:W-:Y:S04]  /*14a50*/  STL.64 [R1+0x11f0], R20 ;  /* 0x0011f01401007387 */ /* 0x0005e80000100a00 */
[----:B------:R-:W-:Y:S01]  /*14a60*/  LDGSTS.E [R7+0x3f100], desc[UR76][R228.64], !P3 ;  /* 0x3f100000e4077fae */ /* 0x000fe2000d9a104c */
[----:B-1----:R-:W-:-:S03]  /*14a70*/  IMAD.WIDE R22, R17, 0x4, R240 ;  /* 0x0000000411167825 */ /* 0x002fc600078e02f0 */
[----:B------:R1:W-:Y:S04]  /*14a80*/  STL.64 [R1+0x11a0], R40 ;  /* 0x0011a02801007387 */ /* 0x0003e80000100a00 */
[----:B------:R1:W-:Y:S01]  /*14a90*/  LDGSTS.E [R7+0x3f200], desc[UR76][R40.64], !P3 ;  /* 0x3f20000028077fae */ /* 0x0003e2000d9a104c */
[----:B--2---:R-:W-:-:S03]  /*14aa0*/  IMAD.WIDE R20, R17, 0x4, R242 ;  /* 0x0000000411147825 */ /* 0x004fc600078e02f2 */
[----:B------:R2:W-:Y:S01]  /*14ab0*/  STL.64 [R1+0x1198], R36 ;  /* 0x0011982401007387 */ /* 0x0005e20000100a00 */
[----:B------:R-:W-:-:S03]  /*14ac0*/  IMAD R17, R230, 0x7, RZ ;  /* 0x00000007e6117824 */ /* 0x000fc600078e02ff */
[----:B------:R2:W-:Y:S01]  /*14ad0*/  LDGSTS.E [R7+0x3f300], desc[UR76][R36.64], !P3 ;  /* 0x3f30000024077fae */ /* 0x0005e2000d9a104c */
[----:B------:R-:W-:-:S03]  /*14ae0*/  IMAD.WIDE R174, R17, 0x4, R238 ;  /* 0x0000000411ae7825 */ /* 0x000fc600078e02ee */
[----:B------:R3:W-:Y:S01]  /*14af0*/  STL.64 [R1+0x1190], R32 ;  /* 0x0011902001007387 */ /* 0x0007e20000100a00 */
[----:B-1----:R-:W-:-:S03]  /*14b00*/  IMAD.WIDE R40, R16, 0x4, R10 ;  /* 0x0000000410287825 */ /* 0x002fc600078e020a */
[----:B------:R3:W-:Y:S01]  /*14b10*/  LDGSTS.E [R7+0x3f400], desc[UR76][R32.64], !P3 ;  /* 0x3f40000020077fae */ /* 0x0007e2000d9a104c */
[----:B------:R-:W-:-:S03]  /*14b20*/  IMAD.WIDE R130, R17, 0x4, R244 ;  /* 0x0000000411827825 */ /* 0x000fc600078e02f4 */
[----:B------:R1:W-:Y:S01]  /*14b30*/  LDGSTS.E [R7+0x3f500], desc[UR76][R24.64], !P3 ;  /* 0x3f50000018077fae */ /* 0x0003e2000d9a104c */
[----:B--2---:R-:W-:-:S03]  /*14b40*/  IMAD.WIDE R36, R16, 0x4, R12 ;  /* 0x0000000410247825 */ /* 0x004fc600078e020c */
[----:B------:R2:W-:Y:S01]  /*14b50*/  LDGSTS.E [R7+0x3f600], desc[UR76][R22.64], !P3 ;  /* 0x3f60000016077fae */ /* 0x0005e2000d9a104c */
[----:B---3--:R-:W3:Y:S03]  /*14b60*/  LDC R32, c[0x0][0x3a0] ;  /* 0x0000e800ff207b82 */ /* 0x008ee60000000800 */
[----:B------:R1:W-:Y:S04]  /*14b70*/  STL.64 [R1+0x1188], R24 ;  /* 0x0011881801007387 */ /* 0x0003e80000100a00 */
[----:B------:R5:W-:Y:S01]  /*14b80*/  LDGSTS.E [R7+0x3f700], desc[UR76][R20.64], !P3 ;  /* 0x3f70000014077fae */ /* 0x000be2000d9a104c */
[----:B------:R-:W-:Y:S02]  /*14b90*/  ISETP.GE.U32.AND P3, PT, R30, 0x7fffff6d, PT ;  /* 0x7fffff6d1e00780c */ /* 0x000fe40003f66070 */
[----:B----4-:R-:W-:Y:S01]  /*14ba0*/  IADD3 R30, PT, PT, R31, -0x18, RZ ;  /* 0xffffffe81f1e7810 */ /* 0x010fe20007ffe0ff */
[----:B------:R2:W-:Y:S01]  /*14bb0*/  STL.64 [R1+0x1180], R22 ;  /* 0x0011801601007387 */ /* 0x0005e20000100a00 */
[----:B------:R-:W4:Y:S01]  /*14bc0*/  LDC R31, c[0x0][0x3a0] ;  /* 0x0000e800ff1f7b82 */ /* 0x000f220000000800 */
[----:B-1----:R-:W-:-:S02]  /*14bd0*/  IMAD.WIDE R24, R16, 0x4, R14 ;  /* 0x0000000410187825 */ /* 0x002fc400078e020e */
[----:B------:R-:W-:Y:S04]  /*14be0*/  LDGSTS.E [R246+0x1800], desc[UR76][R72.64], !P6 ;  /* 0x0180000048f67fae */ /* 0x000fe8000f1a104c */
[----:B------:R5:W-:Y:S01]  /*14bf0*/  STL.64 [R1+0x1178], R20 ;  /* 0x0011781401007387 */ /* 0x000be20000100a00 */
[----:B------:R-:W1:Y:S01]  /*14c00*/  LDC R33, c[0x0][0x3a0] ;  /* 0x0000e800ff217b82 */ /* 0x000e620000000800 */
[C---:B--2---:R-:W-:Y:S02]  /*14c10*/  IMAD.WIDE R22, R16.reuse, 0x4, R240 ;  /* 0x0000000410167825 */ /* 0x044fe400078e02f0 */
[----:B------:R-:W-:Y:S04]  /*14c20*/  LDGSTS.E [R246+0x1900], desc[UR76][R184.64], !P6 ;  /* 0x01900000b8f67fae */ /* 0x000fe8000f1a104c */
[----:B------:R2:W-:Y:S01]  /*14c30*/  STL.64 [R1+0x4eb0], R6 ;  /* 0x004eb00601007387 */ /* 0x0005e20000100a00 */
[----:B-----5:R-:W-:-:S03]  /*14c40*/  IMAD.WIDE R20, R16, 0x4, R242 ;  /* 0x0000000410147825 */ /* 0x020fc600078e02f2 */
[----:B------:R-:W-:Y:S01]  /*14c50*/  LDGSTS.E [R246+0x1a00], desc[UR76][R46.64], !P6 ;  /* 0x01a000002ef67fae */ /* 0x000fe2000f1a104c */
[----:B---3--:R-:W-:-:S03]  /*14c60*/  VIADD R16, R32, 0xffffffe4 ;  /* 0xffffffe420107836 */ /* 0x008fc60000000000 */
[----:B------:R-:W-:Y:S01]  /*14c70*/  STL.64 [R1+0x310], R46 ;  /* 0x0003102e01007387 */ /* 0x000fe20000100a00 */
[----:B------:R-:W3:Y:S01]  /*14c80*/  LDC R32, c[0x0][0x3a0] ;  /* 0x0000e800ff207b82 */ /* 0x000ee20000000800 */
[C---:B--2---:R-:W-:Y:S02]  /*14c90*/  IMAD.WIDE R6, R17.reuse, 0x4, R242 ;  /* 0x0000000411067825 */ /* 0x044fe400078e02f2 */
        /* <DEDUP_REMOVED lines=14> */
[----:B------:R-:W-:Y:S02]  /*14d80*/  VIADD R30, R33, 0xffffffe0 ;  /* 0xffffffe0211e7836 */ /* 0x000fe40000000000 */
[----:B------:R-:W1:Y:S01]  /*14d90*/  LDC R33, c[0x0][0x3a0] ;  /* 0x0000e800ff217b82 */ /* 0x000e620000000800 */
[C---:B--2---:R-:W-:Y:S01]  /*14da0*/  IMAD.WIDE R22, R17.reuse, 0x4, R14 ;  /* 0x0000000411167825 */ /* 0x044fe200078e020e */
[----:B------:R-:W-:Y:S04]  /*14db0*/  LDGSTS.E [R246+0x3800], desc[UR76][R174.64], !P5 ;  /* 0x03800000aef67fae */ /* 0x000fe8000e9a104c */
[----:B------:R-:W-:Y:S01]  /*14dc0*/  LDGSTS.E [R246+0x3900], desc[UR76][R130.64], !P5 ;  /* 0x0390000082f67fae */ /* 0x000fe2000e9a104c */
        /* <DEDUP_REMOVED lines=22> */
[----:B------:R-:W-:Y:S02]  /*14f30*/  LDGSTS.E [R246+0x5800], desc[UR76][R160.64], !P1 ;  /* 0x05800000a0f67fae */ /* 0x000fe4000c9a104c */
[----:B--2---:R-:W-:-:S02]  /*14f40*/  IMAD.WIDE R22, R16, 0x4, R14 ;  /* 0x0000000410167825 */ /* 0x004fc400078e020e */
[----:B------:R1:W-:Y:S02]  /*14f50*/  STL.64 [R1+0x2a8], R6 ;  /* 0x0002a80601007387 */ /* 0x0003e40000100a00 */
[C---:B-----5:R-:W-:Y:S02]  /*14f60*/  IMAD.WIDE R20, R16.reuse, 0x4, R240 ;  /* 0x0000000410147825 */ /* 0x060fe400078e02f0 */
[----:B------:R-:W-:Y:S04]  /*14f70*/  LDGSTS.E [R246+0x5900], desc[UR76][R104.64], !P1 ;  /* 0x0590000068f67fae */ /* 0x000fe8000c9a104c */
[----:B------:R2:W-:Y:S01]  /*14f80*/  LDGSTS.E [R246+0x5a00], desc[UR76][R40.64], !P1 ;  /* 0x05a0000028f67fae */ /* 0x0005e2000c9a104c */
[----:B-1----:R-:W-:-:S03]  /*14f90*/  IMAD.WIDE R6, R16, 0x4, R242 ;  /* 0x0000000410067825 */ /* 0x002fc600078e02f2 */
[----:B------:R1:W-:Y:S01]  /*14fa0*/  LDGSTS.E [R246+0x5b00], desc[UR76][R36.64], !P1 ;  /* 0x05b0000024f67fae */ /* 0x0003e2000c9a104c */
[----:B----4-:R-:W-:-:S03]  /*14fb0*/  VIADD R16, R31, 0xffffffdc ;  /* 0xffffffdc1f107836 */ /* 0x010fc60000000000 */
[----:B------:R2:W-:Y:S01]  /*14fc0*/  STL.64 [R1+0x290], R40 ;  /* 0x0002902801007387 */ /* 0x0005e20000100a00 */
[----:B------:R-:W4:Y:S03]  /*14fd0*/  LDC R31, c[0x0][0x3a0] ;  /* 0x0000e800ff1f7b82 */ /* 0x000f260000000800 */
        /* <DEDUP_REMOVED lines=12> */
[----:B---3--:R-:W-:Y:S02]  /*150a0*/  IADD3 R30, PT, PT, R32, -0x28, RZ ;  /* 0xffffffd8201e7810 */ /* 0x008fe40007ffe0ff */
[----:B------:R-:W3:Y:S01]  /*150b0*/  LDC R32, c[0x0][0x3a0] ;  /* 0x0000e800ff207b82 */ /* 0x000ee20000000800 */
        /* <DEDUP_REMOVED lines=31> */
[----:B--2---:R-:W-:-:S03]  /*152b0*/  IMAD.WIDE R20, R16, 0x4, R240 ;  /* 0x0000000410147825 */ /* 0x004fc600078e02f0 */
[----:B------:R-:W-:Y:S01]  /*152c0*/  LDGSTS.E [R246+0x9800], desc[UR76][R22.64], !P3 ;  /* 0x0980000016f67fae */ /* 0x000fe2000d9a104c */
[----:B-1----:R-:W-:-:S03]  /*152d0*/  IMAD.WIDE R6, R16, 0x4, R242 ;  /* 0x0000000410067825 */ /* 0x002fc600078e02f2 */
[----:B------:R-:W-:Y:S01]  /*152e0*/  LDGSTS.E [R246+0x9900], desc[UR76][R190.64], !P3 ;  /* 0x09900000bef67fae */ /* 0x000fe2000d9a104c */
[----:B------:R-:W-:Y:S02]  /*152f0*/  VIADD R16, R33, 0xffffffd4 ;  /* 0xffffffd421107836 */ /* 0x000fe40000000000 */
[----:B------:R-:W1:Y:S01]  /*15300*/  LDC R33, c[0x0][0x3a0] ;  /* 0x0000e800ff217b82 */ /* 0x000e620000000800 */
[----:B------:R5:W-:Y:S04]  /*15310*/  LDGSTS.E [R246+0x9a00], desc[UR76][R46.64], !P3 ;  /* 0x09a000002ef67fae */ /* 0x000be8000d9a104c */
[----:B------:R3:W-:Y:S04]  /*15320*/  LDGSTS.E [R246+0x9b00], desc[UR76][R40.64], !P3 ;  /* 0x09b0000028f67fae */ /* 0x0007e8000d9a104c */
[----:B------:R2:W-:Y:S04]  /*15330*/  LDGSTS.E [R246+0x9c00], desc[UR76][R36.64], !P3 ;  /* 0x09c0000024f67fae */ /* 0x0005e8000d9a104c */
[----:B------:R2:W-:Y:S01]  /*15340*/  LDGSTS.E [R246+0x9d00], desc[UR76][R24.64], !P3 ;  /* 0x09d0000018f67fae */ /* 0x0005e2000d9a104c */
[----:B-----5:R-:W-:-:S03]  /*15350*/  IMAD.WIDE R46, R17, 0x4, R8 ;  /* 0x00000004112e7825 */ /* 0x020fc600078e0208 */
[----:B------:R2:W-:Y:S01]  /*15360*/  STL.64 [R1+0x200], R36 ;  /* 0x0002002401007387 */ /* 0x0005e20000100a00 */
[----:B---3--:R-:W-:-:S03]  /*15370*/  IMAD.WIDE R40, R17, 0x4, R10 ;  /* 0x0000000411287825 */ /* 0x008fc600078e020a */
[----:B------:R3:W-:Y:S04]  /*15380*/  LDGSTS.E [R246+0x9e00], desc[UR76][R20.64], !P3 ;  /* 0x09e0000014f67fae */ /* 0x0007e8000d9a104c */
[----:B------:R5:W-:Y:S04]  /*15390*/  STL.64 [R1+0x1f8], R24 ;  /* 0x0001f81801007387 */ /* 0x000be80000100a00 */
[----:B------:R1:W-:Y:S01]  /*153a0*/  LDGSTS.E [R246+0x9f00], desc[UR76][R6.64], !P3 ;  /* 0x09f0000006f67fae */ /* 0x0003e2000d9a104c */
[----:B--2---:R-:W-:Y:S01]  /*153b0*/  IMAD.WIDE R36, R17, 0x4, R12 ;  /* 0x0000000411247825 */ /* 0x004fe200078e020c */
[----:B------:R-:W-:-:S02]  /*153c0*/  ISETP.GE.U32.AND P3, PT, R30, 0x7fffff59, PT ;  /* 0x7fffff591e00780c */ /* 0x000fc40003f66070 */
[----:B------:R3:W-:Y:S01]  /*153d0*/  STL.64 [R1+0x1f0], R20 ;  /* 0x0001f01401007387 */ /* 0x0007e20000100a00 */
[----:B----4-:R-:W-:Y:S02]  /*153e0*/  VIADD R30, R31, 0xffffffd0 ;  /* 0xffffffd01f1e7836 */ /* 0x010fe40000000000 */
[----:B------:R-:W2:Y:S01]  /*153f0*/  LDC R31, c[0x0][0x3a0] ;  /* 0x0000e800ff1f7b82 */ /* 0x000ea20000000800 */
[C---:B-----5:R-:W-:Y:S01]  /*15400*/  IMAD.WIDE R24, R17.reuse, 0x4, R14 ;  /* 0x0000000411187825 */ /* 0x060fe200078e020e */
        /* <DEDUP_REMOVED lines=46> */
[----:B-----5:R-:W-:Y:S01]  /*156f0*/  IMAD.WIDE R36, R17, 0x4, R12 ;  /* 0x0000000411247825 */ /* 0x020fe200078e020c */
[----:B------:R-:W-:Y:S02]  /*15700*/  ISETP.GE.U32.AND P5, PT, R30, 0x7fffff51, PT ;  /* 0x7fffff511e00780c */ /* 0x000fe40003fa6070 */
[----:B------:R1:W-:Y:S01]  /*15710*/  STL.64 [R1+0x958], R20 ;  /* 0x0009581401007387 */ /* 0x0003e20000100a00 */
[----:B------:R-:W-:Y:S02]  /*15720*/  VIADD R30, R33, 0xffffffc8 ;  /* 0xffffffc8211e7836 */ /* 0x000fe40000000000 */
[----:B------:R-:W5:Y:S01]  /*15730*/  LDC R33, c[0x0][0x3a0] ;  /* 0x0000e800ff217b82 */ /* 0x000f620000000800 */
[C---:B--2---:R-:W-:Y:S01]  /*15740*/  IMAD.WIDE R24, R17.reuse, 0x4, R14 ;  /* 0x0000000411187825 */ /* 0x044fe200078e020e */
        /* <DEDUP_REMOVED lines=27> */
[C---:B-1----:R-:W-:Y:S02]  /*15900*/  IMAD.WIDE R24, R16.reuse, 0x4, R14 ;  /* 0x0000000410187825 */ /* 0x042fe400078e020e */
[----:B------:R1:W-:Y:S02]  /*15910*/  STL.64 [R1+0xa20], R6 ;  /* 0x000a200601007387 */ /* 0x0003e40000100a00 */
[----:B--2---:R-:W-:-:S02]  /*15920*/  IMAD.WIDE R20, R16, 0x4, R240 ;  /* 0x0000000410147825 */ /* 0x004fc400078e02f0 */
[----:B------:R-:W-:Y:S04]  /*15930*/  LDGSTS.E [R246+0x11900], desc[UR76][R120.64], !P4 ;  /* 0x1190000078f67fae */ /* 0x000fe8000e1a104c */
[----:B------:R2:W-:Y:S01]  /*15940*/  LDGSTS.E [R246+0x11a00], desc[UR76][R48.64], !P4 ;  /* 0x11a0000030f67fae */ /* 0x0005e2000e1a104c */
[----:B-1----:R-:W-:-:S03]  /*15950*/  IMAD.WIDE R6, R16, 0x4, R242 ;  /* 0x0000000410067825 */ /* 0x002fc600078e02f2 */
[----:B------:R1:W-:Y:S01]  /*15960*/  LDGSTS.E [R246+0x11b00], desc[UR76][R46.64], !P4 ;  /* 0x11b000002ef67fae */ /* 0x0003e2000e1a104c */
[----:B------:R-:W-:Y:S02]  /*15970*/  IADD3 R16, PT, PT, R31, -0x3c, RZ ;  /* 0xffffffc41f107810 */ /* 0x000fe40007ffe0ff */
[----:B------:R-:W3:Y:S01]  /*15980*/  LDC R31, c[0x0][0x3a0] ;  /* 0x0000e800ff1f7b82 */ /* 0x000ee20000000800 */
[----:B------:R2:W-:Y:S04]  /*15990*/  STL.64 [R1+0xaf8], R48 ;  /* 0x000af83001007387 */ /* 0x0005e80000100a00 */
        /* <DEDUP_REMOVED lines=13> */
[----:B------:R-:W4:Y:S01]  /*15a70*/  LDC R32, c[0x0][0x3a0] ;  /* 0x0000e800ff207b82 */ /* 0x000f220000000800 */
[C---:B-1----:R-:W-:Y:S01]  /*15a80*/  IMAD.WIDE R24, R17.reuse, 0x4, R14 ;  /* 0x0000000411187825 */ /* 0x042fe200078e020e */
[----:B------:R-:W-:Y:S04]  /*15a90*/  LDGSTS.E [R246+0x13800], desc[UR76][R102.64], !P3 ;  /* 0x1380000066f67fae */ /* 0x000fe8000d9a104c */
[----:B------:R3:W-:Y:S01]  /*15aa0*/  STL.64 [R1+0x1168], R6 ;  /* 0x0011680601007387 */ /* 0x0007e20000100a00 */
[----:B--2---:R-:W-:-:S03]  /*15ab0*/  IMAD.WIDE R20, R17, 0x4, R240 ;  /* 0x0000000411147825 */ /* 0x004fc600078e02f0 */
        /* <DEDUP_REMOVED lines=28> */
[----:B------:R2:W-:Y:S04]  /*15c80*/  STL.64 [R1+0x1130], R48 ;  /* 0x0011303001007387 */ /* 0x0005e80000100a00 */
[----:B------:R2:W-:Y:S01]  /*15c90*/  LDGSTS.E [R246+0x15a00], desc[UR76][R48.64], !P6 ;  /* 0x15a0000030f67fae */ /* 0x0005e2000f1a104c */
[----:B-1----:R-:W-:-:S03]  /*15ca0*/  IMAD.WIDE R6, R16, 0x4, R242 ;  /* 0x0000000410067825 */ /* 0x002fc600078e02f2 */
[----:B------:R1:W-:Y:S01]  /*15cb0*/  STL.64 [R1+0x1128], R46 ;  /* 0x0011282e01007387 */ /* 0x0003e20000100a00 */
[----:B-----5:R-:W-:Y:S02]  /*15cc0*/  VIADD R16, R33, 0xffffffbc ;  /* 0xffffffbc21107836 */ /* 0x020fe40000000000 */
        /* <DEDUP_REMOVED lines=9> */
[----:B-----5:R-:W-:-:S03]  /*15d60*/  IMAD.WIDE R36, R17, 0x4, R14 ;  /* 0x0000000411247825 */ /* 0x020fc600078e020e */
[----:B------:R5:W-:Y:S01]  /*15d70*/  LDGSTS.E [R246+0x15f00], desc[UR76][R6.64], !P6 ;  /* 0x15f0000006f67fae */ /* 0x000be2000f1a104c */
[----:B------:R-:W-:Y:S01]  /*15d80*/  ISETP.GE.U32.AND P6, PT, R30, 0x7fffff41, PT ;  /* 0x7fffff411e00780c */ /* 0x000fe20003fc6070 */
[----:B------:R-:W-:Y:S02]  /*15d90*/  VIADD R30, R31, 0xffffffb8 ;  /* 0xffffffb81f1e7836 */ /* 0x000fe40000000000 */
[C---:B--2---:R-:W-:Y:S01]  /*15da0*/  IMAD.WIDE R24, R17.reuse, 0x4, R244 ;  /* 0x0000000411187825 */ /* 0x044fe200078e02f4 */
[----:B------:R1:W-:Y:S01]  /*15db0*/  STL.64 [R1+0x1110], R20 ;  /* 0x0011101401007387 */ /* 0x0003e20000100a00 */
[----:B------:R-:W2:Y:S03]  /*15dc0*/  LDC R31, c[0x0][0x3a0] ;  /* 0x0000e800ff1f7b82 */ /* 0x000ea60000000800 */
[----:B------:R-:W-:Y:S04]  /*15dd0*/  LDGSTS.E [R246+0x17800], desc[UR76][R132.64], !P5 ;  /* 0x1780000084f67fae */ /* 0x000fe8000e9a104c */
[----:B------:R5:W-:Y:S01]  /*15de0*/  STL.64 [R1+0x1108], R6 ;  /* 0x0011080601007387 */ /* 0x000be20000100a00 */
[----:B-1----:R-:W-:-:S03]  /*15df0*/  IMAD.WIDE R20, R17, 0x4, R240 ;  /* 0x0000000411147825 */ /* 0x002fc600078e02f0 */
        /* <DEDUP_REMOVED lines=20> */
[----:B-----5:R-:W-:-:S02]  /*15f40*/  IMAD.WIDE R48, R16, 0x4, R10 ;  /* 0x0000000410307825 */ /* 0x020fc400078e020a */
[----:B------:R5:W-:Y:S02]  /*15f50*/  STL.64 [R1+0x10e0], R20 ;  /* 0x0010e01401007387 */ /* 0x000be40000100a00 */
[C---:B--2---:R-:W-:Y:S02]  /*15f60*/  IMAD.WIDE R46, R16.reuse, 0x4, R12 ;  /* 0x00000004102e7825 */ /* 0x044fe400078e020c */
[----:B------:R-:W-:Y:S02]  /*15f70*/  LDGSTS.E [R246+0x19800], desc[UR76][R82.64], !P1 ;  /* 0x1980000052f67fae */ /* 0x000fe4000c9a104c */
[C---:B-1----:R-:W-:Y:S02]  /*15f80*/  IMAD.WIDE R36, R16.reuse, 0x4, R14 ;  /* 0x0000000410247825 */ /* 0x042fe400078e020e */
[----:B------:R1:W-:Y:S02]  /*15f90*/  STL.64 [R1+0x10d8], R6 ;  /* 0x0010d80601007387 */ /* 0x0003e40000100a00 */
[----:B-----5:R-:W-:-:S02]  /*15fa0*/  IMAD.WIDE R20, R16, 0x4, R240 ;  /* 0x0000000410147825 */ /* 0x020fc400078e02f0 */
        /* <DEDUP_REMOVED lines=58> */
[----:B---3--:R-:W-:-:S03]  /*16350*/  VIADD R31, R33, 0xffffffa4 ;  /* 0xffffffa4211f7836 */ /* 0x008fc60000000000 */
        /* <DEDUP_REMOVED lines=12> */
[----:B------:R-:W-:Y:S02]  /*16420*/  IMAD R30, R230, 0x47, RZ ;  /* 0x00000047e61e7824 */ /* 0x000fe400078e02ff */
[C---:B-----5:R-:W-:Y:S01]  /*16430*/  IMAD.WIDE R36, R17.reuse, 0x4, R14 ;  /* 0x0000000411247825 */ /* 0x060fe200078e020e */
[----:B------:R-:W-:Y:S03]  /*16440*/  LDGSTS.E [R246+0x1f800], desc[UR76][R98.64], !P6 ;  /* 0x1f80000062f67fae */ /* 0x000fe6000f1a104c */
[C---:B------:R-:W-:Y:S01]  /*16450*/  IMAD.WIDE R248, R30.reuse, 0x4, R238 ;  /* 0x000000041ef87825 */ /* 0x040fe200078e02ee */
[----:B------:R2:W-:Y:S03]  /*16460*/  STL.64 [R1+0x1048], R6 ;  /* 0x0010480601007387 */ /* 0x0005e60000100a00 */
[C---:B-1----:R-:W-:Y:S01]  /*16470*/  IMAD.WIDE R20, R17.reuse, 0x4, R240 ;  /* 0x0000000411147825 */ /* 0x042fe200078e02f0 */
[----:B------:R-:W-:Y:S03]  /*16480*/  LDGSTS.E [R246+0x1f900], desc[UR76][R84.64], !P6 ;  /* 0x1f90000054f67fae */ /* 0x000fe6000f1a104c */
[----:B------:R-:W-:Y:S01]  /*16490*/  IMAD.WIDE R78, R30, 0x4, R8 ;  /* 0x000000041e4e7825 */ /* 0x000fe200078e0208 */
[----:B------:R1:W-:Y:S03]  /*164a0*/  LDGSTS.E [R246+0x1fa00], desc[UR76][R50.64], !P6 ;  /* 0x1fa0000032f67fae */ /* 0x0003e6000f1a104c */
[----:B--2---:R-:W-:Y:S01]  /*164b0*/  IMAD.WIDE R6, R17, 0x4, R242 ;  /* 0x0000000411067825 */ /* 0x004fe200078e02f2 */
[----:B------:R2:W-:Y:S03]  /*164c0*/  LDGSTS.E [R246+0x1fb00], desc[UR76][R48.64], !P6 ;  /* 0x1fb0000030f67fae */ /* 0x0005e6000f1a104c */
[----:B----4-:R-:W-:Y:S01]  /*164d0*/  VIADD R17, R32, 0xffffffa8 ;  /* 0xffffffa820117836 */ /* 0x010fe20000000000 */
        /* <DEDUP_REMOVED lines=11> */
[----:B------:R-:W-:-:S02]  /*16590*/  IMAD.WIDE R54, R16, 0x4, R12 ;  /* 0x0000000410367825 */ /* 0x000fc400078e020c */
[----:B------:R4:W-:Y:S02]  /*165a0*/  STL.64 [R1+0x1028], R36 ;  /* 0x0010282401007387 */ /* 0x0009e40000100a00 */
[C---:B-1----:R-:W-:Y:S02]  /*165b0*/  IMAD.WIDE R50, R16.reuse, 0x4, R238 ;  /* 0x0000000410327825 */ /* 0x042fe400078e02ee */
[----:B------:R5:W-:Y:S02]  /*165c0*/  STL.64 [R1+0x1020], R20 ;  /* 0x0010201401007387 */ /* 0x000be40000100a00 */
[----:B--2---:R-:W-:Y:S02]  /*165d0*/  IMAD.WIDE R48, R16, 0x4, R14 ;  /* 0x0000000410307825 */ /* 0x004fe400078e020e */
[----:B------:R-:W-:Y:S01]  /*165e0*/  LDGSTS.E [R246+0x21800], desc[UR76][R50.64], !P5 ;  /* 0x2180000032f67fae */ /* 0x000fe2000e9a104c */
[----:B---3--:R-:W1:Y:S01]  /*165f0*/  LDC R47, c[0x0][0x3a0] ;  /* 0x0000e800ff2f7b82 */ /* 0x008e620000000800 */
[----:B------:R-:W-:-:S02]  /*16600*/  IMAD R46, R230, 0x4b, RZ ;  /* 0x0000004be62e7824 */ /* 0x000fc400078e02ff */
[C---:B----4-:R-:W-:Y:S01]  /*16610*/  IMAD.WIDE R36, R16.reuse, 0x4, R244 ;  /* 0x0000000410247825 */ /* 0x050fe200078e02f4 */
[----:B------:R2:W-:Y:S03]  /*16620*/  STL.64 [R1+0x1018], R6 ;  /* 0x0010180601007387 */ /* 0x0005e60000100a00 */
[----:B-----5:R-:W-:Y:S01]  /*16630*/  IMAD.WIDE R20, R16, 0x4, R240 ;  /* 0x0000000410147825 */ /* 0x020fe200078e02f0 */
[----:B------:R-:W-:Y:S03]  /*16640*/  LDGSTS.E [R246+0x21900], desc[UR76][R36.64], !P5 ;  /* 0x2190000024f67fae */ /* 0x000fe6000e9a104c */
[C---:B------:R-:W-:Y:S01]  /*16650*/  IMAD.WIDE R32, R46.reuse, 0x4, R244 ;  /* 0x000000042e207825 */ /* 0x040fe200078e02f4 */
[----:B------:R3:W-:Y:S03]  /*16660*/  LDGSTS.E [R246+0x21a00], desc[UR76][R64.64], !P5 ;  /* 0x21a0000040f67fae */ /* 0x0007e6000e9a104c */
[----:B------:R-:W-:Y:S01]  /*16670*/  IMAD.WIDE R80, R46, 0x4, R8 ;  /* 0x000000042e507825 */ /* 0x000fe200078e0208 */
[----:B------:R4:W-:Y:S03]  /*16680*/  LDGSTS.E [R246+0x21b00], desc[UR76][R62.64], !P5 ;  /* 0x21b000003ef67fae */ /* 0x0009e6000e9a104c */
[----:B--2---:R-:W-:Y:S01]  /*16690*/  IMAD.WIDE R6, R16, 0x4, R242 ;  /* 0x0000000410067825 */ /* 0x004fe200078e02f2 */
[----:B------:R2:W-:Y:S04]  /*166a0*/  LDGSTS.E [R246+0x21c00], desc[UR76][R54.64], !P5 ;  /* 0x21c0000036f67fae */ /* 0x0005e8000e9a104c */
[----:B------:R5:W-:Y:S01]  /*166b0*/  LDGSTS.E [R246+0x21d00], desc[UR76][R48.64], !P5 ;  /* 0x21d0000030f67fae */ /* 0x000be2000e9a104c */
[----:B-1----:R-:W-:-:S03]  /*166c0*/  VIADD R47, R47, 0xffffffa0 ;  /* 0xffffffa02f2f7836 */ /* 0x002fc60000000000 */
[----:B------:R1:W-:Y:S04]  /*166d0*/  LDGSTS.E [R246+0x21e00], desc[UR76][R20.64], !P5 ;  /* 0x21e0000014f67fae */ /* 0x0003e8000e9a104c */
[----:B------:R1:W-:Y:S01]  /*166e0*/  LDGSTS.E [R246+0x21f00], desc[UR76][R6.64], !P5 ;  /* 0x21f0000006f67fae */ /* 0x0003e2000e9a104c */
[----:B------:R-:W-:Y:S01]  /*166f0*/  ISETP.GE.U32.AND P5, PT, R17, 0x7fffff29, PT ;  /* 0x7fffff291100780c */ /* 0x000fe20003fa6070 */
[C---:B------:R-:W-:Y:S02]  /*16700*/  IMAD.WIDE R16, R30.reuse, 0x4, R244 ;  /* 0x000000041e107825 */ /* 0x040fe400078e02f4 */
[----:B------:R3:W-:Y:S04]  /*16710*/  STL.64 [R1+0x1010], R64 ;  /* 0x0010104001007387 */ /* 0x0007e80000100a00 */
[----:B------:R4:W-:Y:S04]  /*16720*/  STL.64 [R1+0x1008], R62 ;  /* 0x0010083e01007387 */ /* 0x0009e80000100a00 */
[----:B------:R2:W-:Y:S01]  /*16730*/  STL.64 [R1+0x1000], R54 ;  /* 0x0010003601007387 */ /* 0x0005e20000100a00 */
[----:B---3--:R-:W-:-:S03]  /*16740*/  IMAD.WIDE R64, R30, 0x4, R10 ;  /* 0x000000041e407825 */ /* 0x008fc600078e020a */
[----:B------:R5:W-:Y:S01]  /*16750*/  STL.64 [R1+0xe28], R48 ;  /* 0x000e283001007387 */ /* 0x000be20000100a00 */
[----:B----4-:R-:W3:Y:S03]  /*16760*/  LDC R63, c[0x0][0x3a0] ;  /* 0x0000e800ff3f7b82 */ /* 0x010ee60000000800 */
[----:B------:R1:W-:Y:S01]  /*16770*/  STL.64 [R1+0xe20], R20 ;  /* 0x000e201401007387 */ /* 0x0003e20000100a00 */
[----:B------:R-:W-:Y:S02]  /*16780*/  IMAD R62, R230, 0x4f, RZ ;  /* 0x0000004fe63e7824 */ /* 0x000fe400078e02ff */
[----:B--2---:R-:W-:Y:S01]  /*16790*/  IMAD.WIDE R54, R30, 0x4, R12 ;  /* 0x000000041e367825 */ /* 0x004fe200078e020c */
[----:B------:R-:W-:Y:S03]  /*167a0*/  LDGSTS.E [R246+0x23800], desc[UR76][R248.64], !P1 ;  /* 0x23800000f8f67fae */ /* 0x000fe6000c9a104c */
[----:B------:R-:W-:Y:S01]  /*167b0*/  IMAD.WIDE R96, R62, 0x4, R8 ;  /* 0x000000043e607825 */ /* 0x000fe200078e0208 */
[----:B------:R2:W-:Y:S03]  /*167c0*/  STL.64 [R1+0xe08], R6 ;  /* 0x000e080601007387 */ /* 0x0005e60000100a00 */
[C---:B-----5:R-:W-:Y:S01]  /*167d0*/  IMAD.WIDE R48, R30.reuse, 0x4, R14 ;  /* 0x000000041e307825 */ /* 0x060fe200078e020e */
[----:B------:R-:W-:Y:S03]  /*167e0*/  LDGSTS.E [R246+0x23900], desc[UR76][R16.64], !P1 ;  /* 0x2390000010f67fae */ /* 0x000fe6000c9a104c */
[C---:B-1----:R-:W-:Y:S01]  /*167f0*/  IMAD.WIDE R20, R30.reuse, 0x4, R240 ;  /* 0x000000041e147825 */ /* 0x042fe200078e02f0 */
[----:B------:R1:W-:Y:S03]  /*16800*/  LDGSTS.E [R246+0x23a00], desc[UR76][R78.64], !P1 ;  /* 0x23a000004ef67fae */ /* 0x0003e6000c9a104c */
[----:B--2---:R-:W-:Y:S01]  /*16810*/  IMAD.WIDE R6, R30, 0x4, R242 ;  /* 0x000000041e067825 */ /* 0x004fe200078e02f2 */
[----:B------:R2:W-:Y:S01]  /*16820*/  LDGSTS.E [R246+0x23b00], desc[UR76][R64.64], !P1 ;  /* 0x23b0000040f67fae */ /* 0x0005e2000c9a104c */
[----:B---3--:R-:W-:-:S03]  /*16830*/  IADD3 R63, PT, PT, R63, -0x64, RZ ;  /* 0xffffff9c3f3f7810 */ /* 0x008fc60007ffe0ff */
        /* <DEDUP_REMOVED lines=8> */
[----:B------:R3:W-:Y:S04]  /*168c0*/  STL.64 [R1+0xde0], R54 ;  /* 0x000de03601007387 */ /* 0x0007e80000100a00 */
[----:B------:R4:W-:Y:S01]  /*168d0*/  STL.64 [R1+0xdc8], R48 ;  /* 0x000dc83001007387 */ /* 0x0009e20000100a00 */
[----:B-1----:R-:W1:Y:S01]  /*168e0*/  LDC R79, c[0x0][0x3a0] ;  /* 0x0000e800ff4f7b82 */ /* 0x002e620000000800 */
[----:B------:R-:W-:-:S02]  /*168f0*/  IMAD R78, R230, 0x53, RZ ;  /* 0x00000053e64e7824 */ /* 0x000fc400078e02ff */
[C---:B--2---:R-:W-:Y:S01]  /*16900*/  IMAD.WIDE R64, R46.reuse, 0x4, R10 ;  /* 0x000000042e407825 */ /* 0x044fe200078e020a */
[----:B------:R5:W-:Y:S03]  /*16910*/  STL.64 [R1+0xdc0], R20 ;  /* 0x000dc01401007387 */ /* 0x000be60000100a00 */
[C---:B---3--:R-:W-:Y:S01]  /*16920*/  IMAD.WIDE R54, R46.reuse, 0x4, R12 ;  /* 0x000000042e367825 */ /* 0x048fe200078e020c */
[----:B------:R-:W-:Y:S03]  /*16930*/  LDGSTS.E [R246+0x25800], desc[UR76][R30.64], !P4 ;  /* 0x258000001ef67fae */ /* 0x000fe6000e1a104c */
[----:B----4-:R-:W-:Y:S01]  /*16940*/  IMAD.WIDE R48, R46, 0x4, R14 ;  /* 0x000000042e307825 */ /* 0x010fe200078e020e */
[----:B------:R2:W-:Y:S03]  /*16950*/  STL.64 [R1+0xda8], R6 ;  /* 0x000da80601007387 */ /* 0x0005e60000100a00 */
[----:B------:R-:W-:Y:S01]  /*16960*/  IMAD.WIDE R112, R78, 0x4, R8 ;  /* 0x000000044e707825 */ /* 0x000fe200078e0208 */
[----:B------:R-:W-:Y:S03]  /*16970*/  LDGSTS.E [R246+0x25900], desc[UR76][R32.64], !P4 ;  /* 0x2590000020f67fae */ /* 0x000fe6000e1a104c */
[C---:B-----5:R-:W-:Y:S01]  /*16980*/  IMAD.WIDE R20, R46.reuse, 0x4, R240 ;  /* 0x000000042e147825 */ /* 0x060fe200078e02f0 */
[----:B------:R3:W-:Y:S03]  /*16990*/  LDGSTS.E [R246+0x25a00], desc[UR76][R80.64], !P4 ;  /* 0x25a0000050f67fae */ /* 0x0007e6000e1a104c */
[----:B--2---:R-:W-:Y:S01]  /*169a0*/  IMAD.WIDE R6, R46, 0x4, R242 ;  /* 0x000000042e067825 */ /* 0x004fe200078e02f2 */
[----:B------:R2:W-:Y:S03]  /*169b0*/  LDGSTS.E [R246+0x25b00], desc[UR76][R64.64], !P4 ;  /* 0x25b0000040f67fae */ /* 0x0005e6000e1a104c */
[----:B-1----:R-:W-:Y:S01]  /*169c0*/  VIADD R79, R79, 0xffffff98 ;  /* 0xffffff984f4f7836 */ /* 0x002fe20000000000 */
[----:B------:R1:W-:Y:S04]  /*169d0*/  LDGSTS.E [R246+0x25c00], desc[UR76][R54.64], !P4 ;  /* 0x25c0000036f67fae */ /* 0x0003e8000e1a104c */
[----:B------:R4:W-:Y:S04]  /*169e0*/  LDGSTS.E [R246+0x25d00], desc[UR76][R48.64], !P4 ;  /* 0x25d0000030f67fae */ /* 0x0009e8000e1a104c */
[----:B------:R3:W-:Y:S04]  /*169f0*/  STL.64 [R1+0xda0], R80 ;  /* 0x000da05001007387 */ /* 0x0007e80000100a00 */
[----:B------:R5:W-:Y:S04]  /*16a00*/  LDGSTS.E [R246+0x25e00], desc[UR76][R20.64], !P4 ;  /* 0x25e0000014f67fae */ /* 0x000be8000e1a104c */
[----:B------:R2:W-:Y:S04]  /*16a10*/  STL.64 [R1+0xd88], R64 ;  /* 0x000d884001007387 */ /* 0x0005e80000100a00 */
[----:B------:R1:W-:Y:S01]  /*16a20*/  LDGSTS.E [R246+0x25f00], desc[UR76][R6.64], !P4 ;  /* 0x25f0000006f67fae */ /* 0x0003e2000e1a104c */
[----:B------:R-:W-:Y:S01]  /*16a30*/  ISETP.GE.U32.AND P4, PT, R47, 0x7fffff21, PT ;  /* 0x7fffff212f00780c */ /* 0x000fe20003f86070 */
[----:B------:R-:W-:-:S02]  /*16a40*/  IMAD.WIDE R46, R62, 0x4, R238 ;  /* 0x000000043e2e7825 */ /* 0x000fc400078e02ee */
[----:B------:R1:W-:Y:S02]  /*16a50*/  STL.64 [R1+0xd80], R54 ;  /* 0x000d803601007387 */ /* 0x0003e40000100a00 */
[C---:B---3--:R-:W-:Y:S02]  /*16a60*/  IMAD.WIDE R80, R62.reuse, 0x4, R10 ;  /* 0x000000043e507825 */ /* 0x048fe400078e020a */
[----:B------:R4:W-:Y:S02]  /*16a70*/  STL.64 [R1+0xd68], R48 ;  /* 0x000d683001007387 */ /* 0x0009e40000100a00 */
[C---:B--2---:R-:W-:Y:S02]  /*16a80*/  IMAD.WIDE R64, R62.reuse, 0x4, R12 ;  /* 0x000000043e407825 */ /* 0x044fe400078e020c */
[----:B------:R5:W-:Y:S02]  /*16a90*/  STL.64 [R1+0xd60], R20 ;  /* 0x000d601401007387 */ /* 0x000be40000100a00 */
[----:B-1----:R-:W-:-:S02]  /*16aa0*/  IMAD.WIDE R54, R62, 0x4, R14 ;  /* 0x000000043e367825 */ /* 0x002fc400078e020e */
[----:B------:R-:W-:Y:S02]  /*16ab0*/  LDGSTS.E [R246+0x27800], desc[UR76][R46.64], !P3 ;  /* 0x278000002ef67fae */ /* 0x000fe4000d9a104c */
[C---:B----4-:R-:W-:Y:S02]  /*16ac0*/  IMAD.WIDE R48, R62.reuse, 0x4, R244 ;  /* 0x000000043e307825 */ /* 0x050fe400078e02f4 */
[----:B------:R1:W-:Y:S02]  /*16ad0*/  STL.64 [R1+0xd48], R6 ;  /* 0x000d480601007387 */ /* 0x0003e40000100a00 */
[C---:B-----5:R-:W-:Y:S02]  /*16ae0*/  IMAD.WIDE R20, R62.reuse, 0x4, R240 ;  /* 0x000000043e147825 */ /* 0x060fe400078e02f0 */
[----:B------:R-:W-:Y:S04]  /*16af0*/  LDGSTS.E [R246+0x27900], desc[UR76][R48.64], !P3 ;  /* 0x2790000030f67fae */ /* 0x000fe8000d9a104c */
[----:B------:R2:W-:Y:S01]  /*16b00*/  LDGSTS.E [R246+0x27a00], desc[UR76][R96.64], !P3 ;  /* 0x27a0000060f67fae */ /* 0x0005e2000d9a104c */
[----:B-1----:R-:W-:-:S03]  /*16b10*/  IMAD.WIDE R6, R62, 0x4, R242 ;  /* 0x000000043e067825 */ /* 0x002fc600078e02f2 */
[----:B------:R1:W-:Y:S04]  /*16b20*/  LDGSTS.E [R246+0x27b00], desc[UR76][R80.64], !P3 ;  /* 0x27b0000050f67fae */ /* 0x0003e8000d9a104c */
[----:B------:R3:W-:Y:S04]  /*16b30*/  LDGSTS.E [R246+0x27c00], desc[UR76][R64.64], !P3 ;  /* 0x27c0000040f67fae */ /* 0x0007e8000d9a104c */
[----:B------:R4:W-:Y:S04]  /*16b40*/  LDGSTS.E [R246+0x27d00], desc[UR76][R54.64], !P3 ;  /* 0x27d0000036f67fae */ /* 0x0009e8000d9a104c */
[----:B------:R5:W-:Y:S04]  /*16b50*/  LDGSTS.E [R246+0x27e00], desc[UR76][R20.64], !P3 ;  /* 0x27e0000014f67fae */ /* 0x000be8000d9a104c */
[----:B------:R2:W-:Y:S04]  /*16b60*/  STL.64 [R1+0xd40], R96 ;  /* 0x000d406001007387 */ /* 0x0005e80000100a00 */
[----:B------:R1:W-:Y:S01]  /*16b70*/  LDGSTS.E [R246+0x27f00], desc[UR76][R6.64], !P3 ;  /* 0x27f0000006f67fae */ /* 0x0003e2000d9a104c */
[----:B------:R-:W-:Y:S01]  /*16b80*/  ISETP.GE.U32.AND P3, PT, R63, 0x7fffff1d, PT ;  /* 0x7fffff1d3f00780c */ /* 0x000fe20003f66070 */
[----:B------:R-:W-:-:S02]  /*16b90*/  IMAD.WIDE R62, R78, 0x4, R238 ;  /* 0x000000044e3e7825 */ /* 0x000fc400078e02ee */
[----:B------:R1:W-:Y:S04]  /*16ba0*/  STL.64 [R1+0xd28], R80 ;  /* 0x000d285001007387 */ /* 0x0003e80000100a00 */
[----:B------:R3:W-:Y:S01]  /*16bb0*/  STL.64 [R1+0xd20], R64 ;  /* 0x000d204001007387 */ /* 0x0007e20000100a00 */
[----:B--2---:R-:W-:-:S03]  /*16bc0*/  IMAD.WIDE R96, R78, 0x4, R10 ;  /* 0x000000044e607825 */ /* 0x004fc600078e020a */
[----:B------:R4:W-:Y:S01]  /*16bd0*/  STL.64 [R1+0xd18], R54 ;  /* 0x000d183601007387 */ /* 0x0009e20000100a00 */
[----:B-1----:R-:W-:-:S03]  /*16be0*/  IMAD.WIDE R80, R78, 0x4, R12 ;  /* 0x000000044e507825 */ /* 0x002fc600078e020c */
[----:B------:R5:W-:Y:S01]  /*16bf0*/  STL.64 [R1+0xd10], R20 ;  /* 0x000d101401007387 */ /* 0x000be20000100a00 */
[----:B---3--:R-:W-:-:S03]  /*16c00*/  IMAD.WIDE R64, R78, 0x4, R244 ;  /* 0x000000044e407825 */ /* 0x008fc600078e02f4 */
[----:B------:R-:W-:Y:S01]  /*16c10*/  LDGSTS.E [R246+0x29800], desc[UR76][R62.64], !P6 ;  /* 0x298000003ef67fae */ /* 0x000fe2000f1a104c */
[----:B----4-:R-:W-:-:S03]  /*16c20*/  IMAD.WIDE R54, R78, 0x4, R14 ;  /* 0x000000044e367825 */ /* 0x010fc600078e020e */
[----:B------:R1:W-:Y:S01]  /*16c30*/  STL.64 [R1+0xd08], R6 ;  /* 0x000d080601007387 */ /* 0x0003e20000100a00 */
[----:B-----5:R-:W-:-:S03]  /*16c40*/  IMAD.WIDE R20, R78, 0x4, R240 ;  /* 0x000000044e147825 */ /* 0x020fc600078e02f0 */
        /* <DEDUP_REMOVED lines=118> */
[----:B------:R-:W-:Y:S01]  /*173b0*/  ISETP.GE.AND P6, PT, R199, R216, PT ;  /* 0x000000d8c700720c */ /* 0x000fe20003fc6270 */
[----:B------:R-:W-:-:S02]  /*173c0*/  IMAD.WIDE R198, R206, 0x4, R238 ;  /* 0x00000004cec67825 */ /* 0x000fc400078e02ee */
[----:B------:R2:W-:Y:S01]  /*173d0*/  STL.64 [R1+0xc10], R136 ;  /* 0x000c108801007387 */ /* 0x0005e20000100a00 */
[----:B------:R-:W-:Y:S02]  /*173e0*/  SEL R214, RZ, 0x4, P6 ;  /* 0x00000004ffd67807 */ /* 0x000fe40003000000 */
[----:B------:R-:W-:Y:S01]  /*173f0*/  ISETP.GE.AND P6, PT, R217, R216, PT ;  /* 0x000000d8d900720c */ /* 0x000fe20003fc6270 */
        /* <DEDUP_REMOVED lines=14> */
[----:B------:R1:W-:Y:S01]  /*174e0*/  LDGSTS.E [R246+0x35b00], desc[UR76][R134.64], !P5 ;  /* 0x35b0000086f67fae */ /* 0x0003e2000e9a104c */
[----:B------:R-:W-:-:S03]  /*174f0*/  IMAD.WIDE R206, R215, 0x4, R238 ;  /* 0x00000004d7ce7825 */ /* 0x000fc600078e02ee */
        /* <DEDUP_REMOVED lines=10> */
[C---:B---3--:R-:W-:Y:S01]  /*175a0*/  IMAD.WIDE R118, R215.reuse, 0x4, R12 ;  /* 0x00000004d7767825 */ /* 0x048fe200078e020c */
[----:B------:R-:W-:Y:S02]  /*175b0*/  PLOP3.LUT P5, PT, PT, PT, UP0, 0x80, 0x8 ;  /* 0x000000000008781c */ /* 0x000fe40003faf008 */
[----:B------:R2:W-:Y:S02]  /*175c0*/  STL.64 [R1+0xbc0], R20 ;  /* 0x000bc01401007387 */ /* 0x0005e40000100a00 */
[----:B------:R-:W-:Y:S01]  /*175d0*/  SEL R232, R214, RZ, P5 ;  /* 0x000000ffd6e87207 */ /* 0x000fe20002800000 */
[----:B----4-:R-:W-:Y:S01]  /*175e0*/  IMAD.WIDE R54, R215, 0x4, R14 ;  /* 0x00000004d7367825 */ /* 0x010fe200078e020e */
[----:B------:R-:W-:Y:S01]  /*175f0*/  LDGSTS.E [R246+0x37800], desc[UR76][R206.64], !P1 ;  /* 0x37800000cef67fae */ /* 0x000fe2000c9a104c */
[----:B------:R-:W-:-:S02]  /*17600*/  PLOP3.LUT P5, PT, PT, PT, UP0, 0x80, 0x8 ;  /* 0x000000000008781c */ /* 0x000fc40003faf008 */
[----:B------:R-:W-:Y:S01]  /*17610*/  SEL R214, RZ, 0x4, P6 ;  /* 0x00000004ffd67807 */ /* 0x000fe20003000000 */
[----:B------:R1:W-:Y:S01]  /*17620*/  STL.64 [R1+0xbb8], R6 ;  /* 0x000bb80601007387 */ /* 0x0003e20000100a00 */
[----:B------:R-:W-:Y:S01]  /*17630*/  ISETP.GE.U32.AND P6, PT, R216, 0x7fffff01, PT ;  /* 0x7fffff01d800780c */ /* 0x000fe20003fc6070 */
[----:B------:R-:W-:Y:S02]  /*17640*/  IMAD.WIDE R216, R233, 0x4, R244 ;  /* 0x00000004e9d87825 */ /* 0x000fe400078e02f4 */
[----:B------:R-:W-:Y:S02]  /*17650*/  LDGSTS.E [R246+0x37900], desc[UR76][R208.64], !P1 ;  /* 0x37900000d0f67fae */ /* 0x000fe4000c9a104c */
[C---:B--2---:R-:W-:Y:S02]  /*17660*/  IMAD.WIDE R20, R215.reuse, 0x4, R240 ;  /* 0x00000004d7147825 */ /* 0x044fe400078e02f0 */
[----:B------:R2:W-:Y:S02]  /*17670*/  LDGSTS.E [R246+0x37a00], desc[UR76][R136.64], !P1 ;  /* 0x37a0000088f67fae */ /* 0x0005e4000c9a104c */
[----:B-1----:R-:W-:-:S02]  /*17680*/  IMAD.WIDE R6, R215, 0x4, R242 ;  /* 0x00000004d7067825 */ /* 0x002fc400078e02f2 */
[----:B------:R1:W-:Y:S04]  /*17690*/  LDGSTS.E [R246+0x37b00], desc[UR76][R134.64], !P1 ;  /* 0x37b0000086f67fae */ /* 0x0003e8000c9a104c */
[----:B------:R3:W-:Y:S04]  /*176a0*/  LDGSTS.E [R246+0x37c00], desc[UR76][R118.64], !P1 ;  /* 0x37c0000076f67fae */ /* 0x0007e8000c9a104c */
[----:B------:R4:W-:Y:S04]  /*176b0*/  LDGSTS.E [R246+0x37d00], desc[UR76][R54.64], !P1 ;  /* 0x37d0000036f67fae */ /* 0x0009e8000c9a104c */
[----:B------:R5:W-:Y:S04]  /*176c0*/  LDGSTS.E [R246+0x37e00], desc[UR76][R20.64], !P1 ;  /* 0x37e0000014f67fae */ /* 0x000be8000c9a104c */
[----:B------:R1:W-:Y:S01]  /*176d0*/  LDGSTS.E [R246+0x37f00], desc[UR76][R6.64], !P1 ;  /* 0x37f0000006f67fae */ /* 0x0003e2000c9a104c */
[----:B------:R-:W-:-:S02]  /*176e0*/  ISETP.GE.U32.AND P1, PT, R231, 0x7fffff05, PT ;  /* 0x7fffff05e700780c */ /* 0x000fc40003f26070 */
[----:B------:R-:W-:Y:S01]  /*176f0*/  SEL R231, R214, RZ, P5 ;  /* 0x000000ffd6e77207 */ /* 0x000fe20002800000 */
[----:B------:R-:W-:Y:S01]  /*17700*/  IMAD.WIDE R214, R233, 0x4, R238 ;  /* 0x00000004e9d67825 */ /* 0x000fe200078e02ee */
[----:B------:R2:W-:Y:S01]  /*17710*/  STL.64 [R1+0xbb0], R136 ;  /* 0x000bb08801007387 */ /* 0x0005e20000100a00 */
[----:B------:R-:W-:-:S03]  /*17720*/  ISETP.NE.U32.AND P5, PT, R232, RZ, PT ;  /* 0x000000ffe800720c */ /* 0x000fc60003fa5070 */
        /* <DEDUP_REMOVED lines=12> */
[----:B------:R2:W-:Y:S01]  /*177f0*/  STL.64 [R1+0xb80], R136 ;  /* 0x000b808801007387 */ /* 0x0005e20000100a00 */
[----:B-1----:R-:W-:-:S03]  /*17800*/  IMAD.WIDE R6, R233, 0x4, R242 ;  /* 0x00000004e9067825 */ /* 0x002fc600078e02f2 */
[----:B------:R2:W-:Y:S01]  /*17810*/  LDGSTS.E [R246+0x39a00], desc[UR76][R136.64], !P4 ;  /* 0x39a0000088f67fae */ /* 0x0005e2000e1a104c */
[----:B------:R-:W-:-:S03]  /*17820*/  IMAD.WIDE R232, R164, 0x4, R244 ;  /* 0x00000004a4e87825 */ /* 0x000fc600078e02f4 */
[----:B------:R1:W-:Y:S04]  /*17830*/  STL.64 [R1+0xb78], R134 ;  /* 0x000b788601007387 */ /* 0x0003e80000100a00 */
[----:B------:R1:W-:Y:S04]  /*17840*/  LDGSTS.E [R246+0x39b00], desc[UR76][R134.64], !P4 ;  /* 0x39b0000086f67fae */ /* 0x0003e8000e1a104c */
[----:B------:R-:W-:Y:S01]  /*17850*/  STL.64 [R1+0xb70], R118 ;  /* 0x000b707601007387 */ /* 0x000fe20000100a00 */
[C---:B--2---:R-:W-:Y:S02]  /*17860*/  IMAD R137, R230.reuse, 0x7b, RZ ;  /* 0x0000007be6897824 */ /* 0x044fe400078e02ff */
[----:B------:R-:W-:Y:S01]  /*17870*/  IMAD R136, R230, 0x7f, RZ ;  /* 0x0000007fe6887824 */ /* 0x000fe200078e02ff */
[----:B------:R-:W-:Y:S01]  /*17880*/  LDGSTS.E [R246+0x39c00], desc[UR76][R118.64], !P4 ;  /* 0x39c0000076f67fae */ /* 0x000fe2000e1a104c */
[----:B------:R-:W-:-:S03]  /*17890*/  IMAD.WIDE R234, R137, 0x4, R238 ;  /* 0x0000000489ea7825 */ /* 0x000fc600078e02ee */
[----:B------:R-:W-:Y:S01]  /*178a0*/  STL.64 [R1+0xb58], R54 ;  /* 0x000b583601007387 */ /* 0x000fe20000100a00 */
[----:B-1----:R-:W-:Y:S02]  /*178b0*/  IMAD.MOV.U32 R134, RZ, RZ, R2 ;  /* 0x000000ffff867224 */ /* 0x002fe400078e0002 */
[----:B------:R-:W-:Y:S01]  /*178c0*/  IMAD.MOV.U32 R135, RZ, RZ, R3 ;  /* 0x000000ffff877224 */ /* 0x000fe200078e0003 */
[----:B------:R-:W-:Y:S01]  /*178d0*/  LDGSTS.E [R246+0x39d00], desc[UR76][R54.64], !P4 ;  /* 0x39d0000036f67fae */ /* 0x000fe2000e1a104c */
[----:B------:R-:W-:-:S03]  /*178e0*/  IMAD.WIDE R236, R137, 0x4, R244 ;  /* 0x0000000489ec7825 */ /* 0x000fc600078e02f4 */
[----:B------:R1:W-:Y:S04]  /*178f0*/  STL.64 [R1+0xb50], R20 ;  /* 0x000b501401007387 */ /* 0x0003e80000100a00 */
[----:B------:R1:W-:Y:S04]  /*17900*/  LDGSTS.E [R246+0x39e00], desc[UR76][R20.64], !P4 ;  /* 0x39e0000014f67fae */ /* 0x0003e8000e1a104c */
[----:B------:R2:W-:Y:S04]  /*17910*/  STL.64 [R1+0xb48], R6 ;  /* 0x000b480601007387 */ /* 0x0005e80000100a00 */
[----:B------:R2:W-:Y:S01]  /*17920*/  LDGSTS.E [R246+0x39f00], desc[UR76][R6.64], !P4 ;  /* 0x39f0000006f67fae */ /* 0x0005e2000e1a104c */
[----:B------:R-:W-:Y:S01]  /*17930*/  IMAD.WIDE R2, R164, 0x4, R12 ;  /* 0x00000004a4027825 */ /* 0x000fe200078e020c */
[----:B------:R-:W-:-:S02]  /*17940*/  ISETP.NE.U32.AND P4, PT, R231, RZ, PT ;  /* 0x000000ffe700720c */ /* 0x000fc40003f85070 */
[----:B------:R3:W-:Y:S01]  /*17950*/  STL.64 [R1+0x4eb8], R4 ;  /* 0x004eb80401007387 */ /* 0x0007e20000100a00 */
[----:B-1----:R-:W-:-:S04]  /*17960*/  IMAD.WIDE R20, R247, 0x4, R10 ;  /* 0x00000004f7147825 */ /* 0x002fc800078e020a */
[----:B------:R-:W-:-:S04]  /*17970*/  IMAD.WIDE R230, R164, 0x4, R238 ;  /* 0x00000004a4e67825 */ /* 0x000fc800078e02ee */
[----:B--2---:R-:W-:Y:S01]  /*17980*/  VIADD R6, R5, 0x100000 ;  /* 0x0010000005067836 */ /* 0x004fe20000000000 */
[----:B------:R-:W-:Y:S01]  /*17990*/  LDGSTS.E [R246+0x3b800], desc[UR76][R230.64], !P3 ;  /* 0x3b800000e6f67fae */ /* 0x000fe2000d9a104c */
[----:B------:R-:W-:-:S03]  /*179a0*/  IMAD.WIDE R6, R247, 0x4, R238 ;  /* 0x00000004f7067825 */ /* 0x000fc600078e02ee */
[----:B------:R-:W-:Y:S01]  /*179b0*/  LDGSTS.E [R246+0x3b900], desc[UR76][R232.64], !P3 ;  /* 0x3b900000e8f67fae */ /* 0x000fe2000d9a104c */
[----:B---3--:R-:W-:-:S03]  /*179c0*/  IMAD.WIDE R4, R247, 0x4, R244 ;  /* 0x00000004f7047825 */ /* 0x008fc600078e02f4 */
[----:B------:R1:W-:Y:S01]  /*179d0*/  STL.64 [R1+0x20c0], R6 ;  /* 0x0020c00601007387 */ /* 0x0003e20000100a00 */
[----:B------:R-:W-:-:S03]  /*179e0*/  IMAD.WIDE R238, R136, 0x4, R238 ;  /* 0x0000000488ee7825 */ /* 0x000fc600078e02ee */
[----:B------:R2:W-:Y:S01]  /*179f0*/  STL.64 [R1+0x20e0], R4 ;  /* 0x0020e00401007387 */ /* 0x0005e20000100a00 */
[----:B------:R-:W-:-:S04]  /*17a00*/  IMAD.WIDE R244, R136, 0x4, R244 ;  /* 0x0000000488f47825 */ /* 0x000fc800078e02f4 */
[----:B-1----:R-:W-:-:S04]  /*17a10*/  IMAD.WIDE R6, R247, 0x4, R12 ;  /* 0x00000004f7067825 */ /* 0x002fc800078e020c */
[----:B--2---:R-:W-:-:S05]  /*17a20*/  IMAD.WIDE R4, R247, 0x4, R8 ;  /* 0x00000004f7047825 */ /* 0x004fca00078e0208 */
[----:B------:R1:W-:Y:S04]  /*17a30*/  STL.64 [R1+0x20d8], R4 ;  /* 0x0020d80401007387 */ /* 0x0003e80000100a00 */
[----:B------:R2:W-:Y:S04]  /*17a40*/  STL.64 [R1+0x20e8], R20 ;  /* 0x0020e81401007387 */ /* 0x0005e80000100a00 */
[----:B------:R3:W-:Y:S01]  /*17a50*/  STL.64 [R1+0x20f8], R6 ;  /* 0x0020f80601007387 */ /* 0x0007e20000100a00 */
[----:B-1----:R-:W-:-:S04]  /*17a60*/  IMAD.WIDE R4, R247, 0x4, R14 ;  /* 0x00000004f7047825 */ /* 0x002fc800078e020e */
[----:B--2---:R-:W-:Y:S01]  /*17a70*/  IMAD.WIDE R20, R247, 0x4, R240 ;  /* 0x00000004f7147825 */ /* 0x004fe200078e02f0 */
[----:B------:R1:W-:Y:S03]  /*17a80*/  STL.64 [R1+0x2100], R4 ;  /* 0x0021000401007387 */ /* 0x0003e60000100a00 */
[--C-:B---3--:R-:W-:Y:S01]  /*17a90*/  IMAD.WIDE R6, R164, 0x4, R8.reuse ;  /* 0x00000004a4067825 */ /* 0x108fe200078e0208 */
[----:B------:R-:W-:Y:S04]  /*17aa0*/  STL.64 [R1+0x2120], R20 ;  /* 0x0021201401007387 */ /* 0x000fe80000100a00 */
[----:B------:R2:W-:Y:S01]  /*17ab0*/  STL.64 [R1+0xb30], R6 ;  /* 0x000b300601007387 */ /* 0x0005e20000100a00 */
[----:B-1----:R-:W-:-:S04]  /*17ac0*/  IMAD.WIDE R4, R137, 0x4, R8 ;  /* 0x0000000489047825 */ /* 0x002fc800078e0208 */
[----:B------:R-:W-:Y:S01]  /*17ad0*/  IMAD.WIDE R8, R136, 0x4, R8 ;  /* 0x0000000488087825 */ /* 0x000fe200078e0208 */
[----:B------:R1:W-:Y:S03]  /*17ae0*/  STL.64 [R1+0xb28], R4 ;  /* 0x000b280401007387 */ /* 0x0003e60000100a00 */
[--C-:B--2---:R-:W-:Y:S01]  /*17af0*/  IMAD.WIDE R6, R164, 0x4, R10.reuse ;  /* 0x00000004a4067825 */ /* 0x104fe200078e020a */
[----:B------:R-:W-:Y:S04]  /*17b00*/  STL.64 [R1+0xb08], R8 ;  /* 0x000b080801007387 */ /* 0x000fe80000100a00 */
[----:B------:R2:W-:Y:S04]  /*17b10*/  STL.64 [R1+0xb18], R6 ;  /* 0x000b180601007387 */ /* 0x0005e80000100a00 */
[----:B------:R-:W3:Y:S01]  /*17b20*/  LDL.LU.64 R176, [R1+0x938] ;  /* 0x0009380001b07983 */ /* 0x000ee20000300a00 */
[----:B-1----:R-:W-:-:S05]  /*17b30*/  IMAD.WIDE R4, R137, 0x4, R10 ;  /* 0x0000000489047825 */ /* 0x002fca00078e020a */
[----:B------:R1:W-:Y:S01]  /*17b40*/  STL.64 [R1+0xb10], R4 ;  /* 0x000b100401007387 */ /* 0x0003e20000100a00 */
[----:B--2---:R-:W-:-:S04]  /*17b50*/  IMAD.WIDE R6, R136, 0x4, R12 ;  /* 0x0000000488067825 */ /* 0x004fc800078e020c */
[----:B-1----:R-:W-:-:S05]  /*17b60*/  IMAD.WIDE R4, R136, 0x4, R10 ;  /* 0x0000000488047825 */ /* 0x002fca00078e020a */
[----:B------:R-:W-:Y:S04]  /*17b70*/  STL.64 [R1+0x4ed0], R4 ;  /* 0x004ed00401007387 */ /* 0x000fe80000100a00 */
[----:B------:R-:W2:Y:S04]  /*17b80*/  LDL.LU.64 R118, [R1+0x8c0] ;  /* 0x0008c00001767983 */ /* 0x000ea80000300a00 */
[----:B------:R1:W-:Y:S04]  /*17b90*/  STL.64 [R1+0xaf0], R2 ;  /* 0x000af00201007387 */ /* 0x0003e80000100a00 */
[----:B------:R-:W-:Y:S04]  /*17ba0*/  STL.64 [R1+0x4ec8], R6 ;  /* 0x004ec80601007387 */ /* 0x000fe80000100a00 */
[----:B------:R-:W4:Y:S01]  /*17bb0*/  LDL.LU.64 R20, [R1+0x878] ;  /* 0x0008780001147983 */ /* 0x000f220000300a00 */
[----:B-1----:R-:W-:-:S03]  /*17bc0*/  IMAD.WIDE R2, R164, 0x4, R14 ;  /* 0x00000004a4027825 */ /* 0x002fc600078e020e */
[----:B------:R-:W5:Y:S04]  /*17bd0*/  LDL.LU.64 R54, [R1+0x840] ;  /* 0x0008400001367983 */ /* 0x000f680000300a00 */
[----:B------:R1:W-:Y:S01]  /*17be0*/  STL.64 [R1+0xad0], R2 ;  /* 0x000ad00201007387 */ /* 0x0003e20000100a00 */
[----:B------:R-:W-:-:S04]  /*17bf0*/  IMAD.WIDE R8, R164, 0x4, R240 ;  /* 0x00000004a4087825 */ /* 0x000fc800078e02f0 */
[----:B------:R-:W-:-:S04]  /*17c00*/  IMAD.WIDE R10, R136, 0x4, R240 ;  /* 0x00000004880a7825 */ /* 0x000fc800078e02f0 */
[----:B-1----:R-:W-:-:S05]  /*17c10*/  IMAD.WIDE R2, R136, 0x4, R14 ;  /* 0x0000000488027825 */ /* 0x002fca00078e020e */
[----:B------:R1:W-:Y:S04]  /*17c20*/  STL.64 [R1+0x4ec0], R2 ;  /* 0x004ec00201007387 */ /* 0x0003e80000100a00 */
[----:B------:R1:W-:Y:S01]  /*17c30*/  STL.64 [R1+0xab0], R8 ;  /* 0x000ab00801007387 */ /* 0x0003e20000100a00 */
[----:B------:R-:W-:-:S04]  /*17c40*/  IMAD.WIDE R4, R137, 0x4, R12 ;  /* 0x0000000489047825 */ /* 0x000fc800078e020c */
[C---:B-1----:R-:W-:Y:S02]  /*17c50*/  IMAD.WIDE R2, R137.reuse, 0x4, R240 ;  /* 0x0000000489027825 */ /* 0x042fe400078e02f0 */
[----:B------:R-:W4:Y:S02]  /*17c60*/  LDL.LU.64 R240, [R1+0x880] ;  /* 0x0008800001f07983 */ /* 0x000f240000300a00 */
[----:B------:R-:W-:Y:S02]  /*17c70*/  IMAD.WIDE R8, R136, 0x4, R242 ;  /* 0x0000000488087825 */ /* 0x000fe400078e02f2 */
[----:B------:R1:W-:Y:S02]  /*17c80*/  STL.64 [R1+0x4ed8], R10 ;  /* 0x004ed80a01007387 */ /* 0x0003e40000100a00 */
[----:B------:R-:W-:-:S04]  /*17c90*/  IMAD.WIDE R6, R137, 0x4, R14 ;  /* 0x0000000489067825 */ /* 0x000fc800078e020e */
[--C-:B------:R-:W-:Y:S01]  /*17ca0*/  IMAD.WIDE R12, R137, 0x4, R242.reuse ;  /* 0x00000004890c7825 */ /* 0x100fe200078e02f2 */
[----:B-1----:R-:W4:Y:S03]  /*17cb0*/  LDL.LU.64 R10, [R1+0x8b8] ;  /* 0x0008b800010a7983 */ /* 0x002f260000300a00 */
[--C-:B------:R-:W-:Y:S01]  /*17cc0*/  IMAD.WIDE R14, R164, 0x4, R242.reuse ;  /* 0x00000004a40e7825 */ /* 0x100fe200078e02f2 */
[----:B------:R-:W5:Y:S03]  /*17cd0*/  LDL.LU.64 R182, [R1+0x800] ;  /* 0x0008000001b67983 */ /* 0x000f660000300a00 */
[C---:B------:R-:W-:Y:S01]  /*17ce0*/  IMAD.WIDE R164, R247.reuse, 0x4, R242 ;  /* 0x00000004f7a47825 */ /* 0x040fe200078e02f2 */
[----:B------:R-:W5:Y:S04]  /*17cf0*/  LDL.LU.64 R192, [R1+0x7f8] ;  /* 0x0007f80001c07983 */ /* 0x000f680000300a00 */
[----:B------:R-:W5:Y:S04]  /*17d00*/  LDL.LU.64 R136, [R1+0x7c0] ;  /* 0x0007c00001887983 */ /* 0x000f680000300a00 */
[----:B------:R1:W-:Y:S04]  /*17d10*/  STL.64 [R1+0x4ee0], R8 ;  /* 0x004ee00801007387 */ /* 0x0003e80000100a00 */
[----:B-1----:R-:W5:Y:S04]  /*17d20*/  LDL.LU.64 R8, [R1+0x8f8] ;  /* 0x0008f80001087983 */ /* 0x002f680000300a00 */
[----:B------:R-:W5:Y:S01]  /*17d30*/  LDL.LU.64 R242, [R1+0x900] ;  /* 0x0009000001f27983 */ /* 0x000f620000300a00 */
[----:B------:R-:W-:-:S03]  /*17d40*/  IMAD.WIDE R134, R247, 0x4, R134 ;  /* 0x00000004f7867825 */ /* 0x000fc600078e0286 */
[----:B------:R1:W-:Y:S04]  /*17d50*/  STL.64 [R1+0x20f0], R164 ;  /* 0x0020f0a401007387 */ /* 0x0003e80000100a00 */
[----:B-1----:R-:W5:Y:S04]  /*17d60*/  LDL.LU.64 R164, [R1+0x7b8] ;  /* 0x0007b80001a47983 */ /* 0x002f680000300a00 */
[----:B------:R1:W-:Y:S04]  /*17d70*/  STL.64 [R1+0x1ed8], R134 ;  /* 0x001ed88601007387 */ /* 0x0003e80000100a00 */
[----:B-1----:R-:W5:Y:S01]  /*17d80*/  LDL.LU.64 R134, [R1+0x5190] ;  /* 0x0051900001867983 */ /* 0x002f620000300a00 */
[----:B---3--:R-:W-:-:S05]  /*17d90*/  IMAD.WIDE R176, R247, 0x4, R176 ;  /* 0x00000004f7b07825 */ /* 0x008fca00078e02b0 */
[----:B------:R1:W-:Y:S04]  /*17da0*/  STL.64 [R1+0x1ed0], R176 ;  /* 0x001ed0b001007387 */ /* 0x0003e80000100a00 */
[----:B-1----:R-:W3:Y:S01]  /*17db0*/  LDL.LU.64 R176, [R1+0x5188] ;  /* 0x0051880001b07983 */ /* 0x002ee20000300a00 */
[----:B--2---:R-:W-:-:S04]  /*17dc0*/  IMAD.WIDE R118, R247, 0x4, R118 ;  /* 0x00000004f7767825 */ /* 0x004fc800078e0276 */
[----:B------:R-:W-:-:S04]  /*17dd0*/  IMAD.WIDE R174, R247, 0x4, R174 ;  /* 0x00000004f7ae7825 */ /* 0x000fc800078e02ae */
[----:B------:R-:W-:-:S04]  /*17de0*/  IMAD.WIDE R130, R247, 0x4, R130 ;  /* 0x00000004f7827825 */ /* 0x000fc800078e0282 */
[----:B----4-:R-:W-:-:S04]  /*17df0*/  IMAD.WIDE R10, R247, 0x4, R10 ;  /* 0x00000004f70a7825 */ /* 0x010fc800078e020a */
[----:B-----5:R-:W-:-:S04]  /*17e00*/  IMAD.WIDE R8, R247, 0x4, R8 ;  /* 0x00000004f7087825 */ /* 0x020fc800078e0208 */
[----:B------:R-:W-:-:S05]  /*17e10*/  IMAD.WIDE R242, R247, 0x4, R242 ;  /* 0x00000004f7f27825 */ /* 0x000fca00078e02f2 */
[----:B------:R1:W-:Y:S02]  /*17e20*/  STL.64 [R1+0x1ec8], R242 ;  /* 0x001ec8f201007387 */ /* 0x0003e40000100a00 */
[C---:B-1----:R-:W-:Y:S02]  /*17e30*/  IMAD.WIDE R242, R247.reuse, 0x4, R72 ;  /* 0x00000004f7f27825 */ /* 0x042fe400078e0248 */
[----:B------:R-:W2:Y:S04]  /*17e40*/  LDL.LU.64 R72, [R1+0x778] ;  /* 0x0007780001487983 */ /* 0x000ea80000300a00 */
[----:B------:R1:W-:Y:S04]  /*17e50*/  STL.64 [R1+0x1ec0], R8 ;  /* 0x001ec00801007387 */ /* 0x0003e80000100a00 */
[----:B------:R4:W-:Y:S01]  /*17e60*/  STL.64 [R1+0x1eb8], R242 ;  /* 0x001eb8f201007387 */ /* 0x0009e20000100a00 */
[----:B-1----:R-:W-:-:S03]  /*17e70*/  IMAD.WIDE R8, R247, 0x4, R184 ;  /* 0x00000004f7087825 */ /* 0x002fc600078e02b8 */
[----:B----4-:R-:W4:Y:S04]  /*17e80*/  LDL.LU.64 R242, [R1+0x740] ;  /* 0x0007400001f27983 */ /* 0x010f280000300a00 */
[----:B------:R1:W-:Y:S04]  /*17e90*/  STL.64 [R1+0x1eb0], R8 ;  /* 0x001eb00801007387 */ /* 0x0003e80000100a00 */
[----:B-1----:R-:W5:Y:S04]  /*17ea0*/  LDL.LU.64 R8, [R1+0x738] ;  /* 0x0007380001087983 */ /* 0x002f680000300a00 */
[----:B------:R1:W-:Y:S04]  /*17eb0*/  STL.64 [R1+0x1ea8], R118 ;  /* 0x001ea87601007387 */ /* 0x0003e80000100a00 */
[----:B------:R-:W5:Y:S04]  /*17ec0*/  LDL.LU.64 R184, [R1+0x700] ;  /* 0x0007000001b87983 */ /* 0x000f680000300a00 */
[----:B-1----:R-:W5:Y:S04]  /*17ed0*/  LDL.LU.64 R118, [R1+0x6f8] ;  /* 0x0006f80001767983 */ /* 0x002f680000300a00 */
[----:B------:R1:W-:Y:S02]  /*17ee0*/  STL.64 [R1+0x1ea0], R10 ;  /* 0x001ea00a01007387 */ /* 0x0003e40000100a00 */
[----:B-1----:R-:W-:-:S04]  /*17ef0*/  IMAD.WIDE R10, R247, 0x4, R240 ;  /* 0x00000004f70a7825 */ /* 0x002fc800078e02f0 */
[C---:B------:R-:W-:Y:S01]  /*17f00*/  IMAD.WIDE R240, R247.reuse, 0x4, R20 ;  /* 0x00000004f7f07825 */ /* 0x040fe200078e0214 */
[----:B------:R1:W-:Y:S04]  /*17f10*/  STL.64 [R1+0x1e98], R10 ;  /* 0x001e980a01007387 */ /* 0x0003e80000100a00 */
[----:B------:R-:W5:Y:S04]  /*17f20*/  LDL.LU.64 R20, [R1+0x6c0] ;  /* 0x0006c00001147983 */ /* 0x000f680000300a00 */
[----:B------:R-:W-:Y:S01]  /*17f30*/  STL.64 [R1+0x1e90], R240 ;  /* 0x001e90f001007387 */ /* 0x000fe20000100a00 */
[----:B-1----:R-:W-:-:S03]  /*17f40*/  IMAD.WIDE R10, R247, 0x4, R54 ;  /* 0x00000004f70a7825 */ /* 0x002fc600078e0236 */
[----:B------:R-:W5:Y:S04]  /*17f50*/  LDL.LU.64 R54, [R1+0x6b8] ;  /* 0x0006b80001367983 */ /* 0x000f680000300a00 */
[----:B------:R1:W-:Y:S04]  /*17f60*/  STL.64 [R1+0x1e88], R10 ;  /* 0x001e880a01007387 */ /* 0x0003e80000100a00 */
[----:B-1----:R-:W5:Y:S01]  /*17f70*/  LDL.LU.64 R10, [R1+0x680] ;  /* 0x00068000010a7983 */ /* 0x002f620000300a00 */
[----:B------:R-:W-:-:S04]  /*17f80*/  IMAD.WIDE R136, R247, 0x4, R136 ;  /* 0x00000004f7887825 */ /* 0x000fc800078e0288 */
[----:B---3--:R-:W-:-:S05]  /*17f90*/  IMAD.WIDE R176, R247, 0x4, R176 ;  /* 0x00000004f7b07825 */ /* 0x008fca00078e02b0 */
[----:B------:R1:W-:Y:S04]  /*17fa0*/  STL.64 [R1+0x1e80], R176 ;  /* 0x001e80b001007387 */ /* 0x0003e80000100a00 */
[----:B------:R-:W3:Y:S04]  /*17fb0*/  LDL.LU.64 R240, [R1+0x678] ;  /* 0x0006780001f07983 */ /* 0x000ee80000300a00 */
[----:B------:R1:W-:Y:S04]  /*17fc0*/  STL.64 [R1+0x1e78], R174 ;  /* 0x001e78ae01007387 */ /* 0x0003e80000100a00 */
[----:B-1----:R-:W3:Y:S04]  /*17fd0*/  LDL.LU.64 R176, [R1+0x640] ;  /* 0x0006400001b07983 */ /* 0x002ee80000300a00 */
[----:B------:R-:W3:Y:S04]  /*17fe0*/  LDL.LU.64 R174, [R1+0x638] ;  /* 0x0006380001ae7983 */ /* 0x000ee80000300a00 */
[----:B------:R1:W-:Y:S02]  /*17ff0*/  STL.64 [R1+0x1e70], R130 ;  /* 0x001e708201007387 */ /* 0x0003e40000100a00 */
[----:B-1----:R-:W-:-:S04]  /*18000*/  IMAD.WIDE R130, R247, 0x4, R182 ;  /* 0x00000004f7827825 */ /* 0x002fc800078e02b6 */
[C---:B------:R-:W-:Y:S01]  /*18010*/  IMAD.WIDE R182, R247.reuse, 0x4, R192 ;  /* 0x00000004f7b67825 */ /* 0x040fe200078e02c0 */
[----:B------:R1:W-:Y:S04]  /*18020*/  STL.64 [R1+0x1ee0], R130 ;  /* 0x001ee08201007387 */ /* 0x0003e80000100a00 */
[----:B-1----:R-:W3:Y:S04]  /*18030*/  LDL.LU.64 R130, [R1+0x600] ;  /* 0x0006000001827983 */ /* 0x002ee80000300a00 */
[----:B------:R1:W-:Y:S04]  /*18040*/  STL.64 [R1+0x1ee8], R182 ;  /* 0x001ee8b601007387 */ /* 0x0003e80000100a00 */
[----:B-1----:R-:W3:Y:S04]  /*18050*/  LDL.LU.64 R182, [R1+0x5f8] ;  /* 0x0005f80001b67983 */ /* 0x002ee80000300a00 */
[----:B------:R1:W-:Y:S04]  /*18060*/  STL.64 [R1+0x1ef0], R136 ;  /* 0x001ef08801007387 */ /* 0x0003e80000100a00 */
[----:B------:R-:W3:Y:S01]  /*18070*/  LDL.LU.64 R192, [R1+0x5c0] ;  /* 0x0005c00001c07983 */ /* 0x000ee20000300a00 */
[----:B------:R-:W-:-:S04]  /*18080*/  IMAD.WIDE R134, R247, 0x4, R134 ;  /* 0x00000004f7867825 */ /* 0x000fc800078e0286 */
[----:B-1----:R-:W-:-:S05]  /*18090*/  IMAD.WIDE R136, R247, 0x4, R164 ;  /* 0x00000004f7887825 */ /* 0x002fca00078e02a4 */
[----:B------:R1:W-:Y:S04]  /*180a0*/  STL.64 [R1+0x1ef8], R136 ;  /* 0x001ef88801007387 */ /* 0x0003e80000100a00 */
[----:B-1----:R-:W3:Y:S04]  /*180b0*/  LDL.LU.64 R136, [R1+0x5b8] ;  /* 0x0005b80001887983 */ /* 0x002ee80000300a00 */
[----:B------:R1:W-:Y:S04]  /*180c0*/  STL.64 [R1+0x1f00], R134 ;  /* 0x001f008601007387 */ /* 0x0003e80000100a00 */
[----:B-1----:R-:W3:Y:S04]  /*180d0*/  LDL.LU.64 R134, [R1+0x580] ;  /* 0x0005800001867983 */ /* 0x002ee80000300a00 */
[----:B------:R-:W3:Y:S01]  /*180e0*/  LDL.LU.64 R164, [R1+0x578] ;  /* 0x0005780001a47983 */ /* 0x000ee20000300a00 */
[----:B--2---:R-:W-:-:S04]  /*180f0*/  IMAD.WIDE R72, R247, 0x4, R72 ;  /* 0x00000004f7487825 */ /* 0x004fc800078e0248 */
[C---:B------:R-:W-:Y:S01]  /*18100*/  IMAD.WIDE R160, R247.reuse, 0x4, R160 ;  /* 0x00000004f7a07825 */ /* 0x040fe200078e02a0 */
[----:B------:R1:W-:Y:S03]  /*18110*/  STL.64 [R1+0x1f08], R72 ;  /* 0x001f084801007387 */ /* 0x0003e60000100a00 */
[C---:B------:R-:W-:Y:S01]  /*18120*/  IMAD.WIDE R104, R247.reuse, 0x4, R104 ;  /* 0x00000004f7687825 */ /* 0x040fe200078e0268 */
[----:B-1----:R-:W2:Y:S03]  /*18130*/  LDL.LU.64 R72, [R1+0x5180] ;  /* 0x0051800001487983 */ /* 0x002ea60000300a00 */
[C---:B----4-:R-:W-:Y:S01]  /*18140*/  IMAD.WIDE R242, R247.reuse, 0x4, R242 ;  /* 0x00000004f7f27825 */ /* 0x050fe200078e02f2 */
[----:B------:R1:W-:Y:S04]  /*18150*/  STL.64 [R1+0x1f10], R160 ;  /* 0x001f10a001007387 */ /* 0x0003e80000100a00 */
[----:B-1----:R-:W4:Y:S01]  /*18160*/  LDL.LU.64 R160, [R1+0x5178] ;  /* 0x0051780001a07983 */ /* 0x002f220000300a00 */
[----:B-----5:R-:W-:-:S03]  /*18170*/  IMAD.WIDE R8, R247, 0x4, R8 ;  /* 0x00000004f7087825 */ /* 0x020fc600078e0208 */
[----:B------:R1:W-:Y:S04]  /*18180*/  STL.64 [R1+0x1f18], R104 ;  /* 0x001f186801007387 */ /* 0x0003e80000100a00 */
[----:B-1----:R-:W5:Y:S04]  /*18190*/  LDL.LU.64 R104, [R1+0x5170] ;  /* 0x0051700001687983 */ /* 0x002f680000300a00 */
[----:B------:R1:W-:Y:S04]  /*181a0*/  STL.64 [R1+0x1f20], R242 ;  /* 0x001f20f201007387 */ /* 0x0003e80000100a00 */
[----:B------:R1:W-:Y:S02]  /*181b0*/  STL.64 [R1+0x1f28], R8 ;  /* 0x001f280801007387 */ /* 0x0003e40000100a00 */
[----:B-1----:R-:W-:-:S02]  /*181c0*/  IMAD.WIDE R242, R247, 0x4, R184 ;  /* 0x00000004f7f27825 */ /* 0x002fc400078e02b8 */
[----:B------:R-:W2:Y:S02]  /*181d0*/  LDL.LU.64 R184, [R1+0x500] ;  /* 0x0005000001b87983 */ /* 0x000ea40000300a00 */
[C---:B------:R-:W-:Y:S02]  /*181e0*/  IMAD.WIDE R8, R247.reuse, 0x4, R118 ;  /* 0x00000004f7087825 */ /* 0x040fe400078e0276 */
[----:B------:R1:W-:Y:S02]  /*181f0*/  STL.64 [R1+0x1f30], R242 ;  /* 0x001f30f201007387 */ /* 0x0003e40000100a00 */
[----:B------:R-:W-:-:S04]  /*18200*/  IMAD.WIDE R56, R247, 0x4, R56 ;  /* 0x00000004f7387825 */ /* 0x000fc800078e0238 */
[C---:B------:R-:W-:Y:S01]  /*18210*/  IMAD.WIDE R20, R247.reuse, 0x4, R20 ;  /* 0x00000004f7147825 */ /* 0x040fe200078e0214 */
[----:B-1----:R-:W4:Y:S04]  /*18220*/  LDL.LU.64 R242, [R1+0x4f8] ;  /* 0x0004f80001f27983 */ /* 0x002f280000300a00 */
[----:B------:R1:W-:Y:S01]  /*18230*/  STL.64 [R1+0x1f38], R8 ;  /* 0x001f380801007387 */ /* 0x0003e20000100a00 */
[----:B------:R-:W-:-:S04]  /*18240*/  IMAD.WIDE R54, R247, 0x4, R54 ;  /* 0x00000004f7367825 */ /* 0x000fc800078e0236 */
[C---:B------:R-:W-:Y:S01]  /*18250*/  IMAD.WIDE R152, R247.reuse, 0x4, R152 ;  /* 0x00000004f7987825 */ /* 0x040fe200078e0298 */
[----:B-1----:R-:W5:Y:S04]  /*18260*/  LDL.LU.64 R8, [R1+0x4c0] ;  /* 0x0004c00001087983 */ /* 0x002f680000300a00 */
[----:B------:R-:W5:Y:S01]  /*18270*/  LDL.LU.64 R118, [R1+0x4b8] ;  /* 0x0004b80001767983 */ /* 0x000f620000300a00 */
[----:B------:R-:W-:-:S03]  /*18280*/  IMAD.WIDE R10, R247, 0x4, R10 ;  /* 0x00000004f70a7825 */ /* 0x000fc600078e020a */
[----:B------:R1:W-:Y:S04]  /*18290*/  STL.64 [R1+0x1f40], R20 ;  /* 0x001f401401007387 */ /* 0x0003e80000100a00 */
[----:B-1----:R-:W5:Y:S04]  /*182a0*/  LDL.LU.64 R20, [R1+0x5168] ;  /* 0x0051680001147983 */ /* 0x002f680000300a00 */
[----:B------:R1:W-:Y:S04]  /*182b0*/  STL.64 [R1+0x1f48], R54 ;  /* 0x001f483601007387 */ /* 0x0003e80000100a00 */
[----:B-1----:R-:W5:Y:S04]  /*182c0*/  LDL.LU.64 R54, [R1+0x5160] ;  /* 0x0051600001367983 */ /* 0x002f680000300a00 */
[----:B------:R1:W-:Y:S04]  /*182d0*/  STL.64 [R1+0x1f50], R56 ;  /* 0x001f503801007387 */ /* 0x0003e80000100a00 */
[----:B-1----:R-:W5:Y:S04]  /*182e0*/  LDL.LU.64 R56, [R1+0x5158] ;  /* 0x0051580001387983 */ /* 0x002f680000300a00 */
[----:B------:R1:W-:Y:S04]  /*182f0*/  STL.64 [R1+0x1f58], R152 ;  /* 0x001f589801007387 */ /* 0x0003e80000100a00 */
[----:B-1----:R-:W5:Y:S04]  /*18300*/  LDL.LU.64 R152, [R1+0x5150] ;  /* 0x0051500001987983 */ /* 0x002f680000300a00 */
[----:B------:R3:W-:Y:S02]  /*18310*/  STL.64 [R1+0x1f60], R10 ;  /* 0x001f600a01007387 */ /* 0x0007e40000100a00 */
[----:B---3--:R-:W-:-:S04]  /*18320*/  IMAD.WIDE R10, R247, 0x4, R240 ;  /* 0x00000004f70a7825 */ /* 0x008fc800078e02f0 */
[C---:B------:R-:W-:Y:S01]  /*18330*/  IMAD.WIDE R240, R247.reuse, 0x4, R176 ;  /* 0x00000004f7f07825 */ /* 0x040fe200078e02b0 */
[----:B------:R1:W-:Y:S04]  /*18340*/  STL.64 [R1+0x1f68], R10 ;  /* 0x001f680a01007387 */ /* 0x0003e80000100a00 */
[----:B------:R-:W3:Y:S04]  /*18350*/  LDL.LU.64 R176, [R1+0x440] ;  /* 0x0004400001b07983 */ /* 0x000ee80000300a00 */
[----:B------:R-:W-:Y:S01]  /*18360*/  STL.64 [R1+0x1f70], R240 ;  /* 0x001f70f001007387 */ /* 0x000fe20000100a00 */
[----:B-1----:R-:W-:-:S03]  /*18370*/  IMAD.WIDE R10, R247, 0x4, R174 ;  /* 0x00000004f70a7825 */ /* 0x002fc600078e02ae */
[----:B------:R-:W3:Y:S01]  /*18380*/  LDL.LU.64 R174, [R1+0x438] ;  /* 0x0004380001ae7983 */ /* 0x000ee20000300a00 */
[----:B------:R-:W-:-:S03]  /*18390*/  IMAD.WIDE R22, R247, 0x4, R22 ;  /* 0x00000004f7167825 */ /* 0x000fc600078e0216 */
[----:B------:R1:W-:Y:S01]  /*183a0*/  STL.64 [R1+0x1f78], R10 ;  /* 0x001f780a01007387 */ /* 0x0003e20000100a00 */
[----:B------:R-:W-:-:S03]  /*183b0*/  IMAD.WIDE R190, R247, 0x4, R190 ;  /* 0x00000004f7be7825 */ /* 0x000fc600078e02be */
[----:B-1----:R-:W3:Y:S04]  /*183c0*/  LDL.LU.64 R10, [R1+0x430] ;  /* 0x00043000010a7983 */ /* 0x002ee80000300a00 */
[----:B------:R-:W3:Y:S01]  /*183d0*/  LDL.LU.64 R240, [R1+0x428] ;  /* 0x0004280001f07983 */ /* 0x000ee20000300a00 */
[----:B------:R-:W-:-:S05]  /*183e0*/  IMAD.WIDE R130, R247, 0x4, R130 ;  /* 0x00000004f7827825 */ /* 0x000fca00078e0282 */
[----:B------:R1:W-:Y:S01]  /*183f0*/  STL.64 [R1+0x1f80], R130 ;  /* 0x001f808201007387 */ /* 0x0003e20000100a00 */
[----:B------:R-:W-:-:S03]  /*18400*/  IMAD.WIDE R182, R247, 0x4, R182 ;  /* 0x00000004f7b67825 */ /* 0x000fc600078e02b6 */
[----:B-1----:R-:W3:Y:S04]  /*18410*/  LDL.LU.64 R130, [R1+0x5148] ;  /* 0x0051480001827983 */ /* 0x002ee80000300a00 */
[----:B------:R1:W-:Y:S01]  /*18420*/  STL.64 [R1+0x1f88], R182 ;  /* 0x001f88b601007387 */ /* 0x0003e20000100a00 */
[----:B------:R-:W-:-:S03]  /*18430*/  IMAD.WIDE R192, R247, 0x4, R192 ;  /* 0x00000004f7c07825 */ /* 0x000fc600078e02c0 */
[----:B-1----:R-:W3:Y:S04]  /*18440*/  LDL.LU.64 R182, [R1+0x5140] ;  /* 0x0051400001b67983 */ /* 0x002ee80000300a00 */
[----:B------:R1:W-:Y:S04]  /*18450*/  STL.64 [R1+0x1f90], R22 ;  /* 0x001f901601007387 */ /* 0x0003e80000100a00 */
[----:B-1----:R-:W3:Y:S04]  /*18460*/  LDL.LU.64 R22, [R1+0x5138] ;  /* 0x0051380001167983 */ /* 0x002ee80000300a00 */
[----:B------:R1:W-:Y:S04]  /*18470*/  STL.64 [R1+0x1f98], R190 ;  /* 0x001f98be01007387 */ /* 0x0003e80000100a00 */
[----:B-1----:R-:W3:Y:S04]  /*18480*/  LDL.LU.64 R190, [R1+0x5130] ;  /* 0x0051300001be7983 */ /* 0x002ee80000300a00 */
[----:B------:R1:W-:Y:S04]  /*18490*/  STL.64 [R1+0x1fa0], R192 ;  /* 0x001fa0c001007387 */ /* 0x0003e80000100a00 */
[----:B-1----:R-:W3:Y:S01]  /*184a0*/  LDL.LU.64 R192, [R1+0x5128] ;  /* 0x0051280001c07983 */ /* 0x002ee20000300a00 */
[----:B------:R-:W-:-:S04]  /*184b0*/  IMAD.WIDE R136, R247, 0x4, R136 ;  /* 0x00000004f7887825 */ /* 0x000fc800078e0288 */
[C---:B------:R-:W-:Y:S01]  /*184c0*/  IMAD.WIDE R134, R247.reuse, 0x4, R134 ;  /* 0x00000004f7867825 */ /* 0x040fe200078e0286 */
[----:B------:R1:W-:Y:S03]  /*184d0*/  STL.64 [R1+0x1fa8], R136 ;  /* 0x001fa88801007387 */ /* 0x0003e60000100a00 */
[C---:B------:R-:W-:Y:S01]  /*184e0*/  IMAD.WIDE R164, R247.reuse, 0x4, R164 ;  /* 0x00000004f7a47825 */ /* 0x040fe200078e02a4 */
[----:B-1----:R-:W3:Y:S04]  /*184f0*/  LDL.LU.64 R136, [R1+0x410] ;  /* 0x0004100001887983 */ /* 0x002ee80000300a00 */
[----:B------:R1:W-:Y:S04]  /*18500*/  STL.64 [R1+0x1fb0], R134 ;  /* 0x001fb08601007387 */ /* 0x0003e80000100a00 */
[----:B-1----:R-:W3:Y:S04]  /*18510*/  LDL.LU.64 R134, [R1+0x408] ;  /* 0x0004080001867983 */ /* 0x002ee80000300a00 */
[----:B------:R1:W-:Y:S04]  /*18520*/  STL.64 [R1+0x1fb8], R164 ;  /* 0x001fb8a401007387 */ /* 0x0003e80000100a00 */
[----:B-1----:R-:W3:Y:S01]  /*18530*/  LDL.LU.64 R164, [R1+0x400] ;  /* 0x0004000001a47983 */ /* 0x002ee20000300a00 */
[----:B------:R-:W-:-:S04]  /*18540*/  IMAD.WIDE R188, R247, 0x4, R188 ;  /* 0x00000004f7bc7825 */ /* 0x000fc800078e02bc */
[----:B------:R-:W-:-:S04]  /*18550*/  IMAD.WIDE R186, R247, 0x4, R186 ;  /* 0x00000004f7ba7825 */ /* 0x000fc800078e02ba */
[----:B--2---:R-:W-:-:S04]  /*18560*/  IMAD.WIDE R184, R247, 0x4, R184 ;  /* 0x00000004f7b87825 */ /* 0x004fc800078e02b8 */
[----:B----4-:R-:W-:-:S04]  /*18570*/  IMAD.WIDE R242, R247, 0x4, R242 ;  /* 0x00000004f7f27825 */ /* 0x010fc800078e02f2 */
[----:B------:R-:W-:-:S04]  /*18580*/  IMAD.WIDE R180, R247, 0x4, R180 ;  /* 0x00000004f7b47825 */ /* 0x000fc800078e02b4 */
[----:B-----5:R-:W-:-:S04]  /*18590*/  IMAD.WIDE R8, R247, 0x4, R8 ;  /* 0x00000004f7087825 */ /* 0x020fc800078e0208 */
[----:B------:R-:W-:-:S04]  /*185a0*/  IMAD.WIDE R178, R247, 0x4, R178 ;  /* 0x00000004f7b27825 */ /* 0x000fc800078e02b2 */
[----:B------:R-:W-:-:S04]  /*185b0*/  IMAD.WIDE R150, R247, 0x4, R150 ;  /* 0x00000004f7967825 */ /* 0x000fc800078e0296 */
[----:B------:R-:W-:-:S04]  /*185c0*/  IMAD.WIDE R86, R247, 0x4, R86 ;  /* 0x00000004f7567825 */ /* 0x000fc800078e0256 */
[----:B------:R-:W-:-:S04]  /*185d0*/  IMAD.WIDE R152, R247, 0x4, R152 ;  /* 0x00000004f7987825 */ /* 0x000fc800078e0298 */
[----:B---3--:R-:W-:-:S04]  /*185e0*/  IMAD.WIDE R176, R247, 0x4, R176 ;  /* 0x00000004f7b07825 */ /* 0x008fc800078e02b0 */
[----:B------:R-:W-:-:S04]  /*185f0*/  IMAD.WIDE R174, R247, 0x4, R174 ;  /* 0x00000004f7ae7825 */ /* 0x000fc800078e02ae */
[----:B------:R-:W-:-:S04]  /*18600*/  IMAD.WIDE R10, R247, 0x4, R10 ;  /* 0x00000004f70a7825 */ /* 0x000fc800078e020a */
[----:B------:R-:W-:-:S04]  /*18610*/  IMAD.WIDE R240, R247, 0x4, R240 ;  /* 0x00000004f7f07825 */ /* 0x000fc800078e02f0 */
[----:B------:R-:W-:-:S04]  /*18620*/  IMAD.WIDE R130, R247, 0x4, R130 ;  /* 0x00000004f7827825 */ /* 0x000fc800078e0282 */
[----:B------:R-:W-:-:S04]  /*18630*/  IMAD.WIDE R182, R247, 0x4, R182 ;  /* 0x00000004f7b67825 */ /* 0x000fc800078e02b6 */
[----:B------:R-:W-:-:S04]  /*18640*/  IMAD.WIDE R190, R247, 0x4, R190 ;  /* 0x00000004f7be7825 */ /* 0x000fc800078e02be */
[----:B------:R-:W-:-:S05]  /*18650*/  IMAD.WIDE R192, R247, 0x4, R192 ;  /* 0x00000004f7c07825 */ /* 0x000fca00078e02c0 */
[----:B------:R1:W-:Y:S04]  /*18660*/  STL.64 [R1+0x1fc0], R192 ;  /* 0x001fc0c001007387 */ /* 0x0003e80000100a00 */
[----:B-1----:R-:W2:Y:S04]  /*18670*/  LDL.LU.64 R192, [R1+0x5120] ;  /* 0x0051200001c07983 */ /* 0x002ea80000300a00 */
[----:B------:R1:W-:Y:S04]  /*18680*/  STL.64 [R1+0x1fc8], R190 ;  /* 0x001fc8be01007387 */ /* 0x0003e80000100a00 */
[----:B-1----:R-:W3:Y:S04]  /*18690*/  LDL.LU.64 R190, [R1+0x5118] ;  /* 0x0051180001be7983 */ /* 0x002ee80000300a00 */
[----:B------:R1:W-:Y:S04]  /*186a0*/  STL.64 [R1+0x1fd0], R188 ;  /* 0x001fd0bc01007387 */ /* 0x0003e80000100a00 */
[----:B-1----:R-:W4:Y:S04]  /*186b0*/  LDL.LU.64 R188, [R1+0x5110] ;  /* 0x0051100001bc7983 */ /* 0x002f280000300a00 */
[----:B------:R1:W-:Y:S04]  /*186c0*/  STL.64 [R1+0x1fd8], R186 ;  /* 0x001fd8ba01007387 */ /* 0x0003e80000100a00 */
[----:B-1----:R-:W5:Y:S04]  /*186d0*/  LDL.LU.64 R186, [R1+0x5108] ;  /* 0x0051080001ba7983 */ /* 0x002f680000300a00 */
[----:B------:R1:W-:Y:S04]  /*186e0*/  STL.64 [R1+0x1fe0], R184 ;  /* 0x001fe0b801007387 */ /* 0x0003e80000100a00 */
[----:B-1----:R-:W2:Y:S04]  /*186f0*/  LDL.LU.64 R184, [R1+0x5100] ;  /* 0x0051000001b87983 */ /* 0x002ea80000300a00 */
[----:B------:R1:W-:Y:S04]  /*18700*/  STL.64 [R1+0x1fe8], R242 ;  /* 0x001fe8f201007387 */ /* 0x0003e80000100a00 */
[----:B------:R1:W-:Y:S02]  /*18710*/  STL.64 [R1+0x1ff0], R8 ;  /* 0x001ff00801007387 */ /* 0x0003e40000100a00 */
[----:B-1----:R-:W-:-:S02]  /*18720*/  IMAD.WIDE R242, R247, 0x4, R118 ;  /* 0x00000004f7f27825 */ /* 0x002fc400078e0276 */
[----:B------:R-:W2:Y:S02]  /*18730*/  LDL.LU.64 R118, [R1+0x3e0] ;  /* 0x0003e00001767983 */ /* 0x000ea40000300a00 */
[C---:B------:R-:W-:Y:S02]  /*18740*/  IMAD.WIDE R8, R247.reuse, 0x4, R22 ;  /* 0x00000004f7087825 */ /* 0x040fe400078e0216 */
[----:B------:R1:W-:Y:S04]  /*18750*/  STL.64 [R1+0x1ff8], R242 ;  /* 0x001ff8f201007387 */ /* 0x0003e80000100a00 */
[----:B-1----:R-:W3:Y:S04]  /*18760*/  LDL.LU.64 R242, [R1+0x3d8] ;  /* 0x0003d80001f27983 */ /* 0x002ee80000300a00 */
[----:B------:R1:W-:Y:S04]  /*18770*/  STL.64 [R1+0x2000], R8 ;  /* 0x0020000801007387 */ /* 0x0003e80000100a00 */
[----:B-1----:R-:W4:Y:S04]  /*18780*/  LDL.LU.64 R8, [R1+0x3d0] ;  /* 0x0003d00001087983 */ /* 0x002f280000300a00 */
[----:B------:R-:W5:Y:S04]  /*18790*/  LDL.LU.64 R22, [R1+0x3c8] ;  /* 0x0003c80001167983 */ /* 0x000f680000300a00 */
[----:B------:R1:W-:Y:S04]  /*187a0*/  STL.64 [R1+0x2008], R182 ;  /* 0x002008b601007387 */ /* 0x0003e80000100a00 */
[----:B-1----:R-:W5:Y:S04]  /*187b0*/  LDL.LU.64 R182, [R1+0x50f8] ;  /* 0x0050f80001b67983 */ /* 0x002f680000300a00 */
[----:B------:R1:W-:Y:S04]  /*187c0*/  STL.64 [R1+0x2010], R180 ;  /* 0x002010b401007387 */ /* 0x0003e80000100a00 */
[----:B-1----:R-:W5:Y:S04]  /*187d0*/  LDL.LU.64 R180, [R1+0x50f0] ;  /* 0x0050f00001b47983 */ /* 0x002f680000300a00 */
[----:B------:R1:W-:Y:S04]  /*187e0*/  STL.64 [R1+0x2018], R178 ;  /* 0x002018b201007387 */ /* 0x0003e80000100a00 */
[----:B-1----:R-:W5:Y:S04]  /*187f0*/  LDL.LU.64 R178, [R1+0x50e8] ;  /* 0x0050e80001b27983 */ /* 0x002f680000300a00 */
[----:B------:R1:W-:Y:S01]  /*18800*/  STL.64 [R1+0x2020], R176 ;  /* 0x002020b001007387 */ /* 0x0003e20000100a00 */
[----:B------:R-:W-:-:S03]  /*18810*/  IMAD.WIDE R136, R247, 0x4, R136 ;  /* 0x00000004f7887825 */ /* 0x000fc600078e0288 */
[----:B-1----:R-:W5:Y:S04]  /*18820*/  LDL.LU.64 R176, [R1+0x50e0] ;  /* 0x0050e00001b07983 */ /* 0x002f680000300a00 */
[----:B------:R1:W-:Y:S01]  /*18830*/  STL.64 [R1+0x2028], R174 ;  /* 0x002028ae01007387 */ /* 0x0003e20000100a00 */
[----:B------:R-:W-:-:S03]  /*18840*/  IMAD.WIDE R134, R247, 0x4, R134 ;  /* 0x00000004f7867825 */ /* 0x000fc600078e0286 */
[----:B-1----:R-:W5:Y:S04]  /*18850*/  LDL.LU.64 R174, [R1+0x50d8] ;  /* 0x0050d80001ae7983 */ /* 0x002f680000300a00 */
[----:B------:R1:W-:Y:S01]  /*18860*/  STL.64 [R1+0x2030], R10 ;  /* 0x0020300a01007387 */ /* 0x0003e20000100a00 */
[----:B------:R-:W-:-:S03]  /*18870*/  IMAD.WIDE R164, R247, 0x4, R164 ;  /* 0x00000004f7a47825 */ /* 0x000fc600078e02a4 */
[----:B-1----:R-:W5:Y:S04]  /*18880*/  LDL.LU.64 R10, [R1+0x3b0] ;  /* 0x0003b000010a7983 */ /* 0x002f680000300a00 */
        /* <DEDUP_REMOVED lines=15> */
[----:B-1----:R-:W5:Y:S01]  /*18980*/  LDL.LU.64 R164, [R1+0x50b0] ;  /* 0x0050b00001a47983 */ /* 0x002f620000300a00 */
[----:B------:R-:W-:-:S04]  /*18990*/  IMAD.WIDE R56, R247, 0x4, R56 ;  /* 0x00000004f7387825 */ /* 0x000fc800078e0238 */
[----:B------:R-:W-:-:S04]  /*189a0*/  IMAD.WIDE R54, R247, 0x4, R54 ;  /* 0x00000004f7367825 */ /* 0x000fc800078e0236 */
[----:B------:R-:W-:-:S04]  /*189b0*/  IMAD.WIDE R40, R247, 0x4, R40 ;  /* 0x00000004f7287825 */ /* 0x000fc800078e0228 */
[----:B------:R-:W-:-:S04]  /*189c0*/  IMAD.WIDE R120, R247, 0x4, R120 ;  /* 0x00000004f7787825 */ /* 0x000fc800078e0278 */
[----:B------:R-:W-:-:S04]  /*189d0*/  IMAD.WIDE R104, R247, 0x4, R104 ;  /* 0x00000004f7687825 */ /* 0x000fc800078e0268 */
[----:B------:R-:W-:-:S04]  /*189e0*/  IMAD.WIDE R102, R247, 0x4, R102 ;  /* 0x00000004f7667825 */ /* 0x000fc800078e0266 */
[----:B--2---:R-:W-:-:S04]  /*189f0*/  IMAD.WIDE R118, R247, 0x4, R118 ;  /* 0x00000004f7767825 */ /* 0x004fc800078e0276 */
[----:B---3--:R-:W-:-:S04]  /*18a00*/  IMAD.WIDE R242, R247, 0x4, R242 ;  /* 0x00000004f7f27825 */ /* 0x008fc800078e02f2 */
[----:B----4-:R-:W-:-:S04]  /*18a10*/  IMAD.WIDE R8, R247, 0x4, R8 ;  /* 0x00000004f7087825 */ /* 0x010fc800078e0208 */
[----:B------:R-:W-:-:S04]  /*18a20*/  IMAD.WIDE R88, R247, 0x4, R88 ;  /* 0x00000004f7587825 */ /* 0x000fc800078e0258 */
[----:B------:R-:W-:-:S04]  /*18a30*/  IMAD.WIDE R160, R247, 0x4, R160 ;  /* 0x00000004f7a07825 */ /* 0x000fc800078e02a0 */
[----:B-----5:R-:W-:-:S04]  /*18a40*/  IMAD.WIDE R10, R247, 0x4, R10 ;  /* 0x00000004f70a7825 */ /* 0x020fc800078e020a */
        /* <DEDUP_REMOVED lines=11> */
[----:B-1----:R-:W5:Y:S04]  /*18b00*/  LDL.LU.64 R120, [R1+0x50a8] ;  /* 0x0050a80001787983 */ /* 0x002f680000300a00 */
[----:B------:R1:W-:Y:S04]  /*18b10*/  STL.64 [R1+0x20a0], R118 ;  /* 0x0020a07601007387 */ /* 0x0003e80000100a00 */
[----:B-1----:R-:W5:Y:S04]  /*18b20*/  LDL.LU.64 R118, [R1+0x50a0] ;  /* 0x0050a00001767983 */ /* 0x002f680000300a00 */
[----:B------:R1:W-:Y:S04]  /*18b30*/  STL.64 [R1+0x20a8], R242 ;  /* 0x0020a8f201007387 */ /* 0x0003e80000100a00 */
[----:B------:R1:W-:Y:S02]  /*18b40*/  STL.64 [R1+0x20b0], R8 ;  /* 0x0020b00801007387 */ /* 0x0003e40000100a00 */
[----:B-1----:R-:W-:-:S02]  /*18b50*/  IMAD.WIDE R242, R247, 0x4, R22 ;  /* 0x00000004f7f27825 */ /* 0x002fc400078e0216 */
[----:B------:R-:W5:Y:S02]  /*18b60*/  LDL.LU.64 R22, [R1+0x350] ;  /* 0x0003500001167983 */ /* 0x000f640000300a00 */
[C---:B------:R-:W-:Y:S02]  /*18b70*/  IMAD.WIDE R8, R247.reuse, 0x4, R20 ;  /* 0x00000004f7087825 */ /* 0x040fe400078e0214 */
[----:B------:R1:W-:Y:S04]  /*18b80*/  STL.64 [R1+0x20b8], R242 ;  /* 0x0020b8f201007387 */ /* 0x0003e80000100a00 */
[----:B------:R-:W5:Y:S04]  /*18b90*/  LDL.LU.64 R20, [R1+0x348] ;  /* 0x0003480001147983 */ /* 0x000f680000300a00 */
[----:B------:R1:W-:Y:S04]  /*18ba0*/  STL.64 [R1+0x20c8], R8 ;  /* 0x0020c80801007387 */ /* 0x0003e80000100a00 */
[----:B-1----:R-:W5:Y:S04]  /*18bb0*/  LDL.LU.64 R242, [R1+0x340] ;  /* 0x0003400001f27983 */ /* 0x002f680000300a00 */
[----:B------:R-:W5:Y:S04]  /*18bc0*/  LDL.LU.64 R8, [R1+0x338] ;  /* 0x0003380001087983 */ /* 0x000f680000300a00 */
[----:B------:R1:W-:Y:S04]  /*18bd0*/  STL.64 [R1+0x20d0], R104 ;  /* 0x0020d06801007387 */ /* 0x0003e80000100a00 */
[----:B-1----:R-:W5:Y:S04]  /*18be0*/  LDL.LU.64 R104, [R1+0x5098] ;  /* 0x0050980001687983 */ /* 0x002f680000300a00 */
[----:B------:R1:W-:Y:S04]  /*18bf0*/  STL.64 [R1+0x2108], R102 ;  /* 0x0021086601007387 */ /* 0x0003e80000100a00 */
[----:B-1----:R-:W5:Y:S04]  /*18c00*/  LDL.LU.64 R102, [R1+0x5090] ;  /* 0x0050900001667983 */ /* 0x002f680000300a00 */
[----:B------:R1:W-:Y:S04]  /*18c10*/  STL.64 [R1+0x2110], R88 ;  /* 0x0021105801007387 */ /* 0x0003e80000100a00 */
[----:B-1----:R-:W5:Y:S04]  /*18c20*/  LDL.LU.64 R88, [R1+0x5088] ;  /* 0x0050880001587983 */ /* 0x002f680000300a00 */
[----:B------:R1:W-:Y:S02]  /*18c30*/  STL.64 [R1+0x2130], R10 ;  /* 0x0021300a01007387 */ /* 0x0003e40000100a00 */
[----:B-1----:R-:W-:-:S04]  /*18c40*/  IMAD.WIDE R10, R247, 0x4, R240 ;  /* 0x00000004f70a7825 */ /* 0x002fc800078e02f0 */
[C---:B------:R-:W-:Y:S02]  /*18c50*/  IMAD.WIDE R240, R247.reuse, 0x4, R130 ;  /* 0x00000004f7f07825 */ /* 0x040fe400078e0282 */
[----:B------:R-:W5:Y:S04]  /*18c60*/  LDL.LU.64 R130, [R1+0x120] ;  /* 0x0001200001827983 */ /* 0x000f680000300a00 */
        /* <DEDUP_REMOVED lines=9> */
[C---:B------:R-:W-:Y:S01]  /*18d00*/  IMAD.WIDE R70, R247.reuse, 0x4, R70 ;  /* 0x00000004f7467825 */ /* 0x040fe200078e0246 */
[----:B------:R1:W-:Y:S03]  /*18d10*/  STL.64 [R1+0x2188], R72 ;  /* 0x0021884801007387 */ /* 0x0003e60000100a00 */
[C---:B------:R-:W-:Y:S01]  /*18d20*/  IMAD.WIDE R166, R247.reuse, 0x4, R166 ;  /* 0x00000004f7a67825 */ /* 0x040fe200078e02a6 */
[----:B-1----:R-:W5:Y:S04]  /*18d30*/  LDL.LU.64 R72, [R1+0x5078] ;  /* 0x0050780001487983 */ /* 0x002f680000300a00 */
[----:B------:R1:W-:Y:S01]  /*18d40*/  STL.64 [R1+0x2190], R70 ;  /* 0x0021904601007387 */ /* 0x0003e20000100a00 */
[----:B------:R-:W-:-:S03]  /*18d50*/  IMAD.WIDE R38, R247, 0x4, R38 ;  /* 0x00000004f7267825 */ /* 0x000fc600078e0226 */
[----:B-1----:R-:W5:Y:S04]  /*18d60*/  LDL.LU.64 R70, [R1+0x5070] ;  /* 0x0050700001467983 */ /* 0x002f680000300a00 */
[----:B------:R1:W-:Y:S01]  /*18d70*/  STL.64 [R1+0x2198], R166 ;  /* 0x002198a601007387 */ /* 0x0003e20000100a00 */
[----:B--2---:R-:W-:-:S03]  /*18d80*/  IMAD.WIDE R164, R247, 0x4, R164 ;  /* 0x00000004f7a47825 */ /* 0x004fc600078e02a4 */
[----:B-1----:R-:W2:Y:S04]  /*18d90*/  LDL.LU.64 R166, [R1+0xe0] ;  /* 0x0000e00001a67983 */ /* 0x002ea80000300a00 */
[----:B------:R1:W-:Y:S01]  /*18da0*/  STL.64 [R1+0x21a0], R164 ;  /* 0x0021a0a401007387 */ /* 0x0003e20000100a00 */
[----:B---3--:R-:W-:-:S03]  /*18db0*/  IMAD.WIDE R56, R247, 0x4, R56 ;  /* 0x00000004f7387825 */ /* 0x008fc600078e0238 */
[----:B-1----:R-:W3:Y:S01]  /*18dc0*/  LDL.LU.64 R164, [R1+0xd8] ;  /* 0x0000d80001a47983 */ /* 0x002ee20000300a00 */
[----:B------:R-:W-:-:S03]  /*18dd0*/  IMAD.WIDE R146, R247, 0x4, R146 ;  /* 0x00000004f7927825 */ /* 0x000fc600078e0292 */
[----:B------:R1:W-:Y:S01]  /*18de0*/  STL.64 [R1+0x21a8], R56 ;  /* 0x0021a83801007387 */ /* 0x0003e20000100a00 */
[----:B----4-:R-:W-:-:S03]  /*18df0*/  IMAD.WIDE R54, R247, 0x4, R54 ;  /* 0x00000004f7367825 */ /* 0x010fc600078e0236 */
[----:B-1----:R-:W4:Y:S01]  /*18e00*/  LDL.LU.64 R56, [R1+0x5068] ;  /* 0x0050680001387983 */ /* 0x002f220000300a00 */
[----:B------:R-:W-:-:S03]  /*18e10*/  IMAD.WIDE R132, R247, 0x4, R132 ;  /* 0x00000004f7847825 */ /* 0x000fc600078e0284 */
[----:B------:R1:W-:Y:S01]  /*18e20*/  STL.64 [R1+0x21e0], R54 ;  /* 0x0021e03601007387 */ /* 0x0003e20000100a00 */
[----:B-----5:R-:W-:-:S03]  /*18e30*/  IMAD.WIDE R40, R247, 0x4, R40 ;  /* 0x00000004f7287825 */ /* 0x020fc600078e0228 */
[----:B-1----:R-:W5:Y:S01]  /*18e40*/  LDL.LU.64 R54, [R1+0x5060] ;  /* 0x0050600001367983 */ /* 0x002f620000300a00 */
[----:B------:R-:W-:-:S03]  /*18e50*/  IMAD.WIDE R24, R247, 0x4, R24 ;  /* 0x00000004f7187825 */ /* 0x000fc600078e0218 */
[----:B------:R1:W-:Y:S04]  /*18e60*/  STL.64 [R1+0x21e8], R40 ;  /* 0x0021e82801007387 */ /* 0x0003e80000100a00 */
[----:B-1----:R-:W4:Y:S04]  /*18e70*/  LDL.LU.64 R40, [R1+0x5058] ;  /* 0x0050580001287983 */ /* 0x002f280000300a00 */
[----:B------:R1:W-:Y:S04]  /*18e80*/  STL.64 [R1+0x21f0], R38 ;  /* 0x0021f02601007387 */ /* 0x0003e80000100a00 */
[----:B-1----:R-:W4:Y:S04]  /*18e90*/  LDL.LU.64 R38, [R1+0x5050] ;  /* 0x0050500001267983 */ /* 0x002f280000300a00 */
[----:B------:R1:W-:Y:S01]  /*18ea0*/  STL.64 [R1+0x21f8], R146 ;  /* 0x0021f89201007387 */ /* 0x0003e20000100a00 */
[----:B------:R-:W-:-:S03]  /*18eb0*/  IMAD.WIDE R22, R247, 0x4, R22 ;  /* 0x00000004f7167825 */ /* 0x000fc600078e0216 */
[----:B-1----:R-:W4:Y:S04]  /*18ec0*/  LDL.LU.64 R146, [R1+0xa0] ;  /* 0x0000a00001927983 */ /* 0x002f280000300a00 */
[----:B------:R1:W-:Y:S01]  /*18ed0*/  STL.64 [R1+0x2210], R132 ;  /* 0x0022108401007387 */ /* 0x0003e20000100a00 */
[----:B------:R-:W-:-:S04]  /*18ee0*/  IMAD.WIDE R20, R247, 0x4, R20 ;  /* 0x00000004f7147825 */ /* 0x000fc800078e0214 */
[C---:B------:R-:W-:Y:S01]  /*18ef0*/  IMAD.WIDE R242, R247.reuse, 0x4, R242 ;  /* 0x00000004f7f27825 */ /* 0x040fe200078e02f2 */
[----:B-1----:R-:W4:Y:S04]  /*18f00*/  LDL.LU.64 R132, [R1+0x98] ;  /* 0x0000980001847983 */ /* 0x002f280000300a00 */
        /* <DEDUP_REMOVED lines=9> */
[----:B------:R1:W-:Y:S02]  /*18fa0*/  STL.64 [R1+0x22b0], R242 ;  /* 0x0022b0f201007387 */ /* 0x0003e40000100a00 */
[----:B-1----:R-:W-:-:S04]  /*18fb0*/  IMAD.WIDE R242, R247, 0x4, R8 ;  /* 0x00000004f7f27825 */ /* 0x002fc800078e0208 */
[C---:B------:R-:W-:Y:S02]  /*18fc0*/  IMAD.WIDE R8, R247.reuse, 0x4, R18 ;  /* 0x00000004f7087825 */ /* 0x040fe400078e0212 */
[----:B------:R-:W5:Y:S04]  /*18fd0*/  LDL.LU.64 R18, [R1+0x5030] ;  /* 0x0050300001127983 */ /* 0x000f680000300a00 */
        /* <DEDUP_REMOVED lines=28> */
[----:B------:R-:W-:-:S04]  /*191a0*/  IMAD.WIDE R168, R247, 0x4, R168 ;  /* 0x00000004f7a87825 */ /* 0x000fc800078e02a8 */
[C---:B--2---:R-:W-:Y:S01]  /*191b0*/  IMAD.WIDE R166, R247.reuse, 0x4, R166 ;  /* 0x00000004f7a67825 */ /* 0x044fe200078e02a6 */
[----:B-1----:R-:W2:Y:S03]  /*191c0*/  LDL.LU.64 R172, [R1+0x4ff8] ;  /* 0x004ff80001ac7983 */ /* 0x002ea60000300a00 */
[C---:B---3--:R-:W-:Y:S01]  /*191d0*/  IMAD.WIDE R164, R247.reuse, 0x4, R164 ;  /* 0x00000004f7a47825 */ /* 0x048fe200078e02a4 */
[----:B------:R1:W-:Y:S03]  /*191e0*/  STL.64 [R1+0x2390], R170 ;  /* 0x002390aa01007387 */ /* 0x0003e60000100a00 */
[C---:B------:R-:W-:Y:S01]  /*191f0*/  IMAD.WIDE R158, R247.reuse, 0x4, R158 ;  /* 0x00000004f79e7825 */ /* 0x040fe200078e029e */
[----:B-1----:R-:W3:Y:S04]  /*19200*/  LDL.LU.64 R170, [R1+0x4ff0] ;  /* 0x004ff00001aa7983 */ /* 0x002ee80000300a00 */
[----:B------:R1:W-:Y:S01]  /*19210*/  STL.64 [R1+0x2398], R168 ;  /* 0x002398a801007387 */ /* 0x0003e20000100a00 */
[----:B------:R-:W-:-:S03]  /*19220*/  IMAD.WIDE R156, R247, 0x4, R156 ;  /* 0x00000004f79c7825 */ /* 0x000fc600078e029c */
[----:B-1----:R-:W2:Y:S04]  /*19230*/  LDL.LU.64 R168, [R1+0x4fe8] ;  /* 0x004fe80001a87983 */ /* 0x002ea80000300a00 */
[----:B------:R1:W-:Y:S01]  /*19240*/  STL.64 [R1+0x23a0], R166 ;  /* 0x0023a0a601007387 */ /* 0x0003e20000100a00 */
[----:B------:R-:W-:-:S03]  /*19250*/  IMAD.WIDE R154, R247, 0x4, R154 ;  /* 0x00000004f79a7825 */ /* 0x000fc600078e029a */
[----:B-1----:R-:W2:Y:S04]  /*19260*/  LDL.LU.64 R166, [R1+0x4fe0] ;  /* 0x004fe00001a67983 */ /* 0x002ea80000300a00 */
[----:B------:R1:W-:Y:S01]  /*19270*/  STL.64 [R1+0x23a8], R164 ;  /* 0x0023a8a401007387 */ /* 0x0003e20000100a00 */
[----:B------:R-:W-:-:S03]  /*19280*/  IMAD.WIDE R148, R247, 0x4, R148 ;  /* 0x00000004f7947825 */ /* 0x000fc600078e0294 */
[----:B-1----:R-:W2:Y:S01]  /*19290*/  LDL.LU.64 R164, [R1+0x4fd8] ;  /* 0x004fd80001a47983 */ /* 0x002ea20000300a00 */
[----:B----4-:R-:W-:-:S04]  /*192a0*/  IMAD.WIDE R146, R247, 0x4, R146 ;  /* 0x00000004f7927825 */ /* 0x010fc800078e0292 */
[----:B------:R-:W-:-:S04]  /*192b0*/  IMAD.WIDE R132, R247, 0x4, R132 ;  /* 0x00000004f7847825 */ /* 0x000fc800078e0284 */
[----:B------:R-:W-:-:S04]  /*192c0*/  IMAD.WIDE R114, R247, 0x4, R114 ;  /* 0x00000004f7727825 */ /* 0x000fc800078e0272 */
[----:B------:R-:W-:-:S04]  /*192d0*/  IMAD.WIDE R100, R247, 0x4, R100 ;  /* 0x00000004f7647825 */ /* 0x000fc800078e0264 */
[----:B------:R-:W-:-:S04]  /*192e0*/  IMAD.WIDE R98, R247, 0x4, R98 ;  /* 0x00000004f7627825 */ /* 0x000fc800078e0262 */
[----:B------:R-:W-:-:S04]  /*192f0*/  IMAD.WIDE R84, R247, 0x4, R84 ;  /* 0x00000004f7547825 */ /* 0x000fc800078e0254 */
[----:B-----5:R-:W-:-:S04]  /*19300*/  IMAD.WIDE R242, R247, 0x4, R242 ;  /* 0x00000004f7f27825 */ /* 0x020fc800078e02f2 */
[----:B------:R-:W-:-:S04]  /*19310*/  IMAD.WIDE R8, R247, 0x4, R8 ;  /* 0x00000004f7087825 */ /* 0x000fc800078e0208 */
[----:B------:R-:W-:-:S04]  /*19320*/  IMAD.WIDE R116, R247, 0x4, R116 ;  /* 0x00000004f7747825 */ /* 0x000fc800078e0274 */
[----:B------:R-:W-:-:S04]  /*19330*/  IMAD.WIDE R130, R247, 0x4, R130 ;  /* 0x00000004f7827825 */ /* 0x000fc800078e0282 */
[----:B------:R-:W-:-:S04]  /*19340*/  IMAD.WIDE R160, R247, 0x4, R160 ;  /* 0x00000004f7a07825 */ /* 0x000fc800078e02a0 */
[----:B------:R-:W-:-:S05]  /*19350*/  IMAD.WIDE R162, R247, 0x4, R162 ;  /* 0x00000004f7a27825 */ /* 0x000fca00078e02a2 */
[----:B------:R1:W-:Y:S04]  /*19360*/  STL.64 [R1+0x23b0], R162 ;  /* 0x0023b0a201007387 */ /* 0x0003e80000100a00 */
[----:B-1----:R-:W4:Y:S04]  /*19370*/  LDL.LU.64 R162, [R1+0x4fd0] ;  /* 0x004fd00001a27983 */ /* 0x002f280000300a00 */
[----:B------:R1:W-:Y:S04]  /*19380*/  STL.64 [R1+0x23b8], R160 ;  /* 0x0023b8a001007387 */ /* 0x0003e80000100a00 */
[----:B-1----:R-:W5:Y:S04]  /*19390*/  LDL.LU.64 R160, [R1+0x4fc8] ;  /* 0x004fc80001a07983 */ /* 0x002f680000300a00 */
[----:B------:R1:W-:Y:S04]  /*193a0*/  STL.64 [R1+0x23c0], R158 ;  /* 0x0023c09e01007387 */ /* 0x0003e80000100a00 */
[----:B-1----:R-:W2:Y:S04]  /*193b0*/  LDL.LU.64 R158, [R1+0x4fc0] ;  /* 0x004fc000019e7983 */ /* 0x002ea80000300a00 */
        /* <DEDUP_REMOVED lines=22> */
[----:B------:R1:W-:Y:S02]  /*19520*/  STL.64 [R1+0x2420], R242 ;  /* 0x002420f201007387 */ /* 0x0003e40000100a00 */
[----:B-1----:R-:W-:-:S02]  /*19530*/  IMAD.WIDE R242, R247, 0x4, R82 ;  /* 0x00000004f7f27825 */ /* 0x002fc400078e0252 */
[----:B------:R-:W2:Y:S04]  /*19540*/  LDL.LU.64 R82, [R1+0x4f60] ;  /* 0x004f600001527983 */ /* 0x000ea80000300a00 */
[----:B------:R1:W-:Y:S02]  /*19550*/  STL.64 [R1+0x2428], R8 ;  /* 0x0024280801007387 */ /* 0x0003e40000100a00 */
[C---:B-1----:R-:W-:Y:S02]  /*19560*/  IMAD.WIDE R8, R247.reuse, 0x4, R68 ;  /* 0x00000004f7087825 */ /* 0x042fe400078e0244 */
[----:B------:R-:W2:Y:S04]  /*19570*/  LDL.LU.64 R68, [R1+0x4f58] ;  /* 0x004f580001447983 */ /* 0x000ea80000300a00 */
        /* <DEDUP_REMOVED lines=12> */
[----:B------:R1:W-:Y:S04]  /*19640*/  STL.64 [R1+0x2470], R242 ;  /* 0x002470f201007387 */ /* 0x0003e80000100a00 */
[----:B------:R3:W-:Y:S01]  /*19650*/  STL.64 [R1+0x2478], R8 ;  /* 0x0024780801007387 */ /* 0x0007e20000100a00 */
[----:B-1----:R-:W-:-:S04]  /*19660*/  IMAD.WIDE R242, R247, 0x4, R10 ;  /* 0x00000004f7f27825 */ /* 0x002fc800078e020a */
[C---:B---3--:R-:W-:Y:S01]  /*19670*/  IMAD.WIDE R8, R247.reuse, 0x4, R240 ;  /* 0x00000004f7087825 */ /* 0x048fe200078e02f0 */
[----:B------:R-:W-:Y:S03]  /*19680*/  STL.64 [R1+0x24f8], R242 ;  /* 0x0024f8f201007387 */ /* 0x000fe60000100a00 */
[C---:B------:R-:W-:Y:S02]  /*19690*/  IMAD.WIDE R10, R247.reuse, 0x4, R18 ;  /* 0x00000004f70a7825 */ /* 0x040fe400078e0212 */
[----:B------:R-:W3:Y:S04]  /*196a0*/  LDL.LU.64 R18, [R1+0x4f30] ;  /* 0x004f300001127983 */ /* 0x000ee80000300a00 */
[----:B------:R1:W-:Y:S02]  /*196b0*/  STL.64 [R1+0x2508], R8 ;  /* 0x0025080801007387 */ /* 0x0003e40000100a00 */
[----:B-1----:R-:W-:-:S02]  /*196c0*/  IMAD.WIDE R8, R247, 0x4, R20 ;  /* 0x00000004f7087825 */ /* 0x002fc400078e0214 */
[----:B------:R-:W2:Y:S02]  /*196d0*/  LDL.LU.64 R20, [R1+0x4f28] ;  /* 0x004f280001147983 */ /* 0x000ea40000300a00 */
[C---:B------:R-:W-:Y:S02]  /*196e0*/  IMAD.WIDE R240, R247.reuse, 0x4, R34 ;  /* 0x00000004f7f07825 */ /* 0x040fe400078e0222 */
[----:B------:R1:W-:Y:S04]  /*196f0*/  STL.64 [R1+0x2580], R10 ;  /* 0x0025800a01007387 */ /* 0x0003e80000100a00 */
[----:B------:R-:W4:Y:S01]  /*19700*/  LDL.LU.64 R34, [R1+0x4f20] ;  /* 0x004f200001227983 */ /* 0x000f220000300a00 */
[----:B------:R-:W-:-:S03]  /*19710*/  IMAD.WIDE R16, R247, 0x4, R16 ;  /* 0x00000004f7107825 */ /* 0x000fc600078e0210 */
[----:B------:R5:W-:Y:S01]  /*19720*/  STL.64 [R1+0x2588], R8 ;  /* 0x0025880801007387 */ /* 0x000be20000100a00 */
[----:B-1----:R-:W-:-:S03]  /*19730*/  IMAD.WIDE R10, R247, 0x4, R250 ;  /* 0x00000004f70a7825 */ /* 0x002fc600078e02fa */
[----:B------:R-:W-:Y:S04]  /*19740*/  STL.64 [R1+0x2608], R240 ;  /* 0x002608f001007387 */ /* 0x000fe80000100a00 */
[----:B------:R-:W-:Y:S01]  /*19750*/  STL.64 [R1+0x2618], R10 ;  /* 0x0026180a01007387 */ /* 0x000fe20000100a00 */
[----:B-----5:R-:W-:-:S05]  /*19760*/  IMAD.WIDE R8, R247, 0x4, R248 ;  /* 0x00000004f7087825 */ /* 0x020fca00078e02f8 */
[----:B------:R-:W-:Y:S04]  /*19770*/  STL.64 [R1+0x2690], R8 ;  /* 0x0026900801007387 */ /* 0x000fe80000100a00 */
[----:B------:R1:W-:Y:S02]  /*19780*/  STL.64 [R1+0x2698], R16 ;  /* 0x0026981001007387 */ /* 0x0003e40000100a00 */
[----:B-1----:R-:W-:-:S04]  /*19790*/  IMAD.WIDE R16, R247, 0x4, R22 ;  /* 0x00000004f7107825 */ /* 0x002fc800078e0216 */
[----:B---3--:R-:W-:-:S05]  /*197a0*/  IMAD.WIDE R10, R247, 0x4, R18 ;  /* 0x00000004f70a7825 */ /* 0x008fca00078e0212 */
[----:B------:R1:W-:Y:S01]  /*197b0*/  STL.64 [R1+0x2718], R10 ;  /* 0x0027180a01007387 */ /* 0x0003e20000100a00 */
[----:B--2---:R-:W-:-:S04]  /*197c0*/  IMAD.WIDE R8, R247, 0x4, R20 ;  /* 0x00000004f7087825 */ /* 0x004fc800078e0214 */
[C---:B-1----:R-:W-:Y:S01]  /*197d0*/  IMAD.WIDE R10, R247.reuse, 0x4, R24 ;  /* 0x00000004f70a7825 */ /* 0x042fe200078e0218 */
[----:B------:R1:W-:Y:S04]  /*197e0*/  STL.64 [R1+0x2728], R8 ;  /* 0x0027280801007387 */ /* 0x0003e80000100a00 */
[----:B------:R2:W-:Y:S04]  /*197f0*/  STL.64 [R1+0x27a8], R16 ;  /* 0x0027a81001007387 */ /* 0x0005e80000100a00 */
[----:B------:R3:W-:Y:S01]  /*19800*/  STL.64 [R1+0x27b8], R10 ;  /* 0x0027b80a01007387 */ /* 0x0007e20000100a00 */
[----:B-1----:R-:W-:-:S04]  /*19810*/  IMAD.WIDE R8, R247, 0x4, R26 ;  /* 0x00000004f7087825 */ /* 0x002fc800078e021a */
[C---:B--2---:R-:W-:Y:S01]  /*19820*/  IMAD.WIDE R16, R247.reuse, 0x4, R28 ;  /* 0x00000004f7107825 */ /* 0x044fe200078e021c */
[----:B------:R1:W-:Y:S03]  /*19830*/  STL.64 [R1+0x2820], R8 ;  /* 0x0028200801007387 */ /* 0x0003e60000100a00 */
[C---:B---3--:R-:W-:Y:S01]  /*19840*/  IMAD.WIDE R10, R247.reuse, 0x4, R30 ;  /* 0x00000004f70a7825 */ /* 0x048fe200078e021e */
[----:B------:R4:W-:Y:S04]  /*19850*/  STL.64 [R1+0x2828], R16 ;  /* 0x0028281001007387 */ /* 0x0009e80000100a00 */
[----:B------:R2:W-:Y:S01]  /*19860*/  STL.64 [R1+0x2840], R10 ;  /* 0x0028400a01007387 */ /* 0x0005e20000100a00 */
[----:B-1----:R-:W-:-:S04]  /*19870*/  IMAD.WIDE R8, R247, 0x4, R32 ;  /* 0x00000004f7087825 */ /* 0x002fc800078e0220 */
[C---:B----4-:R-:W-:Y:S01]  /*19880*/  IMAD.WIDE R16, R247.reuse, 0x4, R34 ;  /* 0x00000004f7107825 */ /* 0x050fe200078e0222 */
[----:B------:R1:W-:Y:S03]  /*19890*/  STL.64 [R1+0x2848], R8 ;  /* 0x0028480801007387 */ /* 0x0003e60000100a00 */
[C---:B--2---:R-:W-:Y:S01]  /*198a0*/  IMAD.WIDE R10, R247.reuse, 0x4, R36 ;  /* 0x00000004f70a7825 */ /* 0x044fe200078e0224 */
        /* <DEDUP_REMOVED lines=150> */
[----:B------:R-:W-:Y:S04]  /*1a210*/  STL.64 [R1+0x4d88], R16 ;  /* 0x004d881001007387 */ /* 0x000fe80000100a00 */
[----:B------:R-:W2:Y:S01]  /*1a220*/  LDL.LU.64 R90, [R1+0xb30] ;  /* 0x000b3000015a7983 */ /* 0x000ea20000300a00 */
[----:B-1----:R-:W-:-:S03]  /*1a230*/  IMAD.WIDE R8, R247, 0x4, R188 ;  /* 0x00000004f7087825 */ /* 0x002fc600078e02bc */
[----:B------:R1:W-:Y:S04]  /*1a240*/  STL.64 [R1+0x4da0], R10 ;  /* 0x004da00a01007387 */ /* 0x0003e80000100a00 */
[----:B------:R-:W3:Y:S04]  /*1a250*/  LDL.LU.64 R88, [R1+0xb18] ;  /* 0x000b180001587983 */ /* 0x000ee80000300a00 */
[----:B------:R4:W-:Y:S04]  /*1a260*/  STL.64 [R1+0x4d98], R8 ;  /* 0x004d980801007387 */ /* 0x0009e80000100a00 */
[----:B------:R-:W5:Y:S04]  /*1a270*/  LDL.LU.64 R42, [R1+0xaf0] ;  /* 0x000af000012a7983 */ /* 0x000f680000300a00 */
[----:B------:R-:W5:Y:S01]  /*1a280*/  LDL.LU.64 R40, [R1+0xad0] ;  /* 0x000ad00001287983 */ /* 0x000f620000300a00 */
[----:B-1----:R-:W-:-:S03]  /*1a290*/  IMAD.WIDE R10, R247, 0x4, R190 ;  /* 0x00000004f70a7825 */ /* 0x002fc600078e02be */
[----:B------:R-:W5:Y:S01]  /*1a2a0*/  LDL.LU.64 R18, [R1+0xab0] ;  /* 0x000ab00001127983 */ /* 0x000f620000300a00 */
[----:B----4-:R-:W-:-:S04]  /*1a2b0*/  IMAD.WIDE R8, R247, 0x4, R192 ;  /* 0x00000004f7087825 */ /* 0x010fc800078e02c0 */
[C---:B------:R-:W-:Y:S01]  /*1a2c0*/  IMAD.WIDE R16, R247.reuse, 0x4, R194 ;  /* 0x00000004f7107825 */ /* 0x040fe200078e02c2 */
[----:B------:R1:W-:Y:S04]  /*1a2d0*/  STL.64 [R1+0x4db0], R10 ;  /* 0x004db00a01007387 */ /* 0x0003e80000100a00 */
[----:B------:R-:W-:Y:S04]  /*1a2e0*/  STL.64 [R1+0x4da8], R8 ;  /* 0x004da80801007387 */ /* 0x000fe80000100a00 */
[----:B------:R4:W-:Y:S01]  /*1a2f0*/  STL.64 [R1+0x4dc0], R16 ;  /* 0x004dc01001007387 */ /* 0x0009e20000100a00 */
[----:B-1----:R-:W-:-:S03]  /*1a300*/  IMAD.WIDE R10, R247, 0x4, R196 ;  /* 0x00000004f70a7825 */ /* 0x002fc600078e02c4 */
[----:B----4-:R-:W4:Y:S01]  /*1a310*/  LDL.LU.64 R16, [R1+0xb28] ;  /* 0x000b280001107983 */ /* 0x010f220000300a00 */
[----:B------:R-:W-:-:S03]  /*1a320*/  IMAD.WIDE R8, R247, 0x4, R198 ;  /* 0x00000004f7087825 */ /* 0x000fc600078e02c6 */
[----:B------:R1:W-:Y:S01]  /*1a330*/  STL.64 [R1+0x4db8], R10 ;  /* 0x004db80a01007387 */ /* 0x0003e20000100a00 */
[----:B------:R-:W-:-:S03]  /*1a340*/  IMAD.WIDE R20, R247, 0x4, R200 ;  /* 0x00000004f7147825 */ /* 0x000fc600078e02c8 */
[----:B------:R-:W4:Y:S04]  /*1a350*/  LDL.LU.64 R248, [R1+0xb10] ;  /* 0x000b100001f87983 */ /* 0x000f280000300a00 */
[----:B------:R1:W-:Y:S02]  /*1a360*/  STL.64 [R1+0x4dd0], R8 ;  /* 0x004dd00801007387 */ /* 0x0003e40000100a00 */
[C---:B-1----:R-:W-:Y:S02]  /*1a370*/  IMAD.WIDE R10, R247.reuse, 0x4, R202 ;  /* 0x00000004f70a7825 */ /* 0x042fe400078e02ca */
[----:B------:R1:W-:Y:S04]  /*1a380*/  STL.64 [R1+0x4dc8], R20 ;  /* 0x004dc81401007387 */ /* 0x0003e80000100a00 */
[----:B------:R1:W-:Y:S01]  /*1a390*/  STL.64 [R1+0x4de0], R10 ;  /* 0x004de00a01007387 */ /* 0x0003e20000100a00 */
[----:B------:R-:W-:-:S04]  /*1a3a0*/  IMAD.WIDE R8, R247, 0x4, R204 ;  /* 0x00000004f7087825 */ /* 0x000fc800078e02cc */
[C---:B-1----:R-:W-:Y:S01]  /*1a3b0*/  IMAD.WIDE R20, R247.reuse, 0x4, R206 ;  /* 0x00000004f7147825 */ /* 0x042fe200078e02ce */
[----:B------:R1:W-:Y:S03]  /*1a3c0*/  STL.64 [R1+0x4dd8], R8 ;  /* 0x004dd80801007387 */ /* 0x0003e60000100a00 */
[C---:B------:R-:W-:Y:S01]  /*1a3d0*/  IMAD.WIDE R10, R247.reuse, 0x4, R208 ;  /* 0x00000004f70a7825 */ /* 0x040fe200078e02d0 */
[----:B------:R1:W-:Y:S04]  /*1a3e0*/  STL.64 [R1+0x4df0], R20 ;  /* 0x004df01401007387 */ /* 0x0003e80000100a00 */
[----:B------:R1:W-:Y:S02]  /*1a3f0*/  STL.64 [R1+0x4de8], R10 ;  /* 0x004de80a01007387 */ /* 0x0003e40000100a00 */
[----:B-1----:R-:W-:-:S04]  /*1a400*/  IMAD.WIDE R8, R247, 0x4, R210 ;  /* 0x00000004f7087825 */ /* 0x002fc800078e02d2 */
[C---:B------:R-:W-:Y:S01]  /*1a410*/  IMAD.WIDE R20, R247.reuse, 0x4, R212 ;  /* 0x00000004f7147825 */ /* 0x040fe200078e02d4 */
        /* <DEDUP_REMOVED lines=14> */
[----:B------:R-:W-:Y:S04]  /*1a500*/  STL.64 [R1+0x4e28], R20 ;  /* 0x004e281401007387 */ /* 0x000fe80000100a00 */
[----:B------:R1:W-:Y:S02]  /*1a510*/  STL.64 [R1+0x4e40], R10 ;  /* 0x004e400a01007387 */ /* 0x0003e40000100a00 */
[----:B-1----:R-:W-:-:S04]  /*1a520*/  IMAD.WIDE R8, R247, 0x4, R228 ;  /* 0x00000004f7087825 */ /* 0x002fc800078e02e4 */
[C---:B------:R-:W-:Y:S01]  /*1a530*/  IMAD.WIDE R10, R247.reuse, 0x4, R230 ;  /* 0x00000004f70a7825 */ /* 0x040fe200078e02e6 */
[----:B------:R-:W-:Y:S04]  /*1a540*/  STL.64 [R1+0x4e38], R8 ;  /* 0x004e380801007387 */ /* 0x000fe80000100a00 */
[----:B------:R1:W-:Y:S04]  /*1a550*/  STL.64 [R1+0x4e50], R10 ;  /* 0x004e500a01007387 */ /* 0x0003e80000100a00 */
[----:B-1----:R-:W4:Y:S01]  /*1a560*/  LDL.LU.64 R10, [R1+0x930] ;  /* 0x00093000010a7983 */ /* 0x002f220000300a00 */
[----:B------:R-:W-:-:S05]  /*1a570*/  IMAD.WIDE R8, R247, 0x4, R232 ;  /* 0x00000004f7087825 */ /* 0x000fca00078e02e8 */
[----:B------:R1:W-:Y:S02]  /*1a580*/  STL.64 [R1+0x4e48], R8 ;  /* 0x004e480801007387 */ /* 0x0003e40000100a00 */
[C---:B-1----:R-:W-:Y:S02]  /*1a590*/  IMAD.WIDE R8, R247.reuse, 0x4, R236 ;  /* 0x00000004f7087825 */ /* 0x042fe400078e02ec */
[----:B--2---:R-:W-:Y:S04]  /*1a5a0*/  LDGSTS.E [R246+0x3ba00], desc[UR76][R90.64], !P3 ;  /* 0x3ba000005af67fae */ /* 0x004fe8000d9a104c */
[----:B------:R-:W-:Y:S04]  /*1a5b0*/  STL.64 [R1+0x4ee8], R90 ;  /* 0x004ee85a01007387 */ /* 0x000fe80000100a00 */
[----:B---3--:R-:W-:Y:S04]  /*1a5c0*/  LDGSTS.E [R246+0x3bb00], desc[UR76][R88.64], !P3 ;  /* 0x3bb0000058f67fae */ /* 0x008fe8000d9a104c */
[----:B------:R-:W-:Y:S04]  /*1a5d0*/  STL.64 [R1+0x4ef0], R88 ;  /* 0x004ef05801007387 */ /* 0x000fe80000100a00 */
[----:B-----5:R-:W-:Y:S04]  /*1a5e0*/  LDGSTS.E [R246+0x3bc00], desc[UR76][R42.64], !P3 ;  /* 0x3bc000002af67fae */ /* 0x020fe8000d9a104c */
[----:B------:R-:W-:Y:S04]  /*1a5f0*/  STL.64 [R1+0x4ef8], R42 ;  /* 0x004ef82a01007387 */ /* 0x000fe80000100a00 */
[----:B------:R-:W-:Y:S04]  /*1a600*/  LDGSTS.E [R246+0x3bd00], desc[UR76][R40.64], !P3 ;  /* 0x3bd0000028f67fae */ /* 0x000fe8000d9a104c */
[----:B------:R-:W-:Y:S04]  /*1a610*/  STL.64 [R1+0x4f00], R40 ;  /* 0x004f002801007387 */ /* 0x000fe80000100a00 */
[----:B------:R-:W-:Y:S04]  /*1a620*/  LDGSTS.E [R246+0x3be00], desc[UR76][R18.64], !P3 ;  /* 0x3be0000012f67fae */ /* 0x000fe8000d9a104c */
[----:B------:R-:W-:Y:S04]  /*1a630*/  STL.64 [R1+0x4f08], R18 ;  /* 0x004f081201007387 */ /* 0x000fe80000100a00 */
[----:B------:R1:W-:Y:S04]  /*1a640*/  LDGSTS.E [R246+0x3bf00], desc[UR76][R14.64], !P3 ;  /* 0x3bf000000ef67fae */ /* 0x0003e8000d9a104c */
[----:B------:R1:W-:Y:S04]  /*1a650*/  STL.64 [R1+0x4f10], R14 ;  /* 0x004f100e01007387 */ /* 0x0003e80000100a00 */
[----:B------:R-:W-:Y:S04]  /*1a660*/  LDGSTS.E [R246+0x3d800], desc[UR76][R234.64], !P1 ;  /* 0x3d800000eaf67fae */ /* 0x000fe8000c9a104c */
[----:B------:R-:W-:Y:S01]  /*1a670*/  LDGSTS.E [R246+0x3d900], desc[UR76][R236.64], !P1 ;  /* 0x3d900000ecf67fae */ /* 0x000fe2000c9a104c */
[----:B-1----:R-:W-:-:S03]  /*1a680*/  IMAD.WIDE R14, R247, 0x4, R234 ;  /* 0x00000004f70e7825 */ /* 0x002fc600078e02ea */
[----:B----4-:R1:W-:Y:S04]  /*1a690*/  LDGSTS.E [R246+0x3da00], desc[UR76][R16.64], !P1 ;  /* 0x3da0000010f67fae */ /* 0x0103e8000c9a104c */
[----:B------:R2:W-:Y:S04]  /*1a6a0*/  STL.64 [R1+0x4e60], R14 ;  /* 0x004e600e01007387 */ /* 0x0005e80000100a00 */
[----:B------:R-:W-:Y:S04]  /*1a6b0*/  STL.64 [R1+0x4f18], R16 ;  /* 0x004f181001007387 */ /* 0x000fe80000100a00 */
[----:B------:R3:W-:Y:S01]  /*1a6c0*/  STL.64 [R1+0x4e58], R8 ;  /* 0x004e580801007387 */ /* 0x0007e20000100a00 */
[----:B--2---:R-:W-:-:S03]  /*1a6d0*/  IMAD.WIDE R14, R247, 0x4, R238 ;  /* 0x00000004f70e7825 */ /* 0x004fc600078e02ee */
[----:B------:R-:W-:Y:S04]  /*1a6e0*/  LDGSTS.E [R246+0x3db00], desc[UR76][R248.64], !P1 ;  /* 0x3db00000f8f67fae */ /* 0x000fe8000c9a104c */
[----:B------:R-:W-:Y:S01]  /*1a6f0*/  STL.64 [R1+0x4e70], R14 ;  /* 0x004e700e01007387 */ /* 0x000fe20000100a00 */
[----:B---3--:R-:W-:-:S03]  /*1a700*/  IMAD.WIDE R8, R247, 0x4, R244 ;  /* 0x00000004f7087825 */ /* 0x008fc600078e02f4 */
[----:B------:R-:W2:Y:S04]  /*1a710*/  LDL.LU.64 R72, [R1+0x928] ;  /* 0x0009280001487983 */ /* 0x000ea80000300a00 */
[----:B------:R-:W1:Y:S04]  /*1a720*/  LDL.LU.64 R70, [R1+0x920] ;  /* 0x0009200001467983 */ /* 0x000e680000300a00 */
[----:B------:R3:W-:Y:S04]  /*1a730*/  STL.64 [R1+0x4e68], R8 ;  /* 0x004e680801007387 */ /* 0x0007e80000100a00 */
[----:B------:R-:W4:Y:S04]  /*1a740*/  LDL.LU.64 R68, [R1+0x918] ;  /* 0x0009180001447983 */ /* 0x000f280000300a00 */
[----:B------:R-:W5:Y:S04]  /*1a750*/  LDL.LU.64 R66, [R1+0x910] ;  /* 0x0009100001427983 */ /* 0x000f680000300a00 */
        /* <DEDUP_REMOVED lines=10> */
[----:B------:R-:W-:Y:S04]  /*1a800*/  LDGSTS.E [R246+0x3dc00], desc[UR76][R4.64], !P1 ;  /* 0x3dc0000004f67fae */ /* 0x000fe8000c9a104c */
[----:B------:R-:W-:Y:S04]  /*1a810*/  LDGSTS.E [R246+0x3dd00], desc[UR76][R6.64], !P1 ;  /* 0x3dd0000006f67fae */ /* 0x000fe8000c9a104c */
[----:B------:R-:W-:Y:S04]  /*1a820*/  LDGSTS.E [R246+0x3de00], desc[UR76][R2.64], !P1 ;  /* 0x3de0000002f67fae */ /* 0x000fe8000c9a104c */
[----:B------:R-:W-:Y:S04]  /*1a830*/  LDGSTS.E [R246+0x3df00], desc[UR76][R12.64], !P1 ;  /* 0x3df000000cf67fae */ /* 0x000fe8000c9a104c */
[----:B------:R-:W-:Y:S04]  /*1a840*/  LDGSTS.E [R246+0x3f800], desc[UR76][R238.64], !P6 ;  /* 0x3f800000eef67fae */ /* 0x000fe8000f1a104c */
[----:B------:R1:W-:Y:S01]  /*1a850*/  LDGSTS.E [R246+0x3f900], desc[UR76][R244.64], !P6 ;  /* 0x3f900000f4f67fae */ /* 0x0003e2000f1a104c */
[----:B---3--:R-:W-:-:S05]  /*1a860*/  IMAD.WIDE R8, R247, 0x4, R10 ;  /* 0x00000004f7087825 */ /* 0x008fca00078e020a */
[----:B------:R3:W-:Y:S04]  /*1a870*/  STL.64 [R1+0xff8], R8 ;  /* 0x000ff80801007387 */ /* 0x0007e80000100a00 */
        /* <DEDUP_REMOVED lines=14> */
[----:B---3--:R-:W3:Y:S04]  /*1a960*/  LDL.LU.64 R8, [R1+0x848] ;  /* 0x0008480001087983 */ /* 0x008ee80000300a00 */
[----:B------:R-:W3:Y:S01]  /*1a970*/  LDL.LU.64 R10, [R1+0x830] ;  /* 0x00083000010a7983 */ /* 0x000ee20000300a00 */
[----:B--2---:R-:W-:-:S04]  /*1a980*/  IMAD.WIDE R18, R247, 0x4, R72 ;  /* 0x00000004f7127825 */ /* 0x004fc800078e0248 */
[C---:B-1----:R-:W-:Y:S01]  /*1a990*/  IMAD.WIDE R16, R247.reuse, 0x4, R70 ;  /* 0x00000004f7107825 */ /* 0x042fe200078e0246 */
[----:B------:R5:W-:Y:S03]  /*1a9a0*/  STL.64 [R1+0xff0], R18 ;  /* 0x000ff01201007387 */ /* 0x000be60000100a00 */
[C---:B----4-:R-:W-:Y:S01]  /*1a9b0*/  IMAD.WIDE R14, R247.reuse, 0x4, R68 ;  /* 0x00000004f70e7825 */ /* 0x050fe200078e0244 */
[----:B------:R1:W-:Y:S03]  /*1a9c0*/  STL.64 [R1+0xfe8], R16 ;  /* 0x000fe81001007387 */ /* 0x0003e60000100a00 */
[C---:B-----5:R-:W-:Y:S01]  /*1a9d0*/  IMAD.WIDE R18, R247.reuse, 0x4, R66 ;  /* 0x00000004f7127825 */ /* 0x060fe200078e0242 */
[----:B------:R2:W-:Y:S04]  /*1a9e0*/  STL.64 [R1+0xfe0], R14 ;  /* 0x000fe00e01007387 */ /* 0x0005e80000100a00 */
[----:B------:R4:W-:Y:S01]  /*1a9f0*/  STL.64 [R1+0xfd8], R18 ;  /* 0x000fd81201007387 */ /* 0x0009e20000100a00 */
[----:B-1----:R-:W-:-:S04]  /*1aa00*/  IMAD.WIDE R16, R247, 0x4, R64 ;  /* 0x00000004f7107825 */ /* 0x002fc800078e0240 */
[C---:B--2---:R-:W-:Y:S01]  /*1aa10*/  IMAD.WIDE R14, R247.reuse, 0x4, R62 ;  /* 0x00000004f70e7825 */ /* 0x044fe200078e023e */
[----:B------:R1:W-:Y:S03]  /*1aa20*/  STL.64 [R1+0xfd0], R16 ;  /* 0x000fd01001007387 */ /* 0x0003e60000100a00 */
[C---:B----4-:R-:W-:Y:S01]  /*1aa30*/  IMAD.WIDE R18, R247.reuse, 0x4, R60 ;  /* 0x00000004f7127825 */ /* 0x050fe200078e023c */
[----:B------:R2:W-:Y:S04]  /*1aa40*/  STL.64 [R1+0xfc8], R14 ;  /* 0x000fc80e01007387 */ /* 0x0005e80000100a00 */
[----:B------:R4:W-:Y:S01]  /*1aa50*/  STL.64 [R1+0xfc0], R18 ;  /* 0x000fc01201007387 */ /* 0x0009e20000100a00 */
[----:B-1----:R-:W-:-:S04]  /*1aa60*/  IMAD.WIDE R16, R247, 0x4, R58 ;  /* 0x00000004f7107825 */ /* 0x002fc800078e023a */
[C---:B--2---:R-:W-:Y:S01]  /*1aa70*/  IMAD.WIDE R14, R247.reuse, 0x4, R56 ;  /* 0x00000004f70e7825 */ /* 0x044fe200078e0238 */
[----:B------:R-:W-:Y:S03]  /*1aa80*/  STL.64 [R1+0xfb8], R16 ;  /* 0x000fb81001007387 */ /* 0x000fe60000100a00 */
[C---:B----4-:R-:W-:Y:S01]  /*1aa90*/  IMAD.WIDE R18, R247.reuse, 0x4, R54 ;  /* 0x00000004f7127825 */ /* 0x050fe200078e0236 */
[----:B------:R1:W-:Y:S04]  /*1aaa0*/  STL.64 [R1+0xfb0], R14 ;  /* 0x000fb00e01007387 */ /* 0x0003e80000100a00 */
[----:B------:R-:W-:Y:S01]  /*1aab0*/  STL.64 [R1+0xfa8], R18 ;  /* 0x000fa81201007387 */ /* 0x000fe20000100a00 */
[----:B-1----:R-:W-:-:S03]  /*1aac0*/  IMAD.WIDE R14, R247, 0x4, R240 ;  /* 0x00000004f70e7825 */ /* 0x002fc600078e02f0 */
[----:B------:R-:W2:Y:S01]  /*1aad0*/  LDL.LU.64 R240, [R1+0x828] ;  /* 0x0008280001f07983 */ /* 0x000ea20000300a00 */
[----:B------:R-:W-:-:S05]  /*1aae0*/  IMAD.WIDE R16, R247, 0x4, R52 ;  /* 0x00000004f7107825 */ /* 0x000fca00078e0234 */
[----:B------:R1:W-:Y:S04]  /*1aaf0*/  STL.64 [R1+0xfa0], R16 ;  /* 0x000fa01001007387 */ /* 0x0003e80000100a00 */
[----:B------:R4:W-:Y:S01]  /*1ab00*/  STL.64 [R1+0xf98], R14 ;  /* 0x000f980e01007387 */ /* 0x0009e20000100a00 */
[----:B-1----:R-:W-:-:S04]  /*1ab10*/  IMAD.WIDE R16, R247, 0x4, R50 ;  /* 0x00000004f7107825 */ /* 0x002fc800078e0232 */
[C---:B----4-:R-:W-:Y:S01]  /*1ab20*/  IMAD.WIDE R14, R247.reuse, 0x4, R48 ;  /* 0x00000004f70e7825 */ /* 0x050fe200078e0230 */
[----:B------:R1:W-:Y:S03]  /*1ab30*/  STL.64 [R1+0xf90], R16 ;  /* 0x000f901001007387 */ /* 0x0003e60000100a00 */
[C---:B------:R-:W-:Y:S01]  /*1ab40*/  IMAD.WIDE R18, R247.reuse, 0x4, R46 ;  /* 0x00000004f7127825 */ /* 0x040fe200078e022e */
[----:B------:R4:W-:Y:S03]  /*1ab50*/  STL.64 [R1+0xf88], R14 ;  /* 0x000f880e01007387 */ /* 0x0009e60000100a00 */
[C---:B-1----:R-:W-:Y:S01]  /*1ab60*/  IMAD.WIDE R16, R247.reuse, 0x4, R44 ;  /* 0x00000004f7107825 */ /* 0x042fe200078e022c */
[----:B------:R1:W-:Y:S03]  /*1ab70*/  STL.64 [R1+0xf80], R18 ;  /* 0x000f801201007387 */ /* 0x0003e60000100a00 */
[C---:B----4-:R-:W-:Y:S01]  /*1ab80*/  IMAD.WIDE R14, R247.reuse, 0x4, R38 ;  /* 0x00000004f70e7825 */ /* 0x050fe200078e0226 */
[----:B------:R4:W-:Y:S03]  /*1ab90*/  STL.64 [R1+0xf78], R16 ;  /* 0x000f781001007387 */ /* 0x0009e60000100a00 */
[C---:B-1----:R-:W-:Y:S01]  /*1aba0*/  IMAD.WIDE R18, R247.reuse, 0x4, R36 ;  /* 0x00000004f7127825 */ /* 0x042fe200078e0224 */
[----:B------:R1:W-:Y:S03]  /*1abb0*/  STL.64 [R1+0xf70], R14 ;  /* 0x000f700e01007387 */ /* 0x0003e60000100a00 */
[C---:B----4-:R-:W-:Y:S01]  /*1abc0*/  IMAD.WIDE R16, R247.reuse, 0x4, R34 ;  /* 0x00000004f7107825 */ /* 0x050fe200078e0222 */
[----:B------:R4:W-:Y:S04]  /*1abd0*/  STL.64 [R1+0xf68], R18 ;  /* 0x000f681201007387 */ /* 0x0009e80000100a00 */
[----:B------:R5:W-:Y:S01]  /*1abe0*/  STL.64 [R1+0xf60], R16 ;  /* 0x000f601001007387 */ /* 0x000be20000100a00 */
[----:B-1----:R-:W-:-:S04]  /*1abf0*/  IMAD.WIDE R14, R247, 0x4, R32 ;  /* 0x00000004f70e7825 */ /* 0x002fc800078e0220 */
[C---:B----4-:R-:W-:Y:S01]  /*1ac00*/  IMAD.WIDE R18, R247.reuse, 0x4, R30 ;  /* 0x00000004f7127825 */ /* 0x050fe200078e021e */
[----:B------:R1:W-:Y:S03]  /*1ac10*/  STL.64 [R1+0xf58], R14 ;  /* 0x000f580e01007387 */ /* 0x0003e60000100a00 */
[C---:B-----5:R-:W-:Y:S01]  /*1ac20*/  IMAD.WIDE R16, R247.reuse, 0x4, R28 ;  /* 0x00000004f7107825 */ /* 0x060fe200078e021c */
        /* <DEDUP_REMOVED lines=12> */
[----:B------:R-:W-:Y:S04]  /*1acf0*/  STL.64 [R1+0xf20], R18 ;  /* 0x000f201201007387 */ /* 0x000fe80000100a00 */
[----:B------:R-:W-:Y:S01]  /*1ad00*/  STL.64 [R1+0xf18], R16 ;  /* 0x000f181001007387 */ /* 0x000fe20000100a00 */
[----:B---3--:R-:W-:-:S03]  /*1ad10*/  IMAD.WIDE R14, R247, 0x4, R8 ;  /* 0x00000004f70e7825 */ /* 0x008fc600078e0208 */
[----:B------:R-:W3:Y:S01]  /*1ad20*/  LDL.LU.64 R72, [R1+0x820] ;  /* 0x0008200001487983 */ /* 0x000ee20000300a00 */
[----:B------:R-:W-:-:S03]  /*1ad30*/  IMAD.WIDE R8, R247, 0x4, R10 ;  /* 0x00000004f7087825 */ /* 0x000fc600078e020a */
[----:B------:R-:W-:Y:S04]  /*1ad40*/  STL.64 [R1+0xf10], R14 ;  /* 0x000f100e01007387 */ /* 0x000fe80000100a00 */
[----:B------:R-:W4:Y:S04]  /*1ad50*/  LDL.LU.64 R70, [R1+0x818] ;  /* 0x0008180001467983 */ /* 0x000f280000300a00 */
        /* <DEDUP_REMOVED lines=12> */
[----:B------:R-:W5:Y:S01]  /*1ae20*/  LDL.LU.64 R48, [R1+0x7d8] ;  /* 0x0007d80001307983 */ /* 0x000f620000300a00 */
[----:B--2---:R-:W-:-:S05]  /*1ae30*/  IMAD.WIDE R8, R247, 0x4, R240 ;  /* 0x00000004f7087825 */ /* 0x004fca00078e02f0 */
[----:B------:R1:W-:Y:S04]  /*1ae40*/  STL.64 [R1+0xf00], R8 ;  /* 0x000f000801007387 */ /* 0x0003e80000100a00 */
[----:B------:R-:W2:Y:S04]  /*1ae50*/  LDL.LU.64 R46, [R1+0x7d0] ;  /* 0x0007d000012e7983 */ /* 0x000ea80000300a00 */
        /* <DEDUP_REMOVED lines=13> */
[----:B-1----:R-:W2:Y:S04]  /*1af30*/  LDL.LU.64 R8, [R1+0x290] ;  /* 0x0002900001087983 */ /* 0x002ea80000300a00 */
[----:B------:R-:W2:Y:S01]  /*1af40*/  LDL.LU.64 R240, [R1+0x288] ;  /* 0x0002880001f07983 */ /* 0x000ea20000300a00 */
[----:B---3--:R-:W-:-:S05]  /*1af50*/  IMAD.WIDE R18, R247, 0x4, R72 ;  /* 0x00000004f7127825 */ /* 0x008fca00078e0248 */
[----:B------:R1:W-:Y:S01]  /*1af60*/  STL.64 [R1+0xef8], R18 ;  /* 0x000ef81201007387 */ /* 0x0003e20000100a00 */
[----:B----4-:R-:W-:-:S04]  /*1af70*/  IMAD.WIDE R16, R247, 0x4, R70 ;  /* 0x00000004f7107825 */ /* 0x010fc800078e0246 */
[C---:B-----5:R-:W-:Y:S01]  /*1af80*/  IMAD.WIDE R14, R247.reuse, 0x4, R68 ;  /* 0x00000004f70e7825 */ /* 0x060fe200078e0244 */
[----:B------:R3:W-:Y:S03]  /*1af90*/  STL.64 [R1+0xef0], R16 ;  /* 0x000ef01001007387 */ /* 0x0007e60000100a00 */
[C---:B-1----:R-:W-:Y:S01]  /*1afa0*/  IMAD.WIDE R18, R247.reuse, 0x4, R66 ;  /* 0x00000004f7127825 */ /* 0x042fe200078e0242 */
[----:B------:R1:W-:Y:S04]  /*1afb0*/  STL.64 [R1+0xee8], R14 ;  /* 0x000ee80e01007387 */ /* 0x0003e80000100a00 */
[----:B------:R4:W-:Y:S01]  /*1afc0*/  STL.64 [R1+0xee0], R18 ;  /* 0x000ee01201007387 */ /* 0x0009e20000100a00 */
[----:B---3--:R-:W-:-:S04]  /*1afd0*/  IMAD.WIDE R16, R247, 0x4, R64 ;  /* 0x00000004f7107825 */ /* 0x008fc800078e0240 */
[C---:B-1----:R-:W-:Y:S01]  /*1afe0*/  IMAD.WIDE R14, R247.reuse, 0x4, R62 ;  /* 0x00000004f70e7825 */ /* 0x042fe200078e023e */
[----:B------:R1:W-:Y:S03]  /*1aff0*/  STL.64 [R1+0xed8], R16 ;  /* 0x000ed81001007387 */ /* 0x0003e60000100a00 */
[C---:B----4-:R-:W-:Y:S01]  /*1b000*/  IMAD.WIDE R18, R247.reuse, 0x4, R60 ;  /* 0x00000004f7127825 */ /* 0x050fe200078e023c */
[----:B------:R3:W-:Y:S04]  /*1b010*/  STL.64 [R1+0xed0], R14 ;  /* 0x000ed00e01007387 */ /* 0x0007e80000100a00 */
[----:B------:R4:W-:Y:S01]  /*1b020*/  STL.64 [R1+0xec8], R18 ;  /* 0x000ec81201007387 */ /* 0x0009e20000100a00 */
[----:B-1----:R-:W-:-:S04]  /*1b030*/  IMAD.WIDE R16, R247, 0x4, R58 ;  /* 0x00000004f7107825 */ /* 0x002fc800078e023a */
[C---:B---3--:R-:W-:Y:S01]  /*1b040*/  IMAD.WIDE R14, R247.reuse, 0x4, R56 ;  /* 0x00000004f70e7825 */ /* 0x048fe200078e0238 */
[----:B------:R-:W-:Y:S03]  /*1b050*/  STL.64 [R1+0xec0], R16 ;  /* 0x000ec01001007387 */ /* 0x000fe60000100a00 */
[C---:B----4-:R-:W-:Y:S01]  /*1b060*/  IMAD.WIDE R18, R247.reuse, 0x4, R54 ;  /* 0x00000004f7127825 */ /* 0x050fe200078e0236 */
[----:B------:R1:W-:Y:S04]  /*1b070*/  STL.64 [R1+0xeb8], R14 ;  /* 0x000eb80e01007387 */ /* 0x0003e80000100a00 */
[----:B------:R-:W-:Y:S01]  /*1b080*/  STL.64 [R1+0xeb0], R18 ;  /* 0x000eb01201007387 */ /* 0x000fe20000100a00 */
[----:B-1----:R-:W-:-:S03]  /*1b090*/  IMAD.WIDE R14, R247, 0x4, R10 ;  /* 0x00000004f70e7825 */ /* 0x002fc600078e020a */
[----:B------:R-:W3:Y:S01]  /*1b0a0*/  LDL.LU.64 R10, [R1+0x280] ;  /* 0x00028000010a7983 */ /* 0x000ee20000300a00 */
[----:B------:R-:W-:-:S05]  /*1b0b0*/  IMAD.WIDE R16, R247, 0x4, R52 ;  /* 0x00000004f7107825 */ /* 0x000fca00078e0234 */
[----:B------:R1:W-:Y:S04]  /*1b0c0*/  STL.64 [R1+0xea8], R16 ;  /* 0x000ea81001007387 */ /* 0x0003e80000100a00 */
[----:B------:R4:W-:Y:S01]  /*1b0d0*/  STL.64 [R1+0xea0], R14 ;  /* 0x000ea00e01007387 */ /* 0x0009e20000100a00 */
[----:B-1----:R-:W-:-:S04]  /*1b0e0*/  IMAD.WIDE R16, R247, 0x4, R50 ;  /* 0x00000004f7107825 */ /* 0x002fc800078e0232 */
[C---:B----4-:R-:W-:Y:S01]  /*1b0f0*/  IMAD.WIDE R14, R247.reuse, 0x4, R48 ;  /* 0x00000004f70e7825 */ /* 0x050fe200078e0230 */
[----:B------:R1:W-:Y:S04]  /*1b100*/  STL.64 [R1+0xe98], R16 ;  /* 0x000e981001007387 */ /* 0x0003e80000100a00 */
[----:B------:R4:W-:Y:S01]  /*1b110*/  STL.64 [R1+0xe90], R14 ;  /* 0x000e900e01007387 */ /* 0x0009e20000100a00 */
[----:B--2---:R-:W-:-:S04]  /*1b120*/  IMAD.WIDE R18, R247, 0x4, R46 ;  /* 0x00000004f7127825 */ /* 0x004fc800078e022e */
[C---:B-1----:R-:W-:Y:S01]  /*1b130*/  IMAD.WIDE R16, R247.reuse, 0x4, R44 ;  /* 0x00000004f7107825 */ /* 0x042fe200078e022c */
[----:B------:R1:W-:Y:S03]  /*1b140*/  STL.64 [R1+0xe88], R18 ;  /* 0x000e881201007387 */ /* 0x0003e60000100a00 */
[C---:B----4-:R-:W-:Y:S01]  /*1b150*/  IMAD.WIDE R14, R247.reuse, 0x4, R38 ;  /* 0x00000004f70e7825 */ /* 0x050fe200078e0226 */
        /* <DEDUP_REMOVED lines=24> */
[----:B------:R-:W-:Y:S03]  /*1b2e0*/  STL.64 [R1+0xe10], R16 ;  /* 0x000e101001007387 */ /* 0x000fe60000100a00 */
[C---:B------:R-:W-:Y:S01]  /*1b2f0*/  IMAD.WIDE R8, R247.reuse, 0x4, R240 ;  /* 0x00000004f7087825 */ /* 0x040fe200078e02f0 */
[----:B------:R-:W2:Y:S04]  /*1b300*/  LDL.LU.64 R72, [R1+0x278] ;  /* 0x0002780001487983 */ /* 0x000ea80000300a00 */
        /* <DEDUP_REMOVED lines=15> */
[----:B---3--:R-:W-:-:S05]  /*1b400*/  IMAD.WIDE R8, R247, 0x4, R10 ;  /* 0x00000004f7087825 */ /* 0x008fca00078e020a */
[----:B------:R1:W-:Y:S04]  /*1b410*/  STL.64 [R1+0xdd8], R8 ;  /* 0x000dd80801007387 */ /* 0x0003e80000100a00 */
[----:B------:R-:W3:Y:S04]  /*1b420*/  LDL.LU.64 R46, [R1+0x6c8] ;  /* 0x0006c800012e7983 */ /* 0x000ee80000300a00 */
        /* <DEDUP_REMOVED lines=13> */
[----:B-1----:R-:W3:Y:S04]  /*1b500*/  LDL.LU.64 R8, [R1+0x668] ;  /* 0x0006680001087983 */ /* 0x002ee80000300a00 */
[----:B------:R-:W3:Y:S01]  /*1b510*/  LDL.LU.64 R10, [R1+0x660] ;  /* 0x00066000010a7983 */ /* 0x000ee20000300a00 */
[----:B--2---:R-:W-:-:S05]  /*1b520*/  IMAD.WIDE R18, R247, 0x4, R72 ;  /* 0x00000004f7127825 */ /* 0x004fca00078e0248 */
[----:B------:R1:W-:Y:S01]  /*1b530*/  STL.64 [R1+0xdd0], R18 ;  /* 0x000dd01201007387 */ /* 0x0003e20000100a00 */
[----:B----4-:R-:W-:-:S04]  /*1b540*/  IMAD.WIDE R16, R247, 0x4, R70 ;  /* 0x00000004f7107825 */ /* 0x010fc800078e0246 */
[C---:B-----5:R-:W-:Y:S01]  /*1b550*/  IMAD.WIDE R14, R247.reuse, 0x4, R68 ;  /* 0x00000004f70e7825 */ /* 0x060fe200078e0244 */
[----:B------:R2:W-:Y:S03]  /*1b560*/  STL.64 [R1+0xdb8], R16 ;  /* 0x000db81001007387 */ /* 0x0005e60000100a00 */
[C---:B-1----:R-:W-:Y:S01]  /*1b570*/  IMAD.WIDE R18, R247.reuse, 0x4, R66 ;  /* 0x00000004f7127825 */ /* 0x042fe200078e0242 */
        /* <DEDUP_REMOVED lines=51> */
[----:B------:R-:W-:Y:S03]  /*1b8b0*/  STL.64 [R1+0x170], R16 ;  /* 0x0001701001007387 */ /* 0x000fe60000100a00 */
[C---:B------:R-:W-:Y:S01]  /*1b8c0*/  IMAD.WIDE R8, R247.reuse, 0x4, R10 ;  /* 0x00000004f7087825 */ /* 0x040fe200078e020a */
[----:B------:R-:W3:Y:S04]  /*1b8d0*/  LDL.LU.64 R72, [R1+0x650] ;  /* 0x0006500001487983 */ /* 0x000ee80000300a00 */
        /* <DEDUP_REMOVED lines=32> */
[----:B-1----:R-:W2:Y:S01]  /*1bae0*/  LDL.LU.64 R8, [R1+0x558] ;  /* 0x0005580001087983 */ /* 0x002ea20000300a00 */
        /* <DEDUP_REMOVED lines=19> */
[----:B------:R3:W-:Y:S01]  /*1bc20*/  STL.64 [R1+0x108], R18 ;  /* 0x0001081201007387 */ /* 0x0007e20000100a00 */
[----:B-1----:R-:W-:-:S03]  /*1bc30*/  IMAD.WIDE R16, R247, 0x4, R10 ;  /* 0x00000004f7107825 */ /* 0x002fc600078e020a */
[----:B------:R-:W4:Y:S01]  /*1bc40*/  LDL.LU.64 R10, [R1+0x550] ;  /* 0x00055000010a7983 */ /* 0x000f220000300a00 */
[----:B------:R-:W-:-:S05]  /*1bc50*/  IMAD.WIDE R14, R247, 0x4, R52 ;  /* 0x00000004f70e7825 */ /* 0x000fca00078e0234 */
[----:B------:R1:W-:Y:S01]  /*1bc60*/  STL.64 [R1+0x100], R14 ;  /* 0x0001000e01007387 */ /* 0x0003e20000100a00 */
[----:B---3--:R-:W-:-:S03]  /*1bc70*/  IMAD.WIDE R18, R247, 0x4, R48 ;  /* 0x00000004f7127825 */ /* 0x008fc600078e0230 */
[----:B------:R2:W-:Y:S01]  /*1bc80*/  STL.64 [R1+0xf8], R16 ;  /* 0x0000f81001007387 */ /* 0x0005e20000100a00 */
[----:B-1----:R-:W-:-:S05]  /*1bc90*/  IMAD.WIDE R14, R247, 0x4, R50 ;  /* 0x00000004f70e7825 */ /* 0x002fca00078e0232 */
[----:B------:R1:W-:Y:S04]  /*1bca0*/  STL.64 [R1+0xf0], R14 ;  /* 0x0000f00e01007387 */ /* 0x0003e80000100a00 */
[----:B------:R3:W-:Y:S01]  /*1bcb0*/  STL.64 [R1+0xe8], R18 ;  /* 0x0000e81201007387 */ /* 0x0007e20000100a00 */
[----:B--2---:R-:W-:-:S04]  /*1bcc0*/  IMAD.WIDE R16, R247, 0x4, R46 ;  /* 0x00000004f7107825 */ /* 0x004fc800078e022e */
[C---:B-1----:R-:W-:Y:S01]  /*1bcd0*/  IMAD.WIDE R14, R247.reuse, 0x4, R44 ;  /* 0x00000004f70e7825 */ /* 0x042fe200078e022c */
        /* <DEDUP_REMOVED lines=15> */
[----:B------:R-:W-:Y:S01]  /*1bdd0*/  STL.64 [R1+0xa0], R18 ;  /* 0x0000a01201007387 */ /* 0x000fe20000100a00 */
[----:B-1----:R-:W-:-:S04]  /*1bde0*/  IMAD.WIDE R16, R247, 0x4, R24 ;  /* 0x00000004f7107825 */ /* 0x002fc800078e0218 */
[C---:B--2---:R-:W-:Y:S01]  /*1bdf0*/  IMAD.WIDE R14, R247.reuse, 0x4, R22 ;  /* 0x00000004f70e7825 */ /* 0x044fe200078e0216 */
[----:B------:R1:W-:Y:S04]  /*1be00*/  STL.64 [R1+0x98], R16 ;  /* 0x0000981001007387 */ /* 0x0003e80000100a00 */
[----:B------:R2:W-:Y:S04]  /*1be10*/  STL.64 [R1+0x90], R14 ;  /* 0x0000900e01007387 */ /* 0x0005e80000100a00 */
[----:B------:R-:W3:Y:S04]  /*1be20*/  LDL.LU.64 R76, [R1+0x548] ;  /* 0x00054800014c7983 */ /* 0x000ee80000300a00 */
[----:B------:R-:W5:Y:S04]  /*1be30*/  LDL.LU.64 R74, [R1+0x530] ;  /* 0x00053000014a7983 */ /* 0x000f680000300a00 */
[----:B------:R-:W2:Y:S04]  /*1be40*/  LDL.LU.64 R72, [R1+0x528] ;  /* 0x0005280001487983 */ /* 0x000ea80000300a00 */
[----:B------:R-:W2:Y:S04]  /*1be50*/  LDL.LU.64 R70, [R1+0x520] ;  /* 0x0005200001467983 */ /* 0x000ea80000300a00 */
[----:B------:R-:W2:Y:S04]  /*1be60*/  LDL.LU.64 R68, [R1+0x518] ;  /* 0x0005180001447983 */ /* 0x000ea80000300a00 */
[----:B------:R-:W2:Y:S04]  /*1be70*/  LDL.LU.64 R66, [R1+0x510] ;  /* 0x0005100001427983 */ /* 0x000ea80000300a00 */
[----:B------:R-:W2:Y:S01]  /*1be80*/  LDL.LU.64 R64, [R1+0x508] ;  /* 0x0005080001407983 */ /* 0x000ea20000300a00 */
[----:B------:R-:W-:-:S03]  /*1be90*/  IMAD.WIDE R236, R247, 0x4, R8 ;  /* 0x00000004f7ec7825 */ /* 0x000fc600078e0208 */
        /* <DEDUP_REMOVED lines=15> */
[----:B------:R-:W2:Y:S01]  /*1bf90*/  LDL.LU.64 R30, [R1+0x498] ;  /* 0x00049800011e7983 */ /* 0x000ea20000300a00 */
[----:B------:R-:W-:-:S03]  /*1bfa0*/  IMAD.WIDE R244, R247, 0x4, R20 ;  /* 0x00000004f7f47825 */ /* 0x000fc600078e0214 */
[----:B------:R-:W2:Y:S01]  /*1bfb0*/  LDL.LU.64 R28, [R1+0x490] ;  /* 0x00049000011c7983 */ /* 0x000ea20000300a00 */
[----:B------:R-:W-:-:S03]  /*1bfc0*/  IMAD.WIDE R238, R247, 0x4, R250 ;  /* 0x00000004f7ee7825 */ /* 0x000fc600078e02fa */
[----:B------:R-:W2:Y:S04]  /*1bfd0*/  LDL.LU.64 R26, [R1+0x488] ;  /* 0x00048800011a7983 */ /* 0x000ea80000300a00 */
[----:B------:R-:W2:Y:S04]  /*1bfe0*/  LDL.LU.64 R24, [R1+0x470] ;  /* 0x0004700001187983 */ /* 0x000ea80000300a00 */
[----:B------:R-:W2:Y:S04]  /*1bff0*/  LDL.LU.64 R22, [R1+0x468] ;  /* 0x0004680001167983 */ /* 0x000ea80000300a00 */
[----:B------:R-:W2:Y:S01]  /*1c000*/  LDL.LU.64 R20, [R1+0x460] ;  /* 0x0004600001147983 */ /* 0x000ea20000300a00 */
[----:B----4-:R-:W-:-:S03]  /*1c010*/  IMAD.WIDE R230, R247, 0x4, R10 ;  /* 0x00000004f7e67825 */ /* 0x010fc600078e020a */
[----:B------:R-:W4:Y:S04]  /*1c020*/  LDL.LU.64 R250, [R1+0x458] ;  /* 0x0004580001fa7983 */ /* 0x000f280000300a00 */
[----:B------:R-:W4:Y:S01]  /*1c030*/  LDL.LU.64 R10, [R1+0x450] ;  /* 0x00045000010a7983 */ /* 0x000f220000300a00 */
[----:B---3--:R-:W-:-:S04]  /*1c040*/  IMAD.WIDE R228, R247, 0x4, R76 ;  /* 0x00000004f7e47825 */ /* 0x008fc800078e024c */
[----:B-----5:R-:W-:-:S04]  /*1c050*/  IMAD.WIDE R226, R247, 0x4, R74 ;  /* 0x00000004f7e27825 */ /* 0x020fc800078e024a */
[----:B--2---:R-:W-:-:S04]  /*1c060*/  IMAD.WIDE R224, R247, 0x4, R72 ;  /* 0x00000004f7e07825 */ /* 0x004fc800078e0248 */
[C---:B------:R-:W-:Y:S02]  /*1c070*/  IMAD.WIDE R206, R247.reuse, 0x4, R8 ;  /* 0x00000004f7ce7825 */ /* 0x040fe400078e0208 */
[----:B------:R-:W2:Y:S02]  /*1c080*/  LDL.LU.64 R8, [R1+0x448] ;  /* 0x0004480001087983 */ /* 0x000ea40000300a00 */
[C---:B------:R-:W-:Y:S02]  /*1c090*/  IMAD.WIDE R222, R247.reuse, 0x4, R70 ;  /* 0x00000004f7de7825 */ /* 0x040fe400078e0246 */
[----:B------:R-:W3:Y:S02]  /*1c0a0*/  LDL.LU.64 R76, [R1+0x190] ;  /* 0x00019000014c7983 */ /* 0x000ee40000300a00 */
[C---:B------:R-:W-:Y:S02]  /*1c0b0*/  IMAD.WIDE R220, R247.reuse, 0x4, R68 ;  /* 0x00000004f7dc7825 */ /* 0x040fe400078e0244 */
[----:B------:R-:W5:Y:S02]  /*1c0c0*/  LDL.LU.64 R74, [R1+0x188] ;  /* 0x00018800014a7983 */ /* 0x000f640000300a00 */
[----:B------:R-:W-:-:S02]  /*1c0d0*/  IMAD.WIDE R218, R247, 0x4, R66 ;  /* 0x00000004f7da7825 */ /* 0x000fc400078e0242 */
[----:B------:R-:W3:Y:S02]  /*1c0e0*/  LDL.LU.64 R72, [R1+0x948] ;  /* 0x0009480001487983 */ /* 0x000ee40000300a00 */
[C---:B------:R-:W-:Y:S02]  /*1c0f0*/  IMAD.WIDE R216, R247.reuse, 0x4, R64 ;  /* 0x00000004f7d87825 */ /* 0x040fe400078e0240 */
[----:B------:R-:W3:Y:S02]  /*1c100*/  LDL.LU.64 R70, [R1+0x950] ;  /* 0x0009500001467983 */ /* 0x000ee40000300a00 */
[C---:B------:R-:W-:Y:S02]  /*1c110*/  IMAD.WIDE R214, R247.reuse, 0x4, R62 ;  /* 0x00000004f7d67825 */ /* 0x040fe400078e023e */
[----:B------:R-:W3:Y:S02]  /*1c120*/  LDL.LU.64 R68, [R1+0x958] ;  /* 0x0009580001447983 */ /* 0x000ee40000300a00 */
[----:B------:R-:W-:-:S02]  /*1c130*/  IMAD.WIDE R212, R247, 0x4, R60 ;  /* 0x00000004f7d47825 */ /* 0x000fc400078e023c */
[----:B------:R-:W3:Y:S02]  /*1c140*/  LDL.LU.64 R66, [R1+0x960] ;  /* 0x0009600001427983 */ /* 0x000ee40000300a00 */
[C---:B------:R-:W-:Y:S02]  /*1c150*/  IMAD.WIDE R210, R247.reuse, 0x4, R58 ;  /* 0x00000004f7d27825 */ /* 0x040fe400078e023a */
[----:B------:R-:W3:Y:S02]  /*1c160*/  LDL.LU.64 R64, [R1+0x968] ;  /* 0x0009680001407983 */ /* 0x000ee40000300a00 */
[C---:B------:R-:W-:Y:S02]  /*1c170*/  IMAD.WIDE R208, R247.reuse, 0x4, R56 ;  /* 0x00000004f7d07825 */ /* 0x040fe400078e0238 */
[----:B------:R-:W3:Y:S04]  /*1c180*/  LDL.LU.64 R62, [R1+0x970] ;  /* 0x00097000013e7983 */ /* 0x000ee80000300a00 */
[----:B------:R-:W3:Y:S04]  /*1c190*/  LDL.LU.64 R60, [R1+0x978] ;  /* 0x00097800013c7983 */ /* 0x000ee80000300a00 */
[----:B------:R-:W3:Y:S04]  /*1c1a0*/  LDL.LU.64 R58, [R1+0x980] ;  /* 0x00098000013a7983 */ /* 0x000ee80000300a00 */
[----:B------:R-:W3:Y:S01]  /*1c1b0*/  LDL.LU.64 R56, [R1+0x988] ;  /* 0x0009880001387983 */ /* 0x000ee20000300a00 */
[----:B----4-:R-:W-:-:S03]  /*1c1c0*/  IMAD.WIDE R170, R247, 0x4, R10 ;  /* 0x00000004f7aa7825 */ /* 0x010fc600078e020a */
[----:B------:R-:W4:Y:S01]  /*1c1d0*/  LDL.LU.64 R10, [R1+0x990] ;  /* 0x00099000010a7983 */ /* 0x000f220000300a00 */
[----:B------:R-:W-:-:S03]  /*1c1e0*/  IMAD.WIDE R204, R247, 0x4, R54 ;  /* 0x00000004f7cc7825 */ /* 0x000fc600078e0236 */
[----:B------:R-:W3:Y:S01]  /*1c1f0*/  LDL.LU.64 R54, [R1+0x998] ;  /* 0x0009980001367983 */ /* 0x000ee20000300a00 */
[----:B------:R-:W-:-:S03]  /*1c200*/  IMAD.WIDE R202, R247, 0x4, R52 ;  /* 0x00000004f7ca7825 */ /* 0x000fc600078e0234 */
[----:B------:R-:W5:Y:S01]  /*1c210*/  LDL.LU.64 R52, [R1+0x9a0] ;  /* 0x0009a00001347983 */ /* 0x000f620000300a00 */
        /* <DEDUP_REMOVED lines=30> */
[----:B--2---:R-:W-:-:S03]  /*1c400*/  IMAD.WIDE R168, R247, 0x4, R8 ;  /* 0x00000004f7a87825 */ /* 0x004fc600078e0208 */
[----:B------:R-:W2:Y:S01]  /*1c410*/  LDL.LU.64 R8, [R1+0xa20] ;  /* 0x000a200001087983 */ /* 0x000ea20000300a00 */
[----:B----4-:R-:W-:-:S03]  /*1c420*/  IMAD.WIDE R144, R247, 0x4, R10 ;  /* 0x00000004f7907825 */ /* 0x010fc600078e020a */
[----:B------:R-:W4:Y:S01]  /*1c430*/  LDL.LU.64 R10, [R1+0xa28] ;  /* 0x000a2800010a7983 */ /* 0x000f220000300a00 */
[----:B---3--:R-:W-:-:S03]  /*1c440*/  IMAD.WIDE R152, R247, 0x4, R62 ;  /* 0x00000004f7987825 */ /* 0x008fc600078e023e */
[----:B------:R-:W3:Y:S01]  /*1c450*/  LDL.LU.64 R62, [R1+0xa30] ;  /* 0x000a3000013e7983 */ /* 0x000ee20000300a00 */
[----:B------:R-:W-:-:S03]  /*1c460*/  IMAD.WIDE R150, R247, 0x4, R60 ;  /* 0x00000004f7967825 */ /* 0x000fc600078e023c */
[----:B------:R-:W3:Y:S01]  /*1c470*/  LDL.LU.64 R60, [R1+0xa38] ;  /* 0x000a3800013c7983 */ /* 0x000ee20000300a00 */
[----:B------:R-:W-:-:S03]  /*1c480*/  IMAD.WIDE R148, R247, 0x4, R58 ;  /* 0x00000004f7947825 */ /* 0x000fc600078e023a */
[----:B------:R-:W3:Y:S01]  /*1c490*/  LDL.LU.64 R58, [R1+0xa40] ;  /* 0x000a4000013a7983 */ /* 0x000ee20000300a00 */
[----:B------:R-:W-:-:S03]  /*1c4a0*/  IMAD.WIDE R146, R247, 0x4, R56 ;  /* 0x00000004f7927825 */ /* 0x000fc600078e0238 */
[----:B------:R-:W3:Y:S01]  /*1c4b0*/  LDL.LU.64 R56, [R1+0xa48] ;  /* 0x000a480001387983 */ /* 0x000ee20000300a00 */
[----:B------:R-:W-:-:S03]  /*1c4c0*/  IMAD.WIDE R142, R247, 0x4, R54 ;  /* 0x00000004f78e7825 */ /* 0x000fc600078e0236 */
[----:B------:R-:W3:Y:S01]  /*1c4d0*/  LDL.LU.64 R54, [R1+0xa50] ;  /* 0x000a500001367983 */ /* 0x000ee20000300a00 */
[----:B-----5:R-:W-:-:S03]  /*1c4e0*/  IMAD.WIDE R140, R247, 0x4, R52 ;  /* 0x00000004f78c7825 */ /* 0x020fc600078e0234 */
        /* <DEDUP_REMOVED lines=9> */
[----:B------:R-:W-:-:S04]  /*1c580*/  IMAD.WIDE R158, R247, 0x4, R68 ;  /* 0x00000004f79e7825 */ /* 0x000fc800078e0244 */
[C---:B------:R-:W-:Y:S02]  /*1c590*/  IMAD.WIDE R118, R247.reuse, 0x4, R38 ;  /* 0x00000004f7767825 */ /* 0x040fe400078e0226 */
[----:B------:R-:W5:Y:S02]  /*1c5a0*/  LDL.LU.64 R38, [R1+0xa80] ;  /* 0x000a800001267983 */ /* 0x000f640000300a00 */
[----:B------:R-:W-:-:S04]  /*1c5b0*/  IMAD.WIDE R116, R247, 0x4, R36 ;  /* 0x00000004f7747825 */ /* 0x000fc800078e0224 */
        /* <DEDUP_REMOVED lines=14> */
[C---:B--2---:R-:W-:Y:S02]  /*1c6a0*/  IMAD.WIDE R68, R247.reuse, 0x4, R8 ;  /* 0x00000004f7447825 */ /* 0x044fe400078e0208 */
        /* <DEDUP_REMOVED lines=10> */
[----:B------:R-:W1:Y:S04]  /*1c750*/  LDL.LU.64 R104, [R1+0x1170] ;  /* 0x0011700001687983 */ /* 0x000e680000300a00 */
[----:B------:R-:W2:Y:S04]  /*1c760*/  LDL.LU.64 R102, [R1+0x1168] ;  /* 0x0011680001667983 */ /* 0x000ea80000300a00 */
[----:B------:R-:W2:Y:S04]  /*1c770*/  LDL.LU.64 R100, [R1+0x1e68] ;  /* 0x001e680001647983 */ /* 0x000ea80000300a00 */
[----:B------:R-:W2:Y:S04]  /*1c780*/  LDL.LU.64 R98, [R1+0x1e60] ;  /* 0x001e600001627983 */ /* 0x000ea80000300a00 */
[----:B------:R-:W2:Y:S04]  /*1c790*/  LDL.LU.64 R96, [R1+0x1e58] ;  /* 0x001e580001607983 */ /* 0x000ea80000300a00 */
[----:B------:R-:W2:Y:S04]  /*1c7a0*/  LDL.LU.64 R94, [R1+0x1e50] ;  /* 0x001e5000015e7983 */ /* 0x000ea80000300a00 */
[----:B------:R-:W2:Y:S04]  /*1c7b0*/  LDL.LU.64 R92, [R1+0x1e48] ;  /* 0x001e4800015c7983 */ /* 0x000ea80000300a00 */
[----:B------:R-:W2:Y:S01]  /*1c7c0*/  LDL.LU.64 R250, [R1+0x1e40] ;  /* 0x001e400001fa7983 */ /* 0x000ea20000300a00 */
[----:B----4-:R-:W-:-:S03]  /*1c7d0*/  IMAD.WIDE R66, R247, 0x4, R10 ;  /* 0x00000004f7427825 */ /* 0x010fc600078e020a */
[----:B------:R-:W4:Y:S01]  /*1c7e0*/  LDL.LU.64 R10, [R1+0x1e38] ;  /* 0x001e3800010a7983 */ /* 0x000f220000300a00 */
[----:B------:R-:W-:-:S04]  /*1c7f0*/  IMAD.WIDE R154, R247, 0x4, R64 ;  /* 0x00000004f79a7825 */ /* 0x000fc800078e0240 */
[----:B---3--:R-:W-:-:S04]  /*1c800*/  IMAD.WIDE R64, R247, 0x4, R62 ;  /* 0x00000004f7407825 */ /* 0x008fc800078e023e */
        /* <DEDUP_REMOVED lines=9> */
[----:B------:R-:W-:-:S04]  /*1c8a0*/  IMAD.WIDE R44, R247, 0x4, R38 ;  /* 0x00000004f72c7825 */ /* 0x000fc800078e0226 */
[C---:B--2---:R-:W-:Y:S02]  /*1c8b0*/  IMAD.WIDE R38, R247.reuse, 0x4, R8 ;  /* 0x00000004f7267825 */ /* 0x044fe400078e0208 */
[----:B------:R-:W2:Y:S02]  /*1c8c0*/  LDL.LU.64 R8, [R1+0x1e30] ;  /* 0x001e300001087983 */ /* 0x000ea40000300a00 */
[----:B-1----:R-:W-:-:S04]  /*1c8d0*/  IMAD.WIDE R16, R247, 0x4, R104 ;  /* 0x00000004f7107825 */ /* 0x002fc800078e0268 */
[C---:B------:R-:W-:Y:S01]  /*1c8e0*/  IMAD.WIDE R14, R247.reuse, 0x4, R102 ;  /* 0x00000004f70e7825 */ /* 0x040fe200078e0266 */
[----:B------:R1:W-:Y:S03]  /*1c8f0*/  STL.64 [R1+0x188], R16 ;  /* 0x0001881001007387 */ /* 0x0003e60000100a00 */
[C---:B------:R-:W-:Y:S01]  /*1c900*/  IMAD.WIDE R18, R247.reuse, 0x4, R100 ;  /* 0x00000004f7127825 */ /* 0x040fe200078e0264 */
[----:B------:R3:W-:Y:S04]  /*1c910*/  STL.64 [R1+0x190], R14 ;  /* 0x0001900e01007387 */ /* 0x0007e80000100a00 */
[----:B------:R5:W-:Y:S01]  /*1c920*/  STL.64 [R1+0x1a8], R18 ;  /* 0x0001a81201007387 */ /* 0x000be20000100a00 */
[----:B-1----:R-:W-:-:S04]  /*1c930*/  IMAD.WIDE R16, R247, 0x4, R98 ;  /* 0x00000004f7107825 */ /* 0x002fc800078e0262 */
[C---:B---3--:R-:W-:Y:S01]  /*1c940*/  IMAD.WIDE R14, R247.reuse, 0x4, R96 ;  /* 0x00000004f70e7825 */ /* 0x048fe200078e0260 */
[----:B------:R1:W-:Y:S03]  /*1c950*/  STL.64 [R1+0x1b0], R16 ;  /* 0x0001b01001007387 */ /* 0x0003e60000100a00 */
[C---:B-----5:R-:W-:Y:S01]  /*1c960*/  IMAD.WIDE R18, R247.reuse, 0x4, R94 ;  /* 0x00000004f7127825 */ /* 0x060fe200078e025e */
[----:B------:R3:W-:Y:S04]  /*1c970*/  STL.64 [R1+0x1b8], R14 ;  /* 0x0001b80e01007387 */ /* 0x0007e80000100a00 */
[----:B------:R-:W-:Y:S01]  /*1c980*/  STL.64 [R1+0x1c0], R18 ;  /* 0x0001c01201007387 */ /* 0x000fe20000100a00 */
[----:B-1----:R-:W-:-:S04]  /*1c990*/  IMAD.WIDE R16, R247, 0x4, R92 ;  /* 0x00000004f7107825 */ /* 0x002fc800078e025c */
[C---:B---3--:R-:W-:Y:S01]  /*1c9a0*/  IMAD.WIDE R14, R247.reuse, 0x4, R250 ;  /* 0x00000004f70e7825 */ /* 0x048fe200078e02fa */
[----:B------:R1:W-:Y:S03]  /*1c9b0*/  STL.64 [R1+0x1c8], R16 ;  /* 0x0001c81001007387 */ /* 0x0003e60000100a00 */
[C---:B----4-:R-:W-:Y:S01]  /*1c9c0*/  IMAD.WIDE R10, R247.reuse, 0x4, R10 ;  /* 0x00000004f70a7825 */ /* 0x050fe200078e020a */
[----:B-1----:R-:W3:Y:S04]  /*1c9d0*/  LDL.LU.64 R16, [R1+0x1e28] ;  /* 0x001e280001107983 */ /* 0x002ee80000300a00 */
[----:B------:R1:W-:Y:S04]  /*1c9e0*/  STL.64 [R1+0x1e8], R14 ;  /* 0x0001e80e01007387 */ /* 0x0003e80000100a00 */
[----:B------:R-:W4:Y:S04]  /*1c9f0*/  LDL.LU.64 R234, [R1+0x1e20] ;  /* 0x001e200001ea7983 */ /* 0x000f280000300a00 */
[----:B------:R5:W-:Y:S04]  /*1ca00*/  STL.64 [R1+0x1f0], R10 ;  /* 0x0001f00a01007387 */ /* 0x000be80000100a00 */
[----:B-1----:R-:W4:Y:S04]  /*1ca10*/  LDL.LU.64 R14, [R1+0x1e18] ;  /* 0x001e1800010e7983 */ /* 0x002f280000300a00 */
[----:B------:R-:W4:Y:S04]  /*1ca20*/  LDL.LU.64 R18, [R1+0x1e10] ;  /* 0x001e100001127983 */ /* 0x000f280000300a00 */
[----:B------:R-:W4:Y:S04]  /*1ca30*/  LDL.LU.64 R40, [R1+0x1e08] ;  /* 0x001e080001287983 */ /* 0x000f280000300a00 */
[----:B------:R-:W4:Y:S04]  /*1ca40*/  LDL.LU.64 R42, [R1+0x1e00] ;  /* 0x001e0000012a7983 */ /* 0x000f280000300a00 */
[----:B------:R-:W4:Y:S04]  /*1ca50*/  LDL.LU.64 R88, [R1+0x1df8] ;  /* 0x001df80001587983 */ /* 0x000f280000300a00 */
[----:B------:R-:W4:Y:S04]  /*1ca60*/  LDL.LU.64 R90, [R1+0x1df0] ;  /* 0x001df000015a7983 */ /* 0x000f280000300a00 */
[----:B------:R-:W4:Y:S04]  /*1ca70*/  LDL.LU.64 R232, [R1+0x1de8] ;  /* 0x001de80001e87983 */ /* 0x000f280000300a00 */
[----:B------:R-:W4:Y:S04]  /*1ca80*/  LDL.LU.64 R130, [R1+0x1de0] ;  /* 0x001de00001827983 */ /* 0x000f280000300a00 */
[----:B------:R-:W4:Y:S04]  /*1ca90*/  LDL.LU.64 R128, [R1+0x1160] ;  /* 0x0011600001807983 */ /* 0x000f280000300a00 */
[----:B-----5:R-:W5:Y:S04]  /*1caa0*/  LDL.LU.64 R10, [R1+0x1158] ;  /* 0x00115800010a7983 */ /* 0x020f680000300a00 */
        /* <DEDUP_REMOVED lines=23> */
[----:B-1----:R-:W-:-:S04]  /*1cc20*/  IMAD.WIDE R16, R247, 0x4, R234 ;  /* 0x00000004f7107825 */ /* 0x002fc800078e02ea */
[C---:B------:R-:W-:Y:S01]  /*1cc30*/  IMAD.WIDE R18, R247.reuse, 0x4, R18 ;  /* 0x00000004f7127825 */ /* 0x040fe200078e0212 */
[----:B------:R1:W-:Y:S04]  /*1cc40*/  STL.64 [R1+0x208], R16 ;  /* 0x0002081001007387 */ /* 0x0003e80000100a00 */
        /* <DEDUP_REMOVED lines=14> */
[----:B-----5:R-:W-:-:S03]  /*1cd30*/  IMAD.WIDE R14, R247, 0x4, R10 ;  /* 0x00000004f70e7825 */ /* 0x020fc600078e020a */
        /* <DEDUP_REMOVED lines=36> */
[----:B------:R1:W-:Y:S03]  /*1cf80*/  STL.64 [R1+0x1d80], R16 ;  /* 0x001d801001007387 */ /* 0x0003e60000100a00 */
[C---:B------:R-:W-:Y:S01]  /*1cf90*/  IMAD.WIDE R8, R247.reuse, 0x4, R8 ;  /* 0x00000004f7087825 */ /* 0x040fe200078e0208 */
[----:B-1----:R-:W2:Y:S04]  /*1cfa0*/  LDL.LU.64 R16, [R1+0x1d60] ;  /* 0x001d600001107983 */ /* 0x002ea80000300a00 */
        /* <DEDUP_REMOVED lines=32> */
[----:B-1----:R-:W3:Y:S01]  /*1d1b0*/  LDL.LU.64 R10, [R1+0x10f0] ;  /* 0x0010f000010a7983 */ /* 0x002ee20000300a00 */
[----:B--2---:R-:W-:-:S05]  /*1d1c0*/  IMAD.WIDE R16, R247, 0x4, R16 ;  /* 0x00000004f7107825 */ /* 0x004fca00078e0210 */
        /* <DEDUP_REMOVED lines=20> */
[C---:B-----5:R-:W-:Y:S02]  /*1d310*/  IMAD.WIDE R14, R247.reuse, 0x4, R8 ;  /* 0x00000004f70e7825 */ /* 0x060fe400078e0208 */
[----:B------:R-:W2:Y:S04]  /*1d320*/  LDL.LU.64 R8, [R1+0x10e8] ;  /* 0x0010e80001087983 */ /* 0x000ea80000300a00 */
[----:B------:R1:W-:Y:S01]  /*1d330*/  STL.64 [R1+0x1d40], R16 ;  /* 0x001d401001007387 */ /* 0x0003e20000100a00 */
[----:B---3--:R-:W-:-:S03]  /*1d340*/  IMAD.WIDE R18, R247, 0x4, R122 ;  /* 0x00000004f7127825 */ /* 0x008fc600078e027a */
[----:B------:R3:W-:Y:S01]  /*1d350*/  STL.64 [R1+0x1d38], R14 ;  /* 0x001d380e01007387 */ /* 0x0007e20000100a00 */
[----:B-1----:R-:W-:-:S04]  /*1d360*/  IMAD.WIDE R16, R247, 0x4, R126 ;  /* 0x00000004f7107825 */ /* 0x002fc800078e027e */
[C---:B---3--:R-:W-:Y:S01]  /*1d370*/  IMAD.WIDE R14, R247.reuse, 0x4, R124 ;  /* 0x00000004f70e7825 */ /* 0x048fe200078e027c */
        /* <DEDUP_REMOVED lines=26> */
[----:B------:R-:W-:Y:S01]  /*1d520*/  STL.64 [R1+0x1cc0], R18 ;  /* 0x001cc01201007387 */ /* 0x000fe20000100a00 */
[----:B-1----:R-:W-:-:S04]  /*1d530*/  IMAD.WIDE R16, R247, 0x4, R92 ;  /* 0x00000004f7107825 */ /* 0x002fc800078e025c */
[C---:B---3--:R-:W-:Y:S01]  /*1d540*/  IMAD.WIDE R14, R247.reuse, 0x4, R250 ;  /* 0x00000004f70e7825 */ /* 0x048fe200078e02fa */
[----:B------:R1:W-:Y:S03]  /*1d550*/  STL.64 [R1+0x1100], R16 ;  /* 0x0011001001007387 */ /* 0x0003e60000100a00 */
[C---:B------:R-:W-:Y:S01]  /*1d560*/  IMAD.WIDE R10, R247.reuse, 0x4, R10 ;  /* 0x00000004f70a7825 */ /* 0x040fe200078e020a */
        /* <DEDUP_REMOVED lines=146> */
[----:B------:R-:W-:Y:S01]  /*1de90*/  STL.64 [R1+0x1bb8], R18 ;  /* 0x001bb81201007387 */ /* 0x000fe20000100a00 */
[----:B-1----:R-:W-:-:S04]  /*1dea0*/  IMAD.WIDE R16, R247, 0x4, R128 ;  /* 0x00000004f7107825 */ /* 0x002fc800078e0280 */
[C---:B-----5:R-:W-:Y:S02]  /*1deb0*/  IMAD.WIDE R14, R247.reuse, 0x4, R8 ;  /* 0x00000004f70e7825 */ /* 0x060fe400078e0208 */
[----:B------:R-:W2:Y:S04]  /*1dec0*/  LDL.LU.64 R8, [R1+0x1b40] ;  /* 0x001b400001087983 */ /* 0x000ea80000300a00 */
        /* <DEDUP_REMOVED lines=1063> */
[----:B-1----:R-:W5:Y:S04]  /*22140*/  LDL.LU.64 R14, [R1+0x11d0] ;  /* 0x0011d000010e7983 */ /* 0x002f680000300a00 */
        /* <DEDUP_REMOVED lines=30> */
[----:B------:R4:W-:Y:S02]  /*22330*/  STL.64 [R1+0x1228], R16 ;  /* 0x0012281001007387 */ /* 0x0009e40000100a00 */
[----:B----4-:R-:W-:-:S04]  /*22340*/  IMAD.WIDE R16, R247, 0x4, R234 ;  /* 0x00000004f7107825 */ /* 0x010fc800078e02ea */
[C---:B-----5:R-:W-:Y:S01]  /*22350*/  IMAD.WIDE R14, R247.reuse, 0x4, R14 ;  /* 0x00000004f70e7825 */ /* 0x060fe200078e020e */
[----:B------:R1:W-:Y:S03]  /*22360*/  STL.64 [R1+0x1220], R16 ;  /* 0x0012201001007387 */ /* 0x0003e60000100a00 */
[C---:B------:R-:W-:Y:S01]  /*22370*/  IMAD.WIDE R18, R247.reuse, 0x4, R18 ;  /* 0x00000004f7127825 */ /* 0x040fe200078e0212 */
        /* <DEDUP_REMOVED lines=15> */
[C---:B--2---:R-:W-:Y:S02]  /*22470*/  IMAD.WIDE R14, R247.reuse, 0x4, R92 ;  /* 0x00000004f70e7825 */ /* 0x044fe400078e025c */
        /* <DEDUP_REMOVED lines=39> */
[----:B-1----:R-:W4:Y:S04]  /*226f0*/  LDL.LU.64 R14, [R1+0x1300] ;  /* 0x00130000010e7983 */ /* 0x002f280000300a00 */
[----:B------:R1:W-:Y:S04]  /*22700*/  STL.64 [R1+0x43f8], R8 ;  /* 0x0043f80801007387 */ /* 0x0003e80000100a00 */
[----:B------:R-:W5:Y:S04]  /*22710*/  LDL.LU.64 R18, [R1+0x12f8] ;  /* 0x0012f80001127983 */ /* 0x000f680000300a00 */
[----:B------:R-:W5:Y:S04]  /*22720*/  LDL.LU.64 R40, [R1+0x12f0] ;  /* 0x0012f00001287983 */ /* 0x000f680000300a00 */
[----:B------:R-:W5:Y:S04]  /*22730*/  LDL.LU.64 R42, [R1+0x12e8] ;  /* 0x0012e800012a7983 */ /* 0x000f680000300a00 */
[----:B------:R-:W5:Y:S04]  /*22740*/  LDL.LU.64 R88, [R1+0x12e0] ;  /* 0x0012e00001587983 */ /* 0x000f680000300a00 */
[----:B------:R-:W5:Y:S04]  /*22750*/  LDL.LU.64 R90, [R1+0xb80] ;  /* 0x000b8000015a7983 */ /* 0x000f680000300a00 */
[----:B-1----:R-:W5:Y:S04]  /*22760*/  LDL.LU.64 R8, [R1+0x1178] ;  /* 0x0011780001087983 */ /* 0x002f680000300a00 */
        /* <DEDUP_REMOVED lines=26> */
[----:B----4-:R-:W-:-:S03]  /*22910*/  IMAD.WIDE R14, R247, 0x4, R14 ;  /* 0x00000004f70e7825 */ /* 0x010fc600078e020e */
[----:B-1----:R-:W3:Y:S04]  /*22920*/  LDL.LU.64 R16, [R1+0x4f18] ;  /* 0x004f180001107983 */ /* 0x002ee80000300a00 */
[----:B------:R1:W-:Y:S01]  /*22930*/  STL.64 [R1+0x1300], R14 ;  /* 0x0013000e01007387 */ /* 0x0003e20000100a00 */
[----:B-----5:R-:W-:-:S04]  /*22940*/  IMAD.WIDE R18, R247, 0x4, R18 ;  /* 0x00000004f7127825 */ /* 0x020fc800078e0212 */
[----:B------:R-:W-:-:S04]  /*22950*/  IMAD.WIDE R40, R247, 0x4, R40 ;  /* 0x00000004f7287825 */ /* 0x000fc800078e0228 */
[C---:B------:R-:W-:Y:S01]  /*22960*/  IMAD.WIDE R42, R247.reuse, 0x4, R42 ;  /* 0x00000004f72a7825 */ /* 0x040fe200078e022a */
[----:B-1----:R-:W4:Y:S03]  /*22970*/  LDL.LU.64 R14, [R1+0x4f10] ;  /* 0x004f1000010e7983 */ /* 0x002f260000300a00 */
[C---:B------:R-:W-:Y:S01]  /*22980*/  IMAD.WIDE R88, R247.reuse, 0x4, R88 ;  /* 0x00000004f7587825 */ /* 0x040fe200078e0258 */
[----:B------:R1:W-:Y:S03]  /*22990*/  STL.64 [R1+0x12f8], R18 ;  /* 0x0012f81201007387 */ /* 0x0003e60000100a00 */
[C---:B------:R-:W-:Y:S01]  /*229a0*/  IMAD.WIDE R90, R247.reuse, 0x4, R90 ;  /* 0x00000004f75a7825 */ /* 0x040fe200078e025a */
[----:B-1----:R-:W5:Y:S04]  /*229b0*/  LDL.LU.64 R18, [R1+0x4f08] ;  /* 0x004f080001127983 */ /* 0x002f680000300a00 */
[----:B------:R1:W-:Y:S04]  /*229c0*/  STL.64 [R1+0x12f0], R40 ;  /* 0x0012f02801007387 */ /* 0x0003e80000100a00 */
[----:B-1----:R-:W3:Y:S04]  /*229d0*/  LDL.LU.64 R40, [R1+0x4f00] ;  /* 0x004f000001287983 */ /* 0x002ee80000300a00 */
[----:B------:R1:W-:Y:S04]  /*229e0*/  STL.64 [R1+0x12e8], R42 ;  /* 0x0012e82a01007387 */ /* 0x0003e80000100a00 */
[----:B-1----:R-:W3:Y:S04]  /*229f0*/  LDL.LU.64 R42, [R1+0x4ef8] ;  /* 0x004ef800012a7983 */ /* 0x002ee80000300a00 */
[----:B------:R1:W-:Y:S04]  /*22a00*/  STL.64 [R1+0x12e0], R88 ;  /* 0x0012e05801007387 */ /* 0x0003e80000100a00 */
[----:B-1----:R-:W3:Y:S04]  /*22a10*/  LDL.LU.64 R88, [R1+0x4ef0] ;  /* 0x004ef00001587983 */ /* 0x002ee80000300a00 */
[----:B------:R1:W-:Y:S04]  /*22a20*/  STL.64 [R1+0x4420], R90 ;  /* 0x0044205a01007387 */ /* 0x0003e80000100a00 */
[----:B-1----:R-:W5:Y:S01]  /*22a30*/  LDL.LU.64 R90, [R1+0x4ee8] ;  /* 0x004ee800015a7983 */ /* 0x002f620000300a00 */
[----:B------:R-:W-:-:S04]  /*22a40*/  IMAD.WIDE R8, R247, 0x4, R8 ;  /* 0x00000004f7087825 */ /* 0x000fc800078e0208 */
[C---:B------:R-:W-:Y:S01]  /*22a50*/  IMAD.WIDE R10, R247.reuse, 0x4, R10 ;  /* 0x00000004f70a7825 */ /* 0x040fe200078e020a */
[----:B------:R1:W-:Y:S03]  /*22a60*/  STL.64 [R1+0x1178], R8 ;  /* 0x0011780801007387 */ /* 0x0003e60000100a00 */
[C---:B------:R-:W-:Y:S01]  /*22a70*/  IMAD.WIDE R234, R247.reuse, 0x4, R234 ;  /* 0x00000004f7ea7825 */ /* 0x040fe200078e02ea */
        /* <DEDUP_REMOVED lines=8> */
[----:B------:R1:W-:Y:S02]  /*22b00*/  STL.64 [R1+0x1278], R232 ;  /* 0x001278e801007387 */ /* 0x0003e40000100a00 */
[----:B-1----:R-:W-:-:S04]  /*22b10*/  IMAD.WIDE R234, R247, 0x4, R130 ;  /* 0x00000004f7ea7825 */ /* 0x002fc800078e0282 */
[C---:B------:R-:W-:Y:S01]  /*22b20*/  IMAD.WIDE R232, R247.reuse, 0x4, R128 ;  /* 0x00000004f7e87825 */ /* 0x040fe200078e0280 */
[----:B------:R-:W-:Y:S03]  /*22b30*/  STL.64 [R1+0x1270], R234 ;  /* 0x001270ea01007387 */ /* 0x000fe60000100a00 */
[C---:B--2---:R-:W-:Y:S01]  /*22b40*/  IMAD.WIDE R130, R247.reuse, 0x4, R126 ;  /* 0x00000004f7827825 */ /* 0x044fe200078e027e */
[----:B------:R-:W-:Y:S03]  /*22b50*/  STL.64 [R1+0x1268], R232 ;  /* 0x001268e801007387 */ /* 0x000fe60000100a00 */
[C---:B------:R-:W-:Y:S01]  /*22b60*/  IMAD.WIDE R128, R247.reuse, 0x4, R124 ;  /* 0x00000004f7807825 */ /* 0x040fe200078e027c */
        /* <DEDUP_REMOVED lines=28> */
[----:B------:R-:W-:Y:S04]  /*22d30*/  STL.64 [R1+0x1188], R98 ;  /* 0x0011886201007387 */ /* 0x000fe80000100a00 */
[----:B------:R-:W-:Y:S01]  /*22d40*/  STL.64 [R1+0x1180], R96 ;  /* 0x0011806001007387 */ /* 0x000fe20000100a00 */
[----:B---3--:R-:W-:-:S04]  /*22d50*/  IMAD.WIDE R92, R247, 0x4, R88 ;  /* 0x00000004f75c7825 */ /* 0x008fc800078e0258 */
[----:B------:R-:W-:-:S04]  /*22d60*/  IMAD.WIDE R88, R247, 0x4, R40 ;  /* 0x00000004f7587825 */ /* 0x000fc800078e0228 */
[----:B----4-:R-:W-:-:S04]  /*22d70*/  IMAD.WIDE R40, R247, 0x4, R14 ;  /* 0x00000004f7287825 */ /* 0x010fc800078e020e */
[----:B-----5:R-:W-:-:S04]  /*22d80*/  IMAD.WIDE R94, R247, 0x4, R90 ;  /* 0x00000004f75e7825 */ /* 0x020fc800078e025a */
        /* <DEDUP_REMOVED lines=9> */
[----:B------:R-:W-:-:S03]  /*22e20*/  IMAD.WIDE R16, R247, 0x4, R4 ;  /* 0x00000004f7107825 */ /* 0x000fc600078e0204 */
[----:B------:R-:W-:Y:S04]  /*22e30*/  STL.64 [R1+0x4450], R40 ;  /* 0x0044502801007387 */ /* 0x000fe80000100a00 */
[----:B------:R-:W-:Y:S04]  /*22e40*/  STL.64 [R1+0x44a8], R18 ;  /* 0x0044a81201007387 */ /* 0x000fe80000100a00 */
[----:B------:R-:W2:Y:S04]  /*22e50*/  LDL.LU.64 R4, [R1+0x4ed0] ;  /* 0x004ed00001047983 */ /* 0x000ea80000300a00 */
[----:B------:R1:W-:Y:S02]  /*22e60*/  STL.64 [R1+0x44a0], R14 ;  /* 0x0044a00e01007387 */ /* 0x0003e40000100a00 */
[----:B-1----:R-:W-:-:S02]  /*22e70*/  IMAD.WIDE R14, R247, 0x4, R6 ;  /* 0x00000004f70e7825 */ /* 0x002fc400078e0206 */
[----:B------:R-:W3:Y:S04]  /*22e80*/  LDL.LU.64 R6, [R1+0x4ec8] ;  /* 0x004ec80001067983 */ /* 0x000ee80000300a00 */
[----:B------:R1:W-:Y:S04]  /*22e90*/  STL.64 [R1+0x4498], R16 ;  /* 0x0044981001007387 */ /* 0x0003e80000100a00 */
[----:B------:R-:W-:Y:S01]  /*22ea0*/  LDGSTS.E [R246+0x3fa00], desc[UR76][R250.64], !P6 ;  /* 0x3fa00000faf67fae */ /* 0x000fe2000f1a104c */
[----:B-1----:R-:W-:-:S03]  /*22eb0*/  IMAD.WIDE R16, R247, 0x4, R2 ;  /* 0x00000004f7107825 */ /* 0x002fc600078e0202 */
[----:B------:R-:W4:Y:S04]  /*22ec0*/  LDL.LU.64 R2, [R1+0x4ec0] ;  /* 0x004ec00001027983 */ /* 0x000f280000300a00 */
[----:B------:R1:W-:Y:S04]  /*22ed0*/  STL.64 [R1+0x4490], R14 ;  /* 0x0044900e01007387 */ /* 0x0003e80000100a00 */
[----:B------:R-:W-:Y:S01]  /*22ee0*/  STL.64 [R1+0x4488], R16 ;  /* 0x0044881001007387 */ /* 0x000fe20000100a00 */
[----:B-1----:R-:W-:-:S04]  /*22ef0*/  IMAD.WIDE R14, R247, 0x4, R12 ;  /* 0x00000004f70e7825 */ /* 0x002fc800078e020c */
[C---:B------:R-:W-:Y:S01]  /*22f00*/  IMAD.WIDE R12, R247.reuse, 0x4, R250 ;  /* 0x00000004f70c7825 */ /* 0x040fe200078e02fa */
[----:B------:R2:W-:Y:S04]  /*22f10*/  STL.64 [R1+0x4480], R14 ;  /* 0x0044800e01007387 */ /* 0x0005e80000100a00 */
[----:B------:R3:W-:Y:S01]  /*22f20*/  STL.64 [R1+0x44d8], R12 ;  /* 0x0044d80c01007387 */ /* 0x0007e20000100a00 */
        /* <DEDUP_REMOVED lines=11> */
[C---:B--2---:R-:W-:Y:S01]  /*22fe0*/  IMAD.WIDE R14, R247.reuse, 0x4, R4 ;  /* 0x00000004f70e7825 */ /* 0x044fe200078e0204 */
[----:B------:R-:W-:Y:S04]  /*22ff0*/  LDGSTS.E [R246+0x3fb00], desc[UR76][R4.64], !P6 ;  /* 0x3fb0000004f67fae */ /* 0x000fe8000f1a104c */
[----:B------:R-:W2:Y:S01]  /*23000*/  LDL.LU.64 R4, [R1+0x4eb8] ;  /* 0x004eb80001047983 */ /* 0x000ea20000300a00 */
[----:B---3--:R-:W-:-:S03]  /*23010*/  IMAD.WIDE R12, R247, 0x4, R6 ;  /* 0x00000004f70c7825 */ /* 0x008fc600078e0206 */
[----:B------:R-:W-:Y:S04]  /*23020*/  LDGSTS.E [R246+0x3fc00], desc[UR76][R6.64], !P6 ;  /* 0x3fc0000006f67fae */ /* 0x000fe8000f1a104c */
[----:B------:R4:W-:Y:S04]  /*23030*/  STL.64 [R1+0x44d0], R14 ;  /* 0x0044d00e01007387 */ /* 0x0009e80000100a00 */
[----:B------:R-:W3:Y:S04]  /*23040*/  LDL.LU.64 R6, [R1+0x4eb0] ;  /* 0x004eb00001067983 */ /* 0x000ee80000300a00 */
[----:B------:R1:W-:Y:S01]  /*23050*/  STL.64 [R1+0x44c8], R12 ;  /* 0x0044c80c01007387 */ /* 0x0003e20000100a00 */
[----:B----4-:R-:W-:-:S03]  /*23060*/  IMAD.WIDE R14, R247, 0x4, R2 ;  /* 0x00000004f70e7825 */ /* 0x010fc600078e0202 */
[----:B------:R-:W-:Y:S04]  /*23070*/  LDGSTS.E [R246+0x3fd00], desc[UR76][R2.64], !P6 ;  /* 0x3fd0000002f67fae */ /* 0x000fe8000f1a104c */
[----:B------:R4:W-:Y:S01]  /*23080*/  LDGSTS.E [R246+0x3fe00], desc[UR76][R10.64], !P6 ;  /* 0x3fe000000af67fae */ /* 0x0009e2000f1a104c */
[----:B-1----:R-:W-:-:S03]  /*23090*/  IMAD.WIDE R12, R247, 0x4, R10 ;  /* 0x00000004f70c7825 */ /* 0x002fc600078e020a */
[----:B------:R1:W-:Y:S04]  /*230a0*/  LDGSTS.E [R246+0x3ff00], desc[UR76][R8.64], !P6 ;  /* 0x3ff0000008f67fae */ /* 0x0003e8000f1a104c */
[----:B------:R-:W5:Y:S01]  /*230b0*/  LDL.LU.64 R2, [R1+0x4ea8] ;  /* 0x004ea80001027983 */ /* 0x000f620000300a00 */
[----:B----4-:R-:W-:-:S03]  /*230c0*/  IMAD.WIDE R10, R247, 0x4, R8 ;  /* 0x00000004f70a7825 */ /* 0x010fc600078e0208 */
[----:B------:R-:W-:Y:S04]  /*230d0*/  STL.64 [R1+0x44c0], R14 ;  /* 0x0044c00e01007387 */ /* 0x000fe80000100a00 */
[----:B------:R4:W-:Y:S04]  /*230e0*/  STL.64 [R1+0x44b8], R12 ;  /* 0x0044b80c01007387 */ /* 0x0009e80000100a00 */
[----:B------:R1:W-:Y:S04]  /*230f0*/  STL.64 [R1+0x44b0], R10 ;  /* 0x0044b00a01007387 */ /* 0x0003e80000100a00 */
[----:B------:R-:W3:Y:S01]  /*23100*/  LDL.LU.64 R234, [R1+0x2d00] ;  /* 0x002d000001ea7983 */ /* 0x000ee20000300a00 */
[----:B--2---:R-:W-:-:S03]  /*23110*/  VIADD R251, R5, 0x100000 ;  /* 0x0010000005fb7836 */ /* 0x004fc60000000000 */
[----:B------:R-:W0:Y:S01]  /*23120*/  LDGDEPBAR ;  /* 0x00000000000079af */ /* 0x000e220000000000 */
[C---:B----4-:R-:W-:Y:S01]  /*23130*/  VIADD R12, R5.reuse, 0x100000 ;  /* 0x00100000050c7836 */ /* 0x050fe20000000000 */
[C---:B-1----:R-:W-:Y:S01]  /*23140*/  IADD3 R11, PT, PT, R5.reuse, 0x100000, RZ ;  /* 0x00100000050b7810 */ /* 0x042fe20007ffe0ff */
[C---:B------:R-:W-:Y:S01]  /*23150*/  VIADD R10, R5.reuse, 0x100000 ;  /* 0x00100000050a7836 */ /* 0x040fe20000000000 */
[----:B------:R1:W-:Y:S01]  /*23160*/  STL.64 [R1+0x5360], R244 ;  /* 0x005360f401007387 */ /* 0x0003e20000100a00 */
[C---:B------:R-:W-:Y:S01]  /*23170*/  VIADD R9, R5.reuse, 0x100000 ;  /* 0x0010000005097836 */ /* 0x040fe20000000000 */
[----:B------:R-:W2:Y:S01]  /*23180*/  LDCU UR8, c[0x0][0x3ac] ;  /* 0x00007580ff0877ac */ /* 0x000ea20008000800 */
[----:B------:R-:W-:Y:S01]  /*23190*/  VIADD R8, R5, 0x100000 ;  /* 0x0010000005087836 */ /* 0x000fe20000000000 */
[----:B------:R4:W-:Y:S01]  /*231a0*/  STL.64 [R1+0x5358], R202 ;  /* 0x005358ca01007387 */ /* 0x0009e20000100a00 */
[----:B------:R-:W1:Y:S01]  /*231b0*/  LDC R13, c[0x0][0x3a0] ;  /* 0x0000e800ff0d7b82 */ /* 0x000e620000000800 */
[----:B------:R-:W1:Y:S02]  /*231c0*/  LDCU UR6, c[0x0][0x3a0] ;  /* 0x00007400ff0677ac */ /* 0x000e640008000800 */
[----:B------:R1:W-:Y:S04]  /*231d0*/  STL.64 [R1+0x5350], R200 ;  /* 0x005350c801007387 */ /* 0x0003e80000100a00 */
        /* <DEDUP_REMOVED lines=85> */
[----:B------:R-:W-:Y:S04]  /*23730*/  STL.64 [R1+0x50a0], R20 ;  /* 0x0050a01401007387 */ /* 0x000fe80000100a00 */
[----:B------:R-:W2:Y:S04]  /*23740*/  LDL.64 R90, [R1+0x2cf8] ;  /* 0x002cf800015a7983 */ /* 0x000ea80000100a00 */
[----:B------:R-:W2:Y:S04]  /*23750*/  LDL.64 R88, [R1+0x2cb8] ;  /* 0x002cb80001587983 */ /* 0x000ea80000100a00 */
[----:B------:R-:W2:Y:S04]  /*23760*/  LDL.64 R42, [R1+0x2980] ;  /* 0x00298000012a7983 */ /* 0x000ea80000100a00 */
[----:B---3--:R-:W-:Y:S04]  /*23770*/  LDGSTS.E [R251+-0x80000], desc[UR76][R234.64], P0 ;  /* 0x80000000eafb7fae */ /* 0x008fe800081a104c */
[----:B------:R-:W3:Y:S04]  /*23780*/  LDL.64 R40, [R1+0x2c78] ;  /* 0x002c780001287983 */ /* 0x000ee80000100a00 */
[----:B------:R-:W2:Y:S04]  /*23790*/  LDL.64 R18, [R1+0x2940] ;  /* 0x0029400001127983 */ /* 0x000ea80000100a00 */
[----:B------:R-:W2:Y:S04]  /*237a0*/  LDL.64 R16, [R1+0x2900] ;  /* 0x0029000001107983 */ /* 0x000ea80000100a00 */
[----:B------:R-:W2:Y:S04]  /*237b0*/  LDL.64 R248, [R1+0x2bf8] ;  /* 0x002bf80001f87983 */ /* 0x000ea80000100a00 */
[----:B------:R-:W2:Y:S04]  /*237c0*/  LDL.64 R250, [R1+0x2bb8] ;  /* 0x002bb80001fa7983 */ /* 0x000ea80000100a00 */
[----:B------:R-:W2:Y:S04]  /*237d0*/  LDL.LU.64 R124, [R1+0x2c38] ;  /* 0x002c3800017c7983 */ /* 0x000ea80000300a00 */
[----:B------:R-:W2:Y:S04]  /*237e0*/  LDL.LU.64 R112, [R1+0x2b78] ;  /* 0x002b780001707983 */ /* 0x000ea80000300a00 */
[----:B-1----:R-:W2:Y:S04]  /*237f0*/  LDL.LU.64 R244, [R1+0x28e8] ;  /* 0x0028e80001f47983 */ /* 0x002ea80000300a00 */
[----:B----4-:R-:W4:Y:S04]  /*23800*/  LDL.LU.64 R202, [R1+0x28e0] ;  /* 0x0028e00001ca7983 */ /* 0x010f280000300a00 */
        /* <DEDUP_REMOVED lines=9> */
[----:B------:R-:W3:Y:S04]  /*238a0*/  LDL.LU.64 R146, [R1+0x2858] ;  /* 0x0028580001927983 */ /* 0x000ee80000300a00 */
[----:B------:R-:W3:Y:S04]  /*238b0*/  LDL.LU.64 R144, [R1+0x2850] ;  /* 0x0028500001907983 */ /* 0x000ee80000300a00 */
[----:B------:R-:W3:Y:S04]  /*238c0*/  LDL.LU.64 R66, [R1+0x2838] ;  /* 0x0028380001427983 */ /* 0x000ee80000300a00 */
[----:B------:R-:W3:Y:S04]  /*238d0*/  LDL.LU.64 R64, [R1+0x2830] ;  /* 0x0028300001407983 */ /* 0x000ee80000300a00 */
[----:B------:R-:W3:Y:S04]  /*238e0*/  LDL.LU.64 R62, [R1+0x2818] ;  /* 0x00281800013e7983 */ /* 0x000ee80000300a00 */
[----:B------:R-:W3:Y:S04]  /*238f0*/  LDL.LU.64 R60, [R1+0x2810] ;  /* 0x00281000013c7983 */ /* 0x000ee80000300a00 */
        /* <DEDUP_REMOVED lines=68> */
[----:B--2---:R-:W-:Y:S04]  /*23d40*/  LDGSTS.E [R252+-0x7ff00], desc[UR76][R90.64], P2 ;  /* 0x801000005afc7fae */ /* 0x004fe800091a104c */
[----:B------:R-:W2:Y:S04]  /*23d50*/  LDL.LU.64 R26, [R1+0x2590] ;  /* 0x00259000011a7983 */ /* 0x000ea80000300a00 */
[----:B------:R-:W-:Y:S04]  /*23d60*/  LDGSTS.E [R12+-0x7f000], desc[UR76][R88.64], P0 ;  /* 0x81000000580c7fae */ /* 0x000fe800081a104c */
[----:B------:R-:W2:Y:S04]  /*23d70*/  LDL.LU.64 R24, [R1+0x24f0] ;  /* 0x0024f00001187983 */ /* 0x000ea80000300a00 */
[----:B------:R-:W-:Y:S04]  /*23d80*/  LDGSTS.E [R11+-0x7ef00], desc[UR76][R42.64], P2 ;  /* 0x811000002a0b7fae */ /* 0x000fe800091a104c */
[----:B------:R-:W2:Y:S04]  /*23d90*/  LDL.LU.64 R22, [R1+0x2460] ;  /* 0x0024600001167983 */ /* 0x000ea80000300a00 */
[----:B---3--:R-:W-:Y:S04]  /*23da0*/  LDGSTS.E [R10+-0x7e000], desc[UR76][R40.64], P0 ;  /* 0x82000000280a7fae */ /* 0x008fe800081a104c */
[----:B------:R-:W-:Y:S04]  /*23db0*/  LDGSTS.E [R9+-0x7df00], desc[UR76][R18.64], P2 ;  /* 0x8210000012097fae */ /* 0x000fe800091a104c */
[----:B------:R-:W-:Y:S04]  /*23dc0*/  LDGSTS.E [R8+-0x7d000], desc[UR76][R124.64], P0 ;  /* 0x830000007c087fae */ /* 0x000fe800081a104c */
[----:B------:R-:W3:Y:S04]  /*23dd0*/  LDL.64 R40, [R1+0x2b38] ;  /* 0x002b380001287983 */ /* 0x000ee80000100a00 */
[----:B------:R-:W2:Y:S04]  /*23de0*/  LDL.64 R18, [R1+0x2af8] ;  /* 0x002af80001127983 */ /* 0x000ea80000100a00 */
[----:B------:R-:W-:Y:S04]  /*23df0*/  STL.64 [R1+0x5548], R124 ;  /* 0x0055487c01007387 */ /* 0x000fe80000100a00 */
[----:B------:R-:W-:Y:S04]  /*23e00*/  LDGSTS.E [R12+-0x7cf00], desc[UR76][R16.64], P2 ;  /* 0x83100000100c7fae */ /* 0x000fe800091a104c */
[----:B------:R-:W5:Y:S04]  /*23e10*/  LDL.LU.64 R110, [R1+0x29f8] ;  /* 0x0029f800016e7983 */ /* 0x000f680000300a00 */
[----:B------:R-:W-:Y:S04]  /*23e20*/  LDGSTS.E [R11+-0x7c000], desc[UR76][R248.64], P0 ;  /* 0x84000000f80b7fae */ /* 0x000fe800081a104c */
[----:B------:R-:W5:Y:S04]  /*23e30*/  LDL.64 R16, [R1+0x2ab8] ;  /* 0x002ab80001107983 */ /* 0x000f680000100a00 */
[----:B------:R-:W-:Y:S04]  /*23e40*/  LDGSTS.E [R10+-0x7bf00], desc[UR76][R196.64], P2 ;  /* 0x84100000c40a7fae */ /* 0x000fe800091a104c */
[----:B------:R1:W-:Y:S04]  /*23e50*/  STL.64 [R1+0x5368], R196 ;  /* 0x005368c401007387 */ /* 0x0003e80000100a00 */
[----:B------:R-:W-:Y:S04]  /*23e60*/  LDGSTS.E [R9+-0x7b000], desc[UR76][R250.64], P0 ;  /* 0x85000000fa097fae */ /* 0x000fe800081a104c */
[----:B------:R-:W-:Y:S04]  /*23e70*/  LDGSTS.E [R8+-0x7af00], desc[UR76][R146.64], P2 ;  /* 0x8510000092087fae */ /* 0x000fe800091a104c */
[----:B-1----:R-:W5:Y:S04]  /*23e80*/  LDL.LU.64 R196, [R1+0x28f0] ;  /* 0x0028f00001c47983 */ /* 0x002f680000300a00 */
[----:B------:R-:W5:Y:S04]  /*23e90*/  LDL.64 R248, [R1+0x2a78] ;  /* 0x002a780001f87983 */ /* 0x000f680000100a00 */
[----:B------:R-:W5:Y:S04]  /*23ea0*/  LDL.64 R250, [R1+0x2a38] ;  /* 0x002a380001fa7983 */ /* 0x000f680000100a00 */
[----:B------:R1:W-:Y:S04]  /*23eb0*/  STL.64 [R1+0x5370], R146 ;  /* 0x0053709201007387 */ /* 0x0003e80000100a00 */
[----:B------:R-:W-:Y:S04]  /*23ec0*/  LDGSTS.E [R12+-0x7a000], desc[UR76][R112.64], P0 ;  /* 0x86000000700c7fae */ /* 0x000fe800081a104c */
[----:B----4-:R-:W-:Y:S04]  /*23ed0*/  LDGSTS.E [R11+-0x79f00], desc[UR76][R56.64], P2 ;  /* 0x86100000380b7fae */ /* 0x010fe800091a104c */
[----:B-1----:R-:W4:Y:S04]  /*23ee0*/  LDL.LU.64 R146, [R1+0x28f8] ;  /* 0x0028f80001927983 */ /* 0x002f280000300a00 */
[----:B------:R-:W-:Y:S04]  /*23ef0*/  STL.64 [R1+0x5520], R112 ;  /* 0x0055207001007387 */ /* 0x000fe80000100a00 */
[----:B------:R1:W-:Y:S04]  /*23f00*/  STL.64 [R1+0x5378], R56 ;  /* 0x0053783801007387 */ /* 0x0003e80000100a00 */
[----:B-1----:R-:W4:Y:S04]  /*23f10*/  LDL.LU.64 R56, [R1+0x2910] ;  /* 0x0029100001387983 */ /* 0x002f280000300a00 */
[----:B------:R1:W-:Y:S04]  /*23f20*/  STL.64 [R1+0x5380], R240 ;  /* 0x005380f001007387 */ /* 0x0003e80000100a00 */
[----:B---3--:R-:W-:Y:S04]  /*23f30*/  LDGSTS.E [R10+-0x79000], desc[UR76][R40.64], P0 ;  /* 0x87000000280a7fae */ /* 0x008fe800081a104c */
[----:B------:R-:W-:Y:S04]  /*23f40*/  LDGSTS.E [R9+-0x78f00], desc[UR76][R240.64], P2 ;  /* 0x87100000f0097fae */ /* 0x000fe800091a104c */
[----:B--2---:R-:W-:Y:S04]  /*23f50*/  LDGSTS.E [R8+-0x78000], desc[UR76][R18.64], P0 ;  /* 0x8800000012087fae */ /* 0x004fe800081a104c */
[----:B------:R-:W-:Y:S04]  /*23f60*/  LDGSTS.E [R12+-0x77f00], desc[UR76][R238.64], P2 ;  /* 0x88100000ee0c7fae */ /* 0x000fe800091a104c */
[----:B-1----:R-:W2:Y:S04]  /*23f70*/  LDL.LU.64 R240, [R1+0x2918] ;  /* 0x0029180001f07983 */ /* 0x002ea80000300a00 */
[----:B------:R-:W3:Y:S04]  /*23f80*/  LDL.64 R88, [R1+0x25f8] ;  /* 0x0025f80001587983 */ /* 0x000ee80000100a00 */
[----:B------:R1:W-:Y:S04]  /*23f90*/  STL.64 [R1+0x5388], R238 ;  /* 0x005388ee01007387 */ /* 0x0003e80000100a00 */
[----:B-----5:R-:W-:Y:S04]  /*23fa0*/  LDGSTS.E [R11+-0x77000], desc[UR76][R16.64], P0 ;  /* 0x89000000100b7fae */ /* 0x020fe800081a104c */
[----:B------:R-:W-:Y:S04]  /*23fb0*/  LDGSTS.E [R10+-0x76f00], desc[UR76][R236.64], P2 ;  /* 0x89100000ec0a7fae */ /* 0x000fe800091a104c */
[----:B-1----:R-:W5:Y:S04]  /*23fc0*/  LDL.LU.64 R238, [R1+0x2920] ;  /* 0x0029200001ee7983 */ /* 0x002f680000300a00 */
[----:B------:R1:W-:Y:S04]  /*23fd0*/  STL.64 [R1+0x5390], R236 ;  /* 0x005390ec01007387 */ /* 0x0003e80000100a00 */
[----:B------:R-:W-:Y:S04]  /*23fe0*/  LDGSTS.E [R9+-0x76000], desc[UR76][R248.64], P0 ;  /* 0x8a000000f8097fae */ /* 0x000fe800081a104c */
[----:B-1----:R-:W2:Y:S04]  /*23ff0*/  LDL.LU.64 R236, [R1+0x2928] ;  /* 0x0029280001ec7983 */ /* 0x002ea80000300a00 */
[----:B------:R-:W2:Y:S04]  /*24000*/  LDL.64 R42, [R1+0x2568] ;  /* 0x00256800012a7983 */ /* 0x000ea80000100a00 */
[----:B------:R-:W4:Y:S04]  /*24010*/  LDL.64 R40, [R1+0x24d8] ;  /* 0x0024d80001287983 */ /* 0x000f280000100a00 */
[----:B------:R-:W-:Y:S04]  /*24020*/  LDGSTS.E [R8+-0x75f00], desc[UR76][R230.64], P2 ;  /* 0x8a100000e6087fae */ /* 0x000fe800091a104c */
[----:B------:R1:W-:Y:S04]  /*24030*/  STL.64 [R1+0x5398], R230 ;  /* 0x005398e601007387 */ /* 0x0003e80000100a00 */
[----:B------:R-:W-:Y:S04]  /*24040*/  LDGSTS.E [R12+-0x75000], desc[UR76][R250.64], P0 ;  /* 0x8b000000fa0c7fae */ /* 0x000fe800081a104c */
[----:B------:R-:W-:Y:S04]  /*24050*/  LDGSTS.E [R11+-0x74f00], desc[UR76][R228.64], P2 ;  /* 0x8b100000e40b7fae */ /* 0x000fe800091a104c */
[----:B-1----:R-:W5:Y:S04]  /*24060*/  LDL.LU.64 R230, [R1+0x2930] ;  /* 0x0029300001e67983 */ /* 0x002f680000300a00 */
[----:B------:R-:W5:Y:S04]  /*24070*/  LDL.64 R18, [R1+0x2cf0] ;  /* 0x002cf00001127983 */ /* 0x000f680000100a00 */
[----:B------:R-:W5:Y:S04]  /*24080*/  LDL.64 R16, [R1+0x29b8] ;  /* 0x0029b80001107983 */ /* 0x000f680000100a00 */
[----:B------:R-:W5:Y:S04]  /*24090*/  LDL.64 R248, [R1+0x2cb0] ;  /* 0x002cb00001f87983 */ /* 0x000f680000100a00 */
[----:B------:R-:W5:Y:S04]  /*240a0*/  LDL.64 R250, [R1+0x2978] ;  /* 0x0029780001fa7983 */ /* 0x000f680000100a00 */
[----:B------:R1:W-:Y:S04]  /*240b0*/  STL.64 [R1+0x53a0], R228 ;  /* 0x0053a0e401007387 */ /* 0x0003e80000100a00 */
[----:B------:R-:W-:Y:S04]  /*240c0*/  LDGSTS.E [R10+-0x74000], desc[UR76][R110.64], P0 ;  /* 0x8c0000006e0a7fae */ /* 0x000fe800081a104c */
[----:B------:R-:W-:Y:S04]  /*240d0*/  LDGSTS.E [R9+-0x73f00], desc[UR76][R190.64], P2 ;  /* 0x8c100000be097fae */ /* 0x000fe800091a104c */
[----:B-1----:R-:W5:Y:S04]  /*240e0*/  LDL.LU.64 R228, [R1+0x2938] ;  /* 0x0029380001e47983 */ /* 0x002f680000300a00 */
[----:B------:R-:W-:Y:S04]  /*240f0*/  STL.64 [R1+0x5508], R110 ;  /* 0x0055086e01007387 */ /* 0x000fe80000100a00 */
[----:B------:R1:W-:Y:S04]  /*24100*/  STL.64 [R1+0x53a8], R190 ;  /* 0x0053a8be01007387 */ /* 0x0003e80000100a00 */
[----:B-1----:R-:W5:Y:S04]  /*24110*/  LDL.LU.64 R190, [R1+0x2950] ;  /* 0x0029500001be7983 */ /* 0x002f680000300a00 */
[----:B------:R1:W-:Y:S04]  /*24120*/  STL.64 [R1+0x53b0], R188 ;  /* 0x0053b0bc01007387 */ /* 0x0003e80000100a00 */
[----:B---3--:R-:W-:Y:S04]  /*24130*/  LDGSTS.E [R8+-0x73000], desc[UR76][R88.64], P0 ;  /* 0x8d00000058087fae */ /* 0x008fe800081a104c */
[----:B------:R-:W-:Y:S04]  /*24140*/  LDGSTS.E [R12+-0x72f00], desc[UR76][R188.64], P2 ;  /* 0x8d100000bc0c7fae */ /* 0x000fe800091a104c */
[----:B-1----:R-:W3:Y:S04]  /*24150*/  LDL.LU.64 R188, [R1+0x2958] ;  /* 0x0029580001bc7983 */ /* 0x002ee80000300a00 */
[----:B------:R1:W-:Y:S04]  /*24160*/  STL.64 [R1+0x53b8], R186 ;  /* 0x0053b8ba01007387 */ /* 0x0003e80000100a00 */
[----:B--2---:R-:W-:Y:S04]  /*24170*/  LDGSTS.E [R11+-0x72000], desc[UR76][R42.64], P0 ;  /* 0x8e0000002a0b7fae */ /* 0x004fe800081a104c */
[----:B------:R-:W-:Y:S04]  /*24180*/  LDGSTS.E [R10+-0x71f00], desc[UR76][R186.64], P2 ;  /* 0x8e100000ba0a7fae */ /* 0x000fe800091a104c */
[----:B----4-:R2:W-:Y:S04]  /*24190*/  LDGSTS.E [R9+-0x71000], desc[UR76][R40.64], P0 ;  /* 0x8f00000028097fae */ /* 0x0105e800081a104c */
[----:B------:R4:W-:Y:S04]  /*241a0*/  LDGSTS.E [R8+-0x70f00], desc[UR76][R184.64], P2 ;  /* 0x8f100000b8087fae */ /* 0x0009e800091a104c */
[----:B-1----:R-:W2:Y:S04]  /*241b0*/  LDL.LU.64 R186, [R1+0x2960] ;  /* 0x0029600001ba7983 */ /* 0x002ea80000300a00 */
[----:B------:R-:W2:Y:S04]  /*241c0*/  LDL.64 R126, [R1+0x2c70] ;  /* 0x002c7000017e7983 */ /* 0x000ea80000100a00 */
[----:B------:R-:W3:Y:S04]  /*241d0*/  LDL.64 R122, [R1+0x2c30] ;  /* 0x002c3000017a7983 */ /* 0x000ee80000100a00 */
[----:B------:R-:W3:Y:S04]  /*241e0*/  LDL.LU.64 R120, [R1+0x2bf0] ;  /* 0x002bf00001787983 */ /* 0x000ee80000300a00 */
[----:B-----5:R-:W-:Y:S04]  /*241f0*/  LDGSTS.E [R2+-0x7fe00], desc[UR76][R18.64], P0 ;  /* 0x8020000012027fae */ /* 0x020fe800081a104c */
[----:B------:R1:W-:Y:S04]  /*24200*/  STL.64 [R1+0x53c0], R184 ;  /* 0x0053c0b801007387 */ /* 0x0003e80000100a00 */
[----:B------:R-:W-:Y:S04]  /*24210*/  LDGSTS.E [R2+-0x7fd00], desc[UR76][R16.64], P2 ;  /* 0x8030000010027fae */ /* 0x000fe800091a104c */
[----:B------:R-:W-:Y:S04]  /*24220*/  LDGSTS.E [R2+-0x7ee00], desc[UR76][R248.64], P0 ;  /* 0x81200000f8027fae */ /* 0x000fe800081a104c */
[----:B-1----:R-:W5:Y:S04]  /*24230*/  LDL.LU.64 R184, [R1+0x2968] ;  /* 0x0029680001b87983 */ /* 0x002f680000300a00 */
[----:B------:R-:W4:Y:S04]  /*24240*/  LDL.64 R114, [R1+0x2bb0] ;  /* 0x002bb00001727983 */ /* 0x000f280000100a00 */
[----:B------:R-:W5:Y:S04]  /*24250*/  LDL.64 R108, [R1+0x2b30] ;  /* 0x002b3000016c7983 */ /* 0x000f680000100a00 */
[----:B------:R-:W5:Y:S04]  /*24260*/  LDL.64 R248, [R1+0x2af0] ;  /* 0x002af00001f87983 */ /* 0x000f680000100a00 */
        /* <DEDUP_REMOVED lines=15> */
[----:B------:R-:W-:Y:S04]  /*24360*/  LDGSTS.E [R2+-0x7ed00], desc[UR76][R250.64], P2 ;  /* 0x81300000fa027fae */ /* 0x000fe800091a104c */
[----:B------:R-:W5:Y:S04]  /*24370*/  LDL.LU.64 R16, [R1+0x25a8] ;  /* 0x0025a80001107983 */ /* 0x000f680000300a00 */
[----:B------:R-:W5:Y:S04]  /*24380*/  LDL.LU.64 R250, [R1+0x2988] ;  /* 0x0029880001fa7983 */ /* 0x000f680000300a00 */
[----:B--2---:R-:W-:Y:S04]  /*24390*/  LDGSTS.E [R2+-0x7de00], desc[UR76][R126.64], P0 ;  /* 0x822000007e027fae */ /* 0x004fe800081a104c */
[----:B------:R-:W-:Y:S04]  /*243a0*/  LDGSTS.E [R2+-0x7dd00], desc[UR76][R228.64], P2 ;  /* 0x82300000e4027fae */ /* 0x000fe800091a104c */
[----:B---3--:R-:W-:Y:S04]  /*243b0*/  LDGSTS.E [R2+-0x7ce00], desc[UR76][R122.64], P0 ;  /* 0x832000007a027fae */ /* 0x008fe800081a104c */
[----:B------:R-:W-:Y:S04]  /*243c0*/  LDGSTS.E [R2+-0x7cd00], desc[UR76][R146.64], P2 ;  /* 0x8330000092027fae */ /* 0x000fe800091a104c */
[----:B------:R-:W-:Y:S04]  /*243d0*/  LDGSTS.E [R2+-0x7be00], desc[UR76][R120.64], P0 ;  /* 0x8420000078027fae */ /* 0x000fe800081a104c */
[----:B------:R-:W-:Y:S04]  /*243e0*/  LDGSTS.E [R2+-0x7bd00], desc[UR76][R194.64], P2 ;  /* 0x84300000c2027fae */ /* 0x000fe800091a104c */
[----:B----4-:R-:W-:Y:S04]  /*243f0*/  LDGSTS.E [R2+-0x7ae00], desc[UR76][R114.64], P0 ;  /* 0x8520000072027fae */ /* 0x010fe800081a104c */
[----:B------:R-:W-:Y:S04]  /*24400*/  LDGSTS.E [R2+-0x7ad00], desc[UR76][R144.64], P2 ;  /* 0x8530000090027fae */ /* 0x000fe800091a104c */
[----:B-----5:R-:W-:Y:S04]  /*24410*/  LDGSTS.E [R2+-0x79e00], desc[UR76][R110.64], P0 ;  /* 0x862000006e027fae */ /* 0x020fe800081a104c */
[----:B------:R-:W-:Y:S04]  /*24420*/  LDGSTS.E [R2+-0x79d00], desc[UR76][R242.64], P2 ;  /* 0x86300000f2027fae */ /* 0x000fe800091a104c */
[----:B------:R-:W-:Y:S04]  /*24430*/  LDGSTS.E [R2+-0x78e00], desc[UR76][R108.64], P0 ;  /* 0x872000006c027fae */ /* 0x000fe800081a104c */
[----:B------:R-:W-:Y:S04]  /*24440*/  LDGSTS.E [R2+-0x78d00], desc[UR76][R136.64], P2 ;  /* 0x8730000088027fae */ /* 0x000fe800091a104c */
[----:B------:R-:W-:Y:S04]  /*24450*/  LDGSTS.E [R2+-0x77e00], desc[UR76][R248.64], P0 ;  /* 0x88200000f8027fae */ /* 0x000fe800081a104c */
[----:B------:R-:W-:Y:S04]  /*24460*/  LDGSTS.E [R2+-0x77d00], desc[UR76][R134.64], P2 ;  /* 0x8830000086027fae */ /* 0x000fe800091a104c */
[----:B------:R-:W-:Y:S04]  /*24470*/  LDGSTS.E [R2+-0x76e00], desc[UR76][R106.64], P0 ;  /* 0x892000006a027fae */ /* 0x000fe800081a104c */
[----:B------:R-:W-:Y:S04]  /*24480*/  LDGSTS.E [R2+-0x76d00], desc[UR76][R132.64], P2 ;  /* 0x8930000084027fae */ /* 0x000fe800091a104c */
[----:B------:R-:W-:Y:S04]  /*24490*/  STL.64 [R1+0x5568], R250 ;  /* 0x005568fa01007387 */ /* 0x000fe80000100a00 */
[----:B------:R1:W-:Y:S04]  /*244a0*/  STL.64 [R1+0x53c8], R228 ;  /* 0x0053c8e401007387 */ /* 0x0003e80000100a00 */
[----:B-1----:R-:W2:Y:S04]  /*244b0*/  LDL.LU.64 R228, [R1+0x2970] ;  /* 0x0029700001e47983 */ /* 0x002ea80000300a00 */
[----:B------:R-:W3:Y:S04]  /*244c0*/  LDL.64 R126, [R1+0x2a70] ;  /* 0x002a7000017e7983 */ /* 0x000ee80000100a00 */
[----:B------:R1:W-:Y:S04]  /*244d0*/  STL.64 [R1+0x53d0], R146 ;  /* 0x0053d09201007387 */ /* 0x0003e80000100a00 */
[----:B-1----:R-:W4:Y:S04]  /*244e0*/  LDL.LU.64 R146, [R1+0x2990] ;  /* 0x0029900001927983 */ /* 0x002f280000300a00 */
[----:B------:R-:W-:Y:S04]  /*244f0*/  STL.64 [R1+0x5528], R120 ;  /* 0x0055287801007387 */ /* 0x000fe80000100a00 */
[----:B------:R1:W-:Y:S04]  /*24500*/  STL.64 [R1+0x53d8], R194 ;  /* 0x0053d8c201007387 */ /* 0x0003e80000100a00 */
[----:B-1----:R-:W5:Y:S04]  /*24510*/  LDL.LU.64 R194, [R1+0x2998] ;  /* 0x0029980001c27983 */ /* 0x002f680000300a00 */
[----:B------:R-:W2:Y:S04]  /*24520*/  LDL.64 R122, [R1+0x29f0] ;  /* 0x0029f000017a7983 */ /* 0x000ea80000100a00 */
[----:B------:R1:W-:Y:S04]  /*24530*/  STL.64 [R1+0x53e0], R144 ;  /* 0x0053e09001007387 */ /* 0x0003e80000100a00 */
[----:B-1----:R-:W4:Y:S04]  /*24540*/  LDL.LU.64 R144, [R1+0x29a0] ;  /* 0x0029a00001907983 */ /* 0x002f280000300a00 */
[----:B------:R-:W-:Y:S04]  /*24550*/  STL.64 [R1+0x5518], R110 ;  /* 0x0055186e01007387 */ /* 0x000fe80000100a00 */
[----:B------:R1:W-:Y:S04]  /*24560*/  STL.64 [R1+0x53e8], R242 ;  /* 0x0053e8f201007387 */ /* 0x0003e80000100a00 */
[----:B-1----:R-:W4:Y:S04]  /*24570*/  LDL.LU.64 R242, [R1+0x29a8] ;  /* 0x0029a80001f27983 */ /* 0x002f280000300a00 */
[----:B------:R-:W4:Y:S04]  /*24580*/  LDL.64 R128, [R1+0x25e8] ;  /* 0x0025e80001807983 */ /* 0x000f280000100a00 */
[----:B------:R1:W-:Y:S04]  /*24590*/  STL.64 [R1+0x53f0], R136 ;  /* 0x0053f08801007387 */ /* 0x0003e80000100a00 */
[----:B-1----:R-:W5:Y:S04]  /*245a0*/  LDL.LU.64 R136, [R1+0x29b0] ;  /* 0x0029b00001887983 */ /* 0x002f680000300a00 */
[----:B------:R-:W5:Y:S04]  /*245b0*/  LDL.64 R114, [R1+0x2558] ;  /* 0x0025580001727983 */ /* 0x000f680000100a00 */
[----:B------:R-:W5:Y:S04]  /*245c0*/  LDL.64 R108, [R1+0x24c8] ;  /* 0x0024c800016c7983 */ /* 0x000f680000100a00 */
[----:B------:R-:W5:Y:S04]  /*245d0*/  LDL.64 R248, [R1+0x2ce8] ;  /* 0x002ce80001f87983 */ /* 0x000f680000100a00 */
[----:B------:R1:W-:Y:S04]  /*245e0*/  STL.64 [R1+0x53f8], R134 ;  /* 0x0053f88601007387 */ /* 0x0003e80000100a00 */
[----:B-1----:R-:W5:Y:S04]  /*245f0*/  LDL.LU.64 R134, [R1+0x2468] ;  /* 0x0024680001867983 */ /* 0x002f680000300a00 */
[----:B------:R-:W-:Y:S04]  /*24600*/  STL.64 [R1+0x54e8], R106 ;  /* 0x0054e86a01007387 */ /* 0x000fe80000100a00 */
[----:B------:R1:W-:Y:S04]  /*24610*/  STL.64 [R1+0x5400], R132 ;  /* 0x0054008401007387 */ /* 0x0003e80000100a00 */
[----:B-1----:R-:W5:Y:S04]  /*24620*/  LDL.LU.64 R132, [R1+0x2500] ;  /* 0x0025000001847983 */ /* 0x002f680000300a00 */
[----:B------:R-:W5:Y:S04]  /*24630*/  LDL.LU.64 R130, [R1+0x2ca8] ;  /* 0x002ca80001827983 */ /* 0x000f680000300a00 */
[----:B------:R1:W-:Y:S01]  /*24640*/  STL.64 [R1+0x5408], R54 ;  /* 0x0054083601007387 */ /* 0x0003e20000100a00 */
[----:B------:R-:W-:-:S03]  /*24650*/  VIADD R9, R6, 0x100000 ;  /* 0x0010000006097836 */ /* 0x000fc60000000000 */
[----:B---3--:R-:W-:Y:S04]  /*24660*/  LDGSTS.E [R2+-0x75e00], desc[UR76][R126.64], P0 ;  /* 0x8a2000007e027fae */ /* 0x008fe800081a104c */
[----:B------:R-:W-:Y:S04]  /*24670*/  LDGSTS.E [R2+-0x75d00], desc[UR76][R54.64], P2 ;  /* 0x8a30000036027fae */ /* 0x000fe800091a104c */
[----:B------:R-:W-:Y:S04]  /*24680*/  LDGSTS.E [R2+-0x74e00], desc[UR76][R104.64], P0 ;  /* 0x8b20000068027fae */ /* 0x000fe800081a104c */
[----:B------:R-:W-:Y:S04]  /*24690*/  LDGSTS.E [R2+-0x74d00], desc[UR76][R52.64], P2 ;  /* 0x8b30000034027fae */ /* 0x000fe800091a104c */
[----:B-1----:R-:W3:Y:S04]  /*246a0*/  LDL.LU.64 R54, [R1+0x2598] ;  /* 0x0025980001367983 */ /* 0x002ee80000300a00 */
[----:B------:R-:W-:Y:S04]  /*246b0*/  STL.64 [R1+0x54e0], R104 ;  /* 0x0054e06801007387 */ /* 0x000fe80000100a00 */
[----:B------:R1:W-:Y:S04]  /*246c0*/  STL.64 [R1+0x5410], R52 ;  /* 0x0054103401007387 */ /* 0x0003e80000100a00 */
[----:B-1----:R-:W3:Y:S04]  /*246d0*/  LDL.LU.64 R52, [R1+0x29c8] ;  /* 0x0029c80001347983 */ /* 0x002ee80000300a00 */
[----:B--2---:R-:W-:Y:S04]  /*246e0*/  LDGSTS.E [R2+-0x73e00], desc[UR76][R122.64], P0 ;  /* 0x8c2000007a027fae */ /* 0x004fe800081a104c */
[----:B------:R-:W2:Y:S04]  /*246f0*/  LDL.LU.64 R126, [R1+0x2c68] ;  /* 0x002c6800017e7983 */ /* 0x000ea80000300a00 */
[----:B------:R-:W-:Y:S04]  /*24700*/  LDGSTS.E [R2+-0x73d00], desc[UR76][R50.64], P2 ;  /* 0x8c30000032027fae */ /* 0x000fe800091a104c */
[----:B------:R-:W3:Y:S04]  /*24710*/  LDL.LU.64 R122, [R1+0x2c28] ;  /* 0x002c2800017a7983 */ /* 0x000ee80000300a00 */
[----:B------:R1:W-:Y:S04]  /*24720*/  STL.64 [R1+0x5418], R50 ;  /* 0x0054183201007387 */ /* 0x0003e80000100a00 */
[----:B-1----:R-:W3:Y:S04]  /*24730*/  LDL.LU.64 R50, [R1+0x2488] ;  /* 0x0024880001327983 */ /* 0x002ee80000300a00 */
[----:B------:R1:W-:Y:S04]  /*24740*/  STL.64 [R1+0x5420], R48 ;  /* 0x0054203001007387 */ /* 0x0003e80000100a00 */
[----:B----4-:R-:W-:Y:S04]  /*24750*/  LDGSTS.E [R2+-0x72e00], desc[UR76][R128.64], P0 ;  /* 0x8d20000080027fae */ /* 0x010fe800081a104c */
[----:B------:R-:W-:Y:S04]  /*24760*/  LDGSTS.E [R2+-0x72d00], desc[UR76][R48.64], P2 ;  /* 0x8d30000030027fae */ /* 0x000fe800091a104c */
[----:B-1----:R-:W4:Y:S04]  /*24770*/  LDL.LU.64 R48, [R1+0x2518] ;  /* 0x0025180001307983 */ /* 0x002f280000300a00 */
[----:B-----5:R-:W-:Y:S04]  /*24780*/  LDGSTS.E [R2+-0x71e00], desc[UR76][R114.64], P0 ;  /* 0x8e20000072027fae */ /* 0x020fe800081a104c */
[----:B------:R-:W-:Y:S04]  /*24790*/  LDGSTS.E [R2+-0x71d00], desc[UR76][R46.64], P2 ;  /* 0x8e3000002e027fae */ /* 0x000fe800091a104c */
[----:B------:R1:W-:Y:S04]  /*247a0*/  STL.64 [R1+0x5428], R46 ;  /* 0x0054282e01007387 */ /* 0x0003e80000100a00 */
[----:B------:R-:W-:Y:S04]  /*247b0*/  LDGSTS.E [R2+-0x70e00], desc[UR76][R108.64], P0 ;  /* 0x8f2000006c027fae */ /* 0x000fe800081a104c */
[----:B------:R-:W-:Y:S04]  /*247c0*/  LDGSTS.E [R2+-0x70d00], desc[UR76][R44.64], P2 ;  /* 0x8f3000002c027fae */ /* 0x000fe800091a104c */
[----:B-1----:R-:W5:Y:S04]  /*247d0*/  LDL.LU.64 R46, [R1+0x2a08] ;  /* 0x002a0800012e7983 */ /* 0x002f680000300a00 */
[----:B------:R-:W4:Y:S04]  /*247e0*/  LDL.LU.64 R114, [R1+0x2ba8] ;  /* 0x002ba80001727983 */ /* 0x000f280000300a00 */
[----:B------:R1:W-:Y:S04]  /*247f0*/  STL.64 [R1+0x5430], R44 ;  /* 0x0054302c01007387 */ /* 0x0003e80000100a00 */
[----:B------:R-:W-:Y:S04]  /*24800*/  LDGSTS.E [R9+-0x7fc00], desc[UR76][R248.64], P0 ;  /* 0x80400000f8097fae */ /* 0x000fe800081a104c */
[----:B-1----:R-:W4:Y:S04]  /*24810*/  LDL.LU.64 R44, [R1+0x2a10] ;  /* 0x002a1000012c7983 */ /* 0x002f280000300a00 */
[----:B------:R-:W4:Y:S04]  /*24820*/  LDL.64 R248, [R1+0x2be8] ;  /* 0x002be80001f87983 */ /* 0x000f280000100a00 */
[----:B------:R-:W5:Y:S04]  /*24830*/  LDL.64 R128, [R1+0x2b68] ;  /* 0x002b680001807983 */ /* 0x000f680000100a00 */
[----:B------:R-:W5:Y:S01]  /*24840*/  LDL.64 R108, [R1+0x2b28] ;  /* 0x002b2800016c7983 */ /* 0x000f620000100a00 */
[C---:B------:R-:W-:Y:S01]  /*24850*/  IADD3 R8, PT, PT, R6.reuse, 0x100000, RZ ;  /* 0x0010000006087810 */ /* 0x040fe20007ffe0ff */
[----:B------:R-:W-:-:S02]  /*24860*/  VIADD R12, R6, 0x100000 ;  /* 0x00100000060c7836 */ /* 0x000fc40000000000 */
[C---:B------:R-:W-:Y:S01]  /*24870*/  VIADD R11, R6.reuse, 0x100000 ;  /* 0x00100000060b7836 */ /* 0x040fe20000000000 */
[----:B------:R1:W-:Y:S01]  /*24880*/  STL.64 [R1+0x5438], R136 ;  /* 0x0054388801007387 */ /* 0x0003e20000100a00 */
[----:B------:R-:W-:-:S03]  /*24890*/  VIADD R10, R6, 0x100000 ;  /* 0x00100000060a7836 */ /* 0x000fc60000000000 */
[----:B------:R-:W-:Y:S04]  /*248a0*/  LDGSTS.E [R8+-0x7fb00], desc[UR76][R136.64], P2 ;  /* 0x8050000088087fae */ /* 0x000fe800091a104c */
[----:B------:R-:W-:Y:S04]  /*248b0*/  LDGSTS.E [R12+-0x7ec00], desc[UR76][R130.64], P0 ;  /* 0x81400000820c7fae */ /* 0x000fe800081a104c */
[----:B------:R-:W-:Y:S04]  /*248c0*/  LDGSTS.E [R11+-0x7eb00], desc[UR76][R228.64], P2 ;  /* 0x81500000e40b7fae */ /* 0x000fe800091a104c */
[----:B-1----:R-:W5:Y:S04]  /*248d0*/  LDL.LU.64 R136, [R1+0x25b8] ;  /* 0x0025b80001887983 */ /* 0x002f680000300a00 */
[----:B------:R-:W-:Y:S04]  /*248e0*/  STL.64 [R1+0x5580], R130 ;  /* 0x0055808201007387 */ /* 0x000fe80000100a00 */
[----:B------:R1:W-:Y:S04]  /*248f0*/  STL.64 [R1+0x5440], R228 ;  /* 0x005440e401007387 */ /* 0x0003e80000100a00 */
[----:B-1----:R-:W5:Y:S04]  /*24900*/  LDL.LU.64 R228, [R1+0x29d8] ;  /* 0x0029d80001e47983 */ /* 0x002f680000300a00 */
[----:B--2---:R-:W-:Y:S04]  /*24910*/  LDGSTS.E [R10+-0x7dc00], desc[UR76][R126.64], P0 ;  /* 0x824000007e0a7fae */ /* 0x004fe800081a104c */
[----:B------:R-:W-:Y:S04]  /*24920*/  STL.64 [R1+0x5570], R126 ;  /* 0x0055707e01007387 */ /* 0x000fe80000100a00 */
[----:B------:R-:W-:Y:S04]  /*24930*/  LDGSTS.E [R9+-0x7db00], desc[UR76][R230.64], P2 ;  /* 0x82500000e6097fae */ /* 0x000fe800091a104c */
[----:B------:R1:W-:Y:S04]  /*24940*/  STL.64 [R1+0x5448], R230 ;  /* 0x005448e601007387 */ /* 0x0003e80000100a00 */
[----:B---3--:R-:W-:Y:S04]  /*24950*/  LDGSTS.E [R8+-0x7cc00], desc[UR76][R122.64], P0 ;  /* 0x834000007a087fae */ /* 0x008fe800081a104c */
[----:B------:R-:W-:Y:S04]  /*24960*/  LDGSTS.E [R12+-0x7cb00], desc[UR76][R196.64], P2 ;  /* 0x83500000c40c7fae */ /* 0x000fe800091a104c */
[----:B-1----:R-:W2:Y:S04]  /*24970*/  LDL.LU.64 R230, [R1+0x2a18] ;  /* 0x002a180001e67983 */ /* 0x002ea80000300a00 */
[----:B------:R-:W-:Y:S04]  /*24980*/  STL.64 [R1+0x5550], R122 ;  /* 0x0055507a01007387 */ /* 0x000fe80000100a00 */
[----:B------:R1:W-:Y:S04]  /*24990*/  STL.64 [R1+0x5450], R196 ;  /* 0x005450c401007387 */ /* 0x0003e80000100a00 */
[----:B-1----:R-:W3:Y:S04]  /*249a0*/  LDL.LU.64 R196, [R1+0x2a58] ;  /* 0x002a580001c47983 */ /* 0x002ee80000300a00 */
[----:B----4-:R-:W-:Y:S04]  /*249b0*/  LDGSTS.E [R11+-0x7bc00], desc[UR76][R248.64], P0 ;  /* 0x84400000f80b7fae */ /* 0x010fe800081a104c */
[----:B------:R-:W-:Y:S04]  /*249c0*/  LDGSTS.E [R10+-0x7bb00], desc[UR76][R192.64], P2 ;  /* 0x84500000c00a7fae */ /* 0x000fe800091a104c */
[----:B------:R-:W-:Y:S04]  /*249d0*/  LDGSTS.E [R9+-0x7ac00], desc[UR76][R114.64], P0 ;  /* 0x8540000072097fae */ /* 0x000fe800081a104c */
[----:B------:R-:W4:Y:S04]  /*249e0*/  LDL.64 R248, [R1+0x2aa8] ;  /* 0x002aa80001f87983 */ /* 0x000f280000100a00 */
[----:B------:R1:W-:Y:S04]  /*249f0*/  STL.64 [R1+0x5458], R192 ;  /* 0x005458c001007387 */ /* 0x0003e80000100a00 */
[----:B------:R-:W-:Y:S04]  /*24a00*/  LDGSTS.E [R8+-0x7ab00], desc[UR76][R66.64], P2 ;  /* 0x8550000042087fae */ /* 0x000fe800091a104c */
[----:B-----5:R-:W-:Y:S04]  /*24a10*/  LDGSTS.E [R12+-0x79c00], desc[UR76][R128.64], P0 ;  /* 0x86400000800c7fae */ /* 0x020fe800081a104c */
[----:B-1----:R-:W5:Y:S04]  /*24a20*/  LDL.LU.64 R192, [R1+0x2a90] ;  /* 0x002a900001c07983 */ /* 0x002f680000300a00 */
[----:B------:R-:W-:Y:S04]  /*24a30*/  STL.64 [R1+0x5530], R114 ;  /* 0x0055307201007387 */ /* 0x000fe80000100a00 */
[----:B------:R1:W-:Y:S04]  /*24a40*/  STL.64 [R1+0x5460], R66 ;  /* 0x0054604201007387 */ /* 0x0003e80000100a00 */
[----:B------:R-:W-:Y:S04]  /*24a50*/  LDGSTS.E [R11+-0x79b00], desc[UR76][R182.64], P2 ;  /* 0x86500000b60b7fae */ /* 0x000fe800091a104c */
[----:B------:R-:W-:Y:S04]  /*24a60*/  LDGSTS.E [R10+-0x78c00], desc[UR76][R108.64], P0 ;  /* 0x874000006c0a7fae */ /* 0x000fe800081a104c */
[----:B-1----:R-:W2:Y:S04]  /*24a70*/  LDL.LU.64 R66, [R1+0x2a98] ;  /* 0x002a980001427983 */ /* 0x002ea80000300a00 */
[----:B------:R1:W-:Y:S04]  /*24a80*/  STL.64 [R1+0x5468], R182 ;  /* 0x005468b601007387 */ /* 0x0003e80000100a00 */
[----:B------:R-:W-:Y:S04]  /*24a90*/  LDGSTS.E [R9+-0x78b00], desc[UR76][R226.64], P2 ;  /* 0x87500000e2097fae */ /* 0x000fe800091a104c */
[----:B------:R-:W-:Y:S04]  /*24aa0*/  LDGSTS.E [R8+-0x77c00], desc[UR76][R102.64], P0 ;  /* 0x8840000066087fae */ /* 0x000fe800081a104c */
[----:B-1----:R-:W2:Y:S04]  /*24ab0*/  LDL.LU.64 R182, [R1+0x24a8] ;  /* 0x0024a80001b67983 */ /* 0x002ea80000300a00 */
[----:B------:R-:W2:Y:S04]  /*24ac0*/  LDL.64 R232, [R1+0x2a28] ;  /* 0x002a280001e87983 */ /* 0x000ea80000100a00 */
[----:B------:R-:W3:Y:S04]  /*24ad0*/  LDL.64 R128, [R1+0x29e8] ;  /* 0x0029e80001807983 */ /* 0x000ee80000100a00 */
[----:B------:R-:W3:Y:S04]  /*24ae0*/  LDL.64 R108, [R1+0x25d8] ;  /* 0x0025d800016c7983 */ /* 0x000ee80000100a00 */
[----:B------:R1:W-:Y:S04]  /*24af0*/  STL.64 [R1+0x5470], R226 ;  /* 0x005470e201007387 */ /* 0x0003e80000100a00 */
[----:B------:R-:W-:Y:S04]  /*24b00*/  LDGSTS.E [R12+-0x77b00], desc[UR76][R216.64], P2 ;  /* 0x88500000d80c7fae */ /* 0x000fe800091a104c */
[----:B-1----:R-:W5:Y:S04]  /*24b10*/  LDL.LU.64 R226, [R1+0x25c8] ;  /* 0x0025c80001e27983 */ /* 0x002f680000300a00 */
[----:B------:R-:W-:Y:S04]  /*24b20*/  STL.64 [R1+0x54b8], R102 ;  /* 0x0054b86601007387 */ /* 0x000fe80000100a00 */
[----:B------:R1:W-:Y:S04]  /*24b30*/  STL.64 [R1+0x5478], R216 ;  /* 0x005478d801007387 */ /* 0x0003e80000100a00 */
[----:B-1----:R-:W5:Y:S04]  /*24b40*/  LDL.LU.64 R216, [R1+0x29e0] ;  /* 0x0029e00001d87983 */ /* 0x002f680000300a00 */
[----:B----4-:R-:W-:Y:S04]  /*24b50*/  LDGSTS.E [R11+-0x76c00], desc[UR76][R248.64], P0 ;  /* 0x89400000f80b7fae */ /* 0x010fe800081a104c */
[----:B------:R-:W-:Y:S04]  /*24b60*/  LDGSTS.E [R10+-0x76b00], desc[UR76][R178.64], P2 ;  /* 0x89500000b20a7fae */ /* 0x000fe800091a104c */
[----:B------:R-:W-:Y:S04]  /*24b70*/  LDGSTS.E [R9+-0x75c00], desc[UR76][R90.64], P0 ;  /* 0x8a4000005a097fae */ /* 0x000fe800081a104c */
[----:B------:R-:W4:Y:S04]  /*24b80*/  LDL.64 R248, [R1+0x2548] ;  /* 0x0025480001f87983 */ /* 0x000f280000100a00 */
[----:B------:R1:W-:Y:S04]  /*24b90*/  STL.64 [R1+0x5480], R178 ;  /* 0x005480b201007387 */ /* 0x0003e80000100a00 */
[----:B------:R-:W-:Y:S04]  /*24ba0*/  LDGSTS.E [R8+-0x75b00], desc[UR76][R176.64], P2 ;  /* 0x8a500000b0087fae */ /* 0x000fe800091a104c */
[----:B-1----:R-:W5:Y:S04]  /*24bb0*/  LDL.LU.64 R178, [R1+0x2aa0] ;  /* 0x002aa00001b27983 */ /* 0x002f680000300a00 */
[----:B------:R-:W-:Y:S04]  /*24bc0*/  STL.64 [R1+0x54b0], R90 ;  /* 0x0054b05a01007387 */ /* 0x000fe80000100a00 */
[----:B------:R1:W-:Y:S04]  /*24bd0*/  STL.64 [R1+0x5488], R176 ;  /* 0x005488b001007387 */ /* 0x0003e80000100a00 */
[----:B-1----:R-:W5:Y:S04]  /*24be0*/  LDL.LU.64 R176, [R1+0x2ad0] ;  /* 0x002ad00001b07983 */ /* 0x002f680000300a00 */
[----:B------:R1:W-:Y:S04]  /*24bf0*/  STL.64 [R1+0x5490], R174 ;  /* 0x005490ae01007387 */ /* 0x0003e80000100a00 */
[----:B--2---:R-:W-:Y:S04]  /*24c00*/  LDGSTS.E [R12+-0x74c00], desc[UR76][R232.64], P0 ;  /* 0x8b400000e80c7fae */ /* 0x004fe800081a104c */
[----:B------:R-:W-:Y:S04]  /*24c10*/  LDGSTS.E [R11+-0x74b00], desc[UR76][R174.64], P2 ;  /* 0x8b500000ae0b7fae */ /* 0x000fe800091a104c */
[----:B---3--:R-:W-:Y:S04]  /*24c20*/  LDGSTS.E [R10+-0x73c00], desc[UR76][R128.64], P0 ;  /* 0x8c400000800a7fae */ /* 0x008fe800081a104c */
[----:B------:R-:W-:Y:S04]  /*24c30*/  LDGSTS.E [R9+-0x73b00], desc[UR76][R172.64], P2 ;  /* 0x8c500000ac097fae */ /* 0x000fe800091a104c */
[----:B-1----:R-:W2:Y:S04]  /*24c40*/  LDL.LU.64 R174, [R1+0x2ad8] ;  /* 0x002ad80001ae7983 */ /* 0x002ea80000300a00 */
[----:B------:R-:W3:Y:S04]  /*24c50*/  LDL.64 R124, [R1+0x2ce0] ;  /* 0x002ce000017c7983 */ /* 0x000ee80000100a00 */
[----:B------:R1:W-:Y:S04]  /*24c60*/  STL.64 [R1+0x5498], R172 ;  /* 0x005498ac01007387 */ /* 0x0003e80000100a00 */
[----:B------:R-:W-:Y:S04]  /*24c70*/  LDGSTS.E [R8+-0x72c00], desc[UR76][R108.64], P0 ;  /* 0x8d4000006c087fae */ /* 0x000fe800081a104c */
[----:B------:R-:W-:Y:S04]  /*24c80*/  LDGSTS.E [R12+-0x72b00], desc[UR76][R170.64], P2 ;  /* 0x8d500000aa0c7fae */ /* 0x000fe800091a104c */
[----:B-1----:R-:W2:Y:S04]  /*24c90*/  LDL.LU.64 R172, [R1+0x2ae0] ;  /* 0x002ae00001ac7983 */ /* 0x002ea80000300a00 */
[----:B------:R-:W2:Y:S04]  /*24ca0*/  LDL.64 R14, [R1+0x2ca0] ;  /* 0x002ca000010e7983 */ /* 0x000ea80000100a00 */
[----:B------:R-:W2:Y:S04]  /*24cb0*/  LDL.64 R232, [R1+0x2c60] ;  /* 0x002c600001e87983 */ /* 0x000ea80000100a00 */
[----:B------:R-:W2:Y:S04]  /*24cc0*/  LDL.64 R128, [R1+0x2c20] ;  /* 0x002c200001807983 */ /* 0x000ea80000100a00 */
[----:B------:R1:W-:Y:S04]  /*24cd0*/  STL.64 [R1+0x54a0], R170 ;  /* 0x0054a0aa01007387 */ /* 0x0003e80000100a00 */
[----:B-1----:R-:W2:Y:S04]  /*24ce0*/  LDL.LU.64 R170, [R1+0x24b8] ;  /* 0x0024b80001aa7983 */ /* 0x002ea80000300a00 */
[----:B----4-:R-:W-:Y:S04]  /*24cf0*/  LDGSTS.E [R11+-0x71c00], desc[UR76][R248.64], P0 ;  /* 0x8e400000f80b7fae */ /* 0x010fe800081a104c */
[----:B------:R-:W-:Y:S04]  /*24d00*/  LDGSTS.E [R10+-0x71b00], desc[UR76][R168.64], P2 ;  /* 0x8e500000a80a7fae */ /* 0x000fe800091a104c */
[----:B------:R-:W4:Y:S04]  /*24d10*/  LDL.64 R248, [R1+0x2ba0] ;  /* 0x002ba00001f87983 */ /* 0x000f280000100a00 */
[----:B------:R-:W4:Y:S04]  /*24d20*/  LDL.LU.64 R112, [R1+0x2b98] ;  /* 0x002b980001707983 */ /* 0x000f280000300a00 */
[----:B------:R-:W4:Y:S04]  /*24d30*/  LDL.LU.64 R110, [R1+0x2b90] ;  /* 0x002b9000016e7983 */ /* 0x000f280000300a00 */
[----:B------:R-:W4:Y:S04]  /*24d40*/  LDL.LU.64 R108, [R1+0x2b60] ;  /* 0x002b6000016c7983 */ /* 0x000f280000300a00 */
[----:B------:R-:W4:Y:S04]  /*24d50*/  LDL.LU.64 R102, [R1+0x2b18] ;  /* 0x002b180001667983 */ /* 0x000f280000300a00 */
[----:B------:R-:W4:Y:S04]  /*24d60*/  LDL.LU.64 R90, [R1+0x2b10] ;  /* 0x002b1000015a7983 */ /* 0x000f280000300a00 */
[----:B------:R1:W-:Y:S04]  /*24d70*/  STL.64 [R1+0x54a8], R168 ;  /* 0x0054a8a801007387 */ /* 0x0003e80000100a00 */
[----:B-1----:R-:W4:Y:S04]  /*24d80*/  LDL.LU.64 R168, [R1+0x2b08] ;  /* 0x002b080001a87983 */ /* 0x002f280000300a00 */
[----:B--2---:R1:W-:Y:S04]  /*24d90*/  LDGSTS.E [R9+-0x70c00], desc[UR76][R170.64], P0 ;  /* 0x8f400000aa097fae */ /* 0x0043e800081a104c */
[----:B------:R2:W-:Y:S04]  /*24da0*/  STL.64 [R1+0x54c0], R170 ;  /* 0x0054c0aa01007387 */ /* 0x0005e80000100a00 */
[----:B------:R1:W-:Y:S04]  /*24db0*/  LDGSTS.E [R8+-0x70b00], desc[UR76][R118.64], P2 ;  /* 0x8f50000076087fae */ /* 0x0003e800091a104c */
[----:B---3--:R-:W-:Y:S04]  /*24dc0*/  LDGSTS.E [R3+-0x7fa00], desc[UR76][R124.64], P0 ;  /* 0x806000007c037fae */ /* 0x008fe800081a104c */
[----:B--2---:R-:W2:Y:S04]  /*24dd0*/  LDL.LU.64 R170, [R1+0x2b20] ;  /* 0x002b200001aa7983 */ /* 0x004ea80000300a00 */
[----:B------:R-:W-:Y:S04]  /*24de0*/  STL.64 [R1+0x54c8], R118 ;  /* 0x0054c87601007387 */ /* 0x000fe80000100a00 */
[----:B------:R-:W-:Y:S04]  /*24df0*/  LDGSTS.E [R3+-0x7f900], desc[UR76][R242.64], P2 ;  /* 0x80700000f2037fae */ /* 0x000fe800091a104c */
[----:B------:R-:W-:Y:S04]  /*24e00*/  STL.64 [R1+0x54d0], R242 ;  /* 0x0054d0f201007387 */ /* 0x000fe80000100a00 */
[----:B------:R3:W-:Y:S04]  /*24e10*/  LDGSTS.E [R3+-0x7ea00], desc[UR76][R14.64], P0 ;  /* 0x816000000e037fae */ /* 0x0007e800081a104c */
[----:B------:R-:W-:Y:S04]  /*24e20*/  LDGSTS.E [R3+-0x7e900], desc[UR76][R184.64], P2 ;  /* 0x81700000b8037fae */ /* 0x000fe800091a104c */
[----:B------:R3:W-:Y:S04]  /*24e30*/  STL.64 [R1+0x54d8], R184 ;  /* 0x0054d8b801007387 */ /* 0x0007e80000100a00 */
[----:B------:R-:W-:Y:S01]  /*24e40*/  LDGSTS.E [R3+-0x7da00], desc[UR76][R232.64], P0 ;  /* 0x82600000e8037fae */ /* 0x000fe200081a104c */
[C---:B-1----:R-:W-:Y:S01]  /*24e50*/  VIADD R9, R7.reuse, 0x100000 ;  /* 0x0010000007097836 */ /* 0x042fe20000000000 */
[C---:B------:R-:W-:Y:S01]  /*24e60*/  IADD3 R8, PT, PT, R7.reuse, 0x100000, RZ ;  /* 0x0010000007087810 */ /* 0x040fe20007ffe0ff */
[C---:B------:R-:W-:Y:S01]  /*24e70*/  VIADD R12, R7.reuse, 0x100000 ;  /* 0x00100000070c7836 */ /* 0x040fe20000000000 */
[----:B------:R-:W-:Y:S01]  /*24e80*/  LDGSTS.E [R3+-0x7d900], desc[UR76][R236.64], P2 ;  /* 0x82700000ec037fae */ /* 0x000fe200091a104c */
[C---:B------:R-:W-:Y:S01]  /*24e90*/  VIADD R11, R7.reuse, 0x100000 ;  /* 0x00100000070b7836 */ /* 0x040fe20000000000 */
[----:B------:R-:W-:Y:S01]  /*24ea0*/  USHF.L.U32 UR8, UR8, 0x7, URZ ;  /* 0x0000000708087899 */ /* 0x000fe200080006ff */
[----:B------:R-:W-:Y:S01]  /*24eb0*/  VIADD R10, R7, 0x100000 ;  /* 0x00100000070a7836 */ /* 0x000fe20000000000 */
[----:B---3--:R-:W3:Y:S01]  /*24ec0*/  LDL.LU.64 R184, [R1+0x2be0] ;  /* 0x002be00001b87983 */ /* 0x008ee20000300a00 */
[----:B------:R-:W1:Y:S03]  /*24ed0*/  LDC R14, c[0x0][0x3a0] ;  /* 0x0000e800ff0e7b82 */ /* 0x000e660000000800 */
[----:B------:R5:W-:Y:S04]  /*24ee0*/  STL.64 [R1+0x54f0], R236 ;  /* 0x0054f0ec01007387 */ /* 0x000be80000100a00 */
[----:B------:R-:W-:Y:S01]  /*24ef0*/  LDGSTS.E [R3+-0x7ca00], desc[UR76][R128.64], P0 ;  /* 0x8360000080037fae */ /* 0x000fe200081a104c */
[----:B------:R-:W1:Y:S03]  /*24f00*/  LDC R15, c[0x0][0x3a0] ;  /* 0x0000e800ff0f7b82 */ /* 0x000e660000000800 */
[----:B------:R-:W-:Y:S04]  /*24f10*/  LDGSTS.E [R3+-0x7c900], desc[UR76][R244.64], P2 ;  /* 0x83700000f4037fae */ /* 0x000fe800091a104c */
[----:B-----5:R-:W5:Y:S04]  /*24f20*/  LDL.LU.64 R236, [R1+0x2b48] ;  /* 0x002b480001ec7983 */ /* 0x020f680000300a00 */
[----:B------:R1:W-:Y:S04]  /*24f30*/  STL.64 [R1+0x54f8], R244 ;  /* 0x0054f8f401007387 */ /* 0x0003e80000100a00 */
[----:B-1----:R-:W2:Y:S04]  /*24f40*/  LDL.LU.64 R244, [R1+0x2b50] ;  /* 0x002b500001f47983 */ /* 0x002ea80000300a00 */
[----:B---3--:R-:W-:Y:S04]  /*24f50*/  LDGSTS.E [R3+-0x7ba00], desc[UR76][R184.64], P0 ;  /* 0x84600000b8037fae */ /* 0x008fe800081a104c */
[----:B------:R-:W-:Y:S04]  /*24f60*/  STL.64 [R1+0x5538], R184 ;  /* 0x005538b801007387 */ /* 0x000fe80000100a00 */
[----:B------:R-:W-:Y:S04]  /*24f70*/  LDGSTS.E [R3+-0x7b900], desc[UR76][R154.64], P2 ;  /* 0x847000009a037fae */ /* 0x000fe800091a104c */
[----:B------:R1:W-:Y:S04]  /*24f80*/  STL.64 [R1+0x5500], R154 ;  /* 0x0055009a01007387 */ /* 0x0003e80000100a00 */
[----:B----4-:R-:W-:Y:S04]  /*24f90*/  LDGSTS.E [R3+-0x7aa00], desc[UR76][R248.64], P0 ;  /* 0x85600000f8037fae */ /* 0x010fe800081a104c */
[----:B------:R-:W-:Y:S04]  /*24fa0*/  LDGSTS.E [R3+-0x7a900], desc[UR76][R64.64], P2 ;  /* 0x8570000040037fae */ /* 0x000fe800091a104c */
[----:B-1----:R-:W3:Y:S04]  /*24fb0*/  LDL.LU.64 R154, [R1+0x2b58] ;  /* 0x002b5800019a7983 */ /* 0x002ee80000300a00 */
[----:B------:R-:W4:Y:S04]  /*24fc0*/  LDL.LU.64 R232, [R1+0x2cd0] ;  /* 0x002cd00001e87983 */ /* 0x000f280000300a00 */
[----:B------:R-:W3:Y:S04]  /*24fd0*/  LDL.LU.64 R118, [R1+0x2cc0] ;  /* 0x002cc00001767983 */ /* 0x000ee80000300a00 */
[----:B------:R-:W-:Y:S04]  /*24fe0*/  LDGSTS.E [R3+-0x79a00], desc[UR76][R108.64], P0 ;  /* 0x866000006c037fae */ /* 0x000fe800081a104c */
[----:B------:R-:W-:Y:S04]  /*24ff0*/  LDGSTS.E [R3+-0x79900], desc[UR76][R180.64], P2 ;  /* 0x86700000b4037fae */ /* 0x000fe800091a104c */
[----:B--2---:R-:W-:Y:S04]  /*25000*/  LDGSTS.E [R3+-0x78a00], desc[UR76][R170.64], P0 ;  /* 0x87600000aa037fae */ /* 0x004fe800081a104c */
[----:B------:R-:W-:Y:S04]  /*25010*/  LDGSTS.E [R3+-0x78900], desc[UR76][R224.64], P2 ;  /* 0x87700000e0037fae */ /* 0x000fe800091a104c */
        /* <DEDUP_REMOVED lines=16> */
[----:B---3--:R1:W-:Y:S04]  /*25120*/  STL.64 [R1+0x5590], R118 ;  /* 0x0055907601007387 */ /* 0x0083e80000100a00 */
[----:B-1----:R-:W2:Y:S04]  /*25130*/  LDL.LU.64 R118, [R1+0x2cc8] ;  /* 0x002cc80001767983 */ /* 0x002ea80000300a00 */
[----:B------:R-:W3:Y:S04]  /*25140*/  LDL.LU.64 R130, [R1+0x2cb0] ;  /* 0x002cb00001827983 */ /* 0x000ee80000300a00 */
[----:B---3--:R1:W-:Y:S04]  /*25150*/  STL.64 [R1+0x5588], R130 ;  /* 0x0055888201007387 */ /* 0x0083e80000100a00 */
[----:B-1----:R-:W3:Y:S04]  /*25160*/  LDL.LU.64 R130, [R1+0x2cb8] ;  /* 0x002cb80001827983 */ /* 0x002ee80000300a00 */
[----:B---3--:R1:W-:Y:S04]  /*25170*/  STL.64 [R1+0x5598], R130 ;  /* 0x0055988201007387 */ /* 0x0083e80000100a00 */
[----:B-1----:R-:W3:Y:S04]  /*25180*/  LDL.LU.64 R130, [R1+0x2cd8] ;  /* 0x002cd80001827983 */ /* 0x002ee80000300a00 */
[----:B------:R-:W2:Y:S04]  /*25190*/  LDL.LU.64 R126, [R1+0x2c98] ;  /* 0x002c9800017e7983 */ /* 0x000ea80000300a00 */
[----:B------:R-:W2:Y:S04]  /*251a0*/  LDL.LU.64 R250, [R1+0x2c90] ;  /* 0x002c900001fa7983 */ /* 0x000ea80000300a00 */
[----:B------:R-:W4:Y:S04]  /*251b0*/  LDL.LU.64 R128, [R1+0x2c88] ;  /* 0x002c880001807983 */ /* 0x000f280000300a00 */
[----:B------:R-:W4:Y:S04]  /*251c0*/  LDL.LU.64 R248, [R1+0x2c80] ;  /* 0x002c800001f87983 */ /* 0x000f280000300a00 */
[----:B---3--:R-:W-:Y:S04]  /*251d0*/  LDGSTS.E [R9+-0x7f800], desc[UR76][R130.64], P0 ;  /* 0x8080000082097fae */ /* 0x008fe800081a104c */
[----:B------:R-:W-:Y:S04]  /*251e0*/  LDGSTS.E [R8+-0x7f700], desc[UR76][R144.64], P2 ;  /* 0x8090000090087fae */ /* 0x000fe800091a104c */
[----:B--2---:R-:W-:Y:S04]  /*251f0*/  LDGSTS.E [R12+-0x7e800], desc[UR76][R126.64], P0 ;  /* 0x818000007e0c7fae */ /* 0x004fe800081a104c */
[----:B------:R-:W-:Y:S04]  /*25200*/  LDGSTS.E [R11+-0x7e700], desc[UR76][R186.64], P2 ;  /* 0x81900000ba0b7fae */ /* 0x000fe800091a104c */
[----:B----4-:R1:W-:Y:S04]  /*25210*/  STL.64 [R1+0x5578], R248 ;  /* 0x005578f801007387 */ /* 0x0103e80000100a00 */
[----:B-1----:R-:W2:Y:S04]  /*25220*/  LDL.LU.64 R248, [R1+0x2ca0] ;  /* 0x002ca00001f87983 */ /* 0x002ea80000300a00 */
[----:B--2---:R1:W-:Y:S04]  /*25230*/  STL.64 [R1+0x55a0], R248 ;  /* 0x0055a0f801007387 */ /* 0x0043e80000100a00 */
[----:B-1----:R-:W2:Y:S04]  /*25240*/  LDL.LU.64 R248, [R1+0x2ce0] ;  /* 0x002ce00001f87983 */ /* 0x002ea80000300a00 */
[----:B--2---:R1:W-:Y:S04]  /*25250*/  STL.64 [R1+0x55a8], R248 ;  /* 0x0055a8f801007387 */ /* 0x0043e80000100a00 */
[----:B-1----:R-:W2:Y:S04]  /*25260*/  LDL.LU.64 R248, [R1+0x2ce8] ;  /* 0x002ce80001f87983 */ /* 0x002ea80000300a00 */
[----:B--2---:R1:W-:Y:S04]  /*25270*/  STL.64 [R1+0x55b0], R248 ;  /* 0x0055b0f801007387 */ /* 0x0043e80000100a00 */
[----:B-1----:R-:W2:Y:S04]  /*25280*/  LDL.LU.64 R248, [R1+0x2cf8] ;  /* 0x002cf80001f87983 */ /* 0x002ea80000300a00 */
[----:B------:R-:W3:Y:S04]  /*25290*/  LDL.LU.64 R120, [R1+0x2c78] ;  /* 0x002c780001787983 */ /* 0x000ee80000300a00 */
[----:B------:R-:W4:Y:S04]  /*252a0*/  LDL.LU.64 R122, [R1+0x2c50] ;  /* 0x002c5000017a7983 */ /* 0x000f280000300a00 */
[----:B------:R-:W2:Y:S04]  /*252b0*/  LDL.LU.64 R124, [R1+0x2c48] ;  /* 0x002c4800017c7983 */ /* 0x000ea80000300a00 */
[----:B------:R-:W2:Y:S04]  /*252c0*/  LDL.LU.64 R184, [R1+0x2c10] ;  /* 0x002c100001b87983 */ /* 0x000ea80000300a00 */
[----:B------:R-:W2:Y:S04]  /*252d0*/  LDL.LU.64 R114, [R1+0x2c08] ;  /* 0x002c080001727983 */ /* 0x000ea80000300a00 */
[----:B------:R-:W2:Y:S04]  /*252e0*/  LDL.LU.64 R242, [R1+0x2bd8] ;  /* 0x002bd80001f27983 */ /* 0x000ea80000300a00 */
[----:B------:R-:W2:Y:S04]  /*252f0*/  LDL.LU.64 R104, [R1+0x2bd0] ;  /* 0x002bd00001687983 */ /* 0x000ea80000300a00 */
[----:B------:R-:W2:Y:S04]  /*25300*/  LDL.LU.64 R106, [R1+0x2bc8] ;  /* 0x002bc800016a7983 */ /* 0x000ea80000300a00 */
[----:B------:R1:W-:Y:S04]  /*25310*/  STL.64 [R1+0x5510], R64 ;  /* 0x0055104001007387 */ /* 0x0003e80000100a00 */
[----:B-1----:R-:W2:Y:S04]  /*25320*/  LDL.LU.64 R64, [R1+0x2b88] ;  /* 0x002b880001407983 */ /* 0x002ea80000300a00 */
[----:B------:R1:W-:Y:S04]  /*25330*/  STL.64 [R1+0x5540], R108 ;  /* 0x0055406c01007387 */ /* 0x0003e80000100a00 */
[----:B-1----:R-:W2:Y:S04]  /*25340*/  LDL.LU.64 R108, [R1+0x2c18] ;  /* 0x002c1800016c7983 */ /* 0x002ea80000300a00 */
[----:B------:R1:W-:Y:S04]  /*25350*/  STL.64 [R1+0x5558], R180 ;  /* 0x005558b401007387 */ /* 0x0003e80000100a00 */
[----:B-1----:R-:W2:Y:S04]  /*25360*/  LDL.LU.64 R180, [R1+0x2c58] ;  /* 0x002c580001b47983 */ /* 0x002ea80000300a00 */
[----:B------:R1:W-:Y:S04]  /*25370*/  STL.64 [R1+0x5560], R170 ;  /* 0x005560aa01007387 */ /* 0x0003e80000100a00 */
[----:B-1----:R-:W3:Y:S04]  /*25380*/  LDL.LU.64 R170, [R1+0x2cf0] ;  /* 0x002cf00001aa7983 */ /* 0x002ee80000300a00 */
[----:B------:R1:W-:Y:S04]  /*25390*/  STL.64 [R1+0x5090], R2 ;  /* 0x0050900201007387 */ /* 0x0003e80000100a00 */
[----:B-1----:R-:W3:Y:S04]  /*253a0*/  LDL.LU.64 R2, [R1+0x2c70] ;  /* 0x002c700001027983 */ /* 0x002ee80000300a00 */
        /* <DEDUP_REMOVED lines=23> */
[----:B------:R1:W-:Y:S04]  /*25520*/  LDGSTS.E [R12+-0x72700], desc[UR76][R164.64], P2 ;  /* 0x8d900000a40c7fae */ /* 0x0003e800091a104c */
[----:B------:R-:W-:Y:S04]  /*25530*/  LDGSTS.E [R11+-0x71800], desc[UR76][R96.64], P0 ;  /* 0x8e800000600b7fae */ /* 0x000fe800081a104c */
[----:B------:R2:W-:Y:S04]  /*25540*/  LDGSTS.E [R10+-0x71700], desc[UR76][R162.64], P2 ;  /* 0x8e900000a20a7fae */ /* 0x0005e800091a104c */
[----:B------:R2:W-:Y:S01]  /*25550*/  LDGSTS.E [R9+-0x70800], desc[UR76][R40.64], P0 ;  /* 0x8f80000028097fae */ /* 0x0005e200081a104c */
[----:B-1----:R-:W1:Y:S03]  /*25560*/  LDC R12, c[0x0][0x3a0] ;  /* 0x0000e800ff0c7b82 */ /* 0x002e660000000800 */
[----:B------:R1:W-:Y:S04]  /*25570*/  LDGSTS.E [R8+-0x70700], desc[UR76][R160.64], P2 ;  /* 0x8f900000a0087fae */ /* 0x0003e800091a104c */
[----:B------:R-:W-:Y:S04]  /*25580*/  LDGSTS.E [R4+-0x7f600], desc[UR76][R232.64], P0 ;  /* 0x80a00000e8047fae */ /* 0x000fe800081a104c */
[----:B------:R-:W-:Y:S04]  /*25590*/  LDGSTS.E [R4+-0x7f500], desc[UR76][R194.64], P2 ;  /* 0x80b00000c2047fae */ /* 0x000fe800091a104c */
[----:B------:R-:W-:Y:S04]  /*255a0*/  LDGSTS.E [R4+-0x7e600], desc[UR76][R250.64], P0 ;  /* 0x81a00000fa047fae */ /* 0x000fe800081a104c */
[----:B------:R-:W-:Y:S04]  /*255b0*/  LDGSTS.E [R4+-0x7e500], desc[UR76][R188.64], P2 ;  /* 0x81b00000bc047fae */ /* 0x000fe800091a104c */
[----:B----4-:R-:W-:Y:S04]  /*255c0*/  LDGSTS.E [R4+-0x7d600], desc[UR76][R122.64], P0 ;  /* 0x82a000007a047fae */ /* 0x010fe800081a104c */
        /* <DEDUP_REMOVED lines=18> */
[----:B------:R-:W-:Y:S01]  /*256f0*/  LDGSTS.E [R4+-0x74500], desc[UR76][R156.64], P2 ;  /* 0x8bb000009c047fae */ /* 0x000fe200091a104c */
[----:B--2---:R-:W-:-:S03]  /*25700*/  VIADD R10, R246, 0x100000 ;  /* 0x00100000f60a7836 */ /* 0x004fc60000000000 */
[----:B------:R-:W-:Y:S01]  /*25710*/  LDGSTS.E [R4+-0x73600], desc[UR76][R20.64], P0 ;  /* 0x8ca0000014047fae */ /* 0x000fe200081a104c */
[----:B------:R-:W-:-:S03]  /*25720*/  IADD3 R9, PT, PT, R246, 0x100000, RZ ;  /* 0x00100000f6097810 */ /* 0x000fc60007ffe0ff */
[----:B------:R-:W-:Y:S01]  /*25730*/  LDGSTS.E [R4+-0x73500], desc[UR76][R76.64], P2 ;  /* 0x8cb000004c047fae */ /* 0x000fe200091a104c */
[----:B-1----:R-:W-:-:S03]  /*25740*/  VIADD R8, R246, 0x100000 ;  /* 0x00100000f6087836 */ /* 0x002fc60000000000 */
[----:B------:R-:W-:Y:S01]  /*25750*/  LDGSTS.E [R4+-0x72600], desc[UR76][R16.64], P0 ;  /* 0x8da0000010047fae */ /* 0x000fe200081a104c */
[----:B------:R-:W-:-:S03]  /*25760*/  VIADD R11, R246, 0x100000 ;  /* 0x00100000f60b7836 */ /* 0x000fc60000000000 */
        /* <DEDUP_REMOVED lines=34> */
[----:B------:R2:W-:Y:S04]  /*25990*/  LDGSTS.E [R10+-0x71300], desc[UR76][R24.64], P2 ;  /* 0x8ed00000180a7fae */ /* 0x0005e800091a104c */
[----:B------:R-:W-:Y:S04]  /*259a0*/  LDGSTS.E [R9+-0x70400], desc[UR76][R134.64], P0 ;  /* 0x8fc0000086097fae */ /* 0x000fe800081a104c */
[----:B------:R4:W-:Y:S01]  /*259b0*/  LDGSTS.E [R8+-0x70300], desc[UR76][R22.64], P2 ;  /* 0x8fd0000016087fae */ /* 0x0009e200091a104c */
[----:B-1----:R-:W1:Y:S08]  /*259c0*/  LDC R11, c[0x0][0x3a0] ;  /* 0x0000e800ff0b7b82 */ /* 0x002e700000000800 */
[----:B--2---:R-:W2:Y:S01]  /*259d0*/  LDC R10, c[0x0][0x3a0] ;  /* 0x0000e800ff0a7b82 */ /* 0x004ea20000000800 */
[----:B----4-:R-:W-:-:S04]  /*259e0*/  IMAD.U32 R8, RZ, RZ, UR8 ;  /* 0x00000008ff087e24 */ /* 0x010fc8000f8e00ff */
[----:B------:R-:W-:-:S04]  /*259f0*/  IMAD.WIDE R234, R8, 0x4, R234 ;  /* 0x0000000408ea7825 */ /* 0x000fc800078e02ea */
[C---:B------:R-:W-:Y:S01]  /*25a00*/  IMAD.WIDE R248, R8.reuse, 0x4, R248 ;  /* 0x0000000408f87825 */ /* 0x040fe200078e02f8 */
[----:B------:R4:W-:Y:S04]  /*25a10*/  STL.64 [R1+0x4890], R234 ;  /* 0x004890ea01007387 */ /* 0x0009e80000100a00 */
[----:B----4-:R-:W4:Y:S04]  /*25a20*/  LDL.LU.64 R234, [R1+0x2948] ;  /* 0x0029480001ea7983 */ /* 0x010f280000300a00 */
[----:B------:R5:W-:Y:S04]  /*25a30*/  STL.64 [R1+0x4888], R248 ;  /* 0x004888f801007387 */ /* 0x000be80000100a00 */
[----:B-----5:R-:W5:Y:S01]  /*25a40*/  LDL.LU.64 R248, [R1+0x55b0] ;  /* 0x0055b00001f87983 */ /* 0x020f620000300a00 */
[----:B---3--:R-:W-:-:S05]  /*25a50*/  IMAD.WIDE R170, R8, 0x4, R170 ;  /* 0x0000000408aa7825 */ /* 0x008fca00078e02aa */
[----:B------:R3:W-:Y:S04]  /*25a60*/  STL.64 [R1+0x4880], R170 ;  /* 0x004880aa01007387 */ /* 0x0007e80000100a00 */
[----:B---3--:R-:W3:Y:S01]  /*25a70*/  LDL.LU.64 R170, [R1+0x2c60] ;  /* 0x002c600001aa7983 */ /* 0x008ee20000300a00 */
[----:B-----5:R-:W-:-:S05]  /*25a80*/  IMAD.WIDE R248, R8, 0x4, R248 ;  /* 0x0000000408f87825 */ /* 0x020fca00078e02f8 */
[----:B------:R5:W-:Y:S04]  /*25a90*/  STL.64 [R1+0x4898], R248 ;  /* 0x004898f801007387 */ /* 0x000be80000100a00 */
[----:B-----5:R-:W5:Y:S01]  /*25aa0*/  LDL.LU.64 R248, [R1+0x55a8] ;  /* 0x0055a80001f87983 */ /* 0x020f620000300a00 */
[----:B------:R-:W-:-:S04]  /*25ab0*/  IMAD.WIDE R130, R8, 0x4, R130 ;  /* 0x0000000408827825 */ /* 0x000fc800078e0282 */
[----:B------:R-:W-:-:S04]  /*25ac0*/  IMAD.WIDE R232, R8, 0x4, R232 ;  /* 0x0000000408e87825 */ /* 0x000fc800078e02e8 */
[----:B------:R-:W-:-:S04]  /*25ad0*/  IMAD.WIDE R118, R8, 0x4, R118 ;  /* 0x0000000408767825 */ /* 0x000fc800078e0276 */
[----:B-----5:R-:W-:-:S05]  /*25ae0*/  IMAD.WIDE R248, R8, 0x4, R248 ;  /* 0x0000000408f87825 */ /* 0x020fca00078e02f8 */
[----:B------:R5:W-:Y:S04]  /*25af0*/  STL.64 [R1+0x48a0], R248 ;  /* 0x0048a0f801007387 */ /* 0x000be80000100a00 */
[----:B-----5:R-:W5:Y:S04]  /*25b00*/  LDL.LU.64 R248, [R1+0x55a0] ;  /* 0x0055a00001f87983 */ /* 0x020f680000300a00 */
[----:B------:R1:W-:Y:S04]  /*25b10*/  STL.64 [R1+0x48a8], R130 ;  /* 0x0048a88201007387 */ /* 0x0003e80000100a00 */
[----:B-1----:R-:W2:Y:S04]  /*25b20*/  LDL.LU.64 R130, [R1+0x5598] ;  /* 0x0055980001827983 */ /* 0x002ea80000300a00 */
[----:B------:R1:W-:Y:S04]  /*25b30*/  STL.64 [R1+0x48b0], R232 ;  /* 0x0048b0e801007387 */ /* 0x0003e80000100a00 */
[----:B-1----:R-:W3:Y:S04]  /*25b40*/  LDL.LU.64 R232, [R1+0x2c40] ;  /* 0x002c400001e87983 */ /* 0x002ee80000300a00 */
[----:B------:R1:W-:Y:S04]  /*25b50*/  STL.64 [R1+0x48b8], R118 ;  /* 0x0048b87601007387 */ /* 0x0003e80000100a00 */
[----:B-1----:R-:W3:Y:S01]  /*25b60*/  LDL.LU.64 R118, [R1+0x5590] ;  /* 0x0055900001767983 */ /* 0x002ee20000300a00 */
[----:B--2---:R-:W-:-:S03]  /*25b70*/  IMAD.WIDE R130, R8, 0x4, R130 ;  /* 0x0000000408827825 */ /* 0x004fc600078e0282 */
[----:B---3--:R1:W-:Y:S02]  /*25b80*/  LDGSTS.E [R0+-0x7f200], desc[UR76][R118.64], P0 ;  /* 0x80e0000076007fae */ /* 0x0083e400081a104c */
[----:B-1----:R-:W-:-:S05]  /*25b90*/  IMAD.WIDE R118, R8, 0x4, R118 ;  /* 0x0000000408767825 */ /* 0x002fca00078e0276 */
[----:B------:R1:W-:Y:S04]  /*25ba0*/  STL.64 [R1+0x48c0], R118 ;  /* 0x0048c07601007387 */ /* 0x0003e80000100a00 */
[----:B-1----:R-:W2:Y:S04]  /*25bb0*/  LDL.LU.64 R118, [R1+0x2c30] ;  /* 0x002c300001767983 */ /* 0x002ea80000300a00 */
[----:B------:R1:W-:Y:S04]  /*25bc0*/  STL.64 [R1+0x48c8], R130 ;  /* 0x0048c88201007387 */ /* 0x0003e80000100a00 */
[----:B-1----:R-:W3:Y:S02]  /*25bd0*/  LDL.LU.64 R130, [R1+0x5588] ;  /* 0x0055880001827983 */ /* 0x002ee40000300a00 */
[----:B---3--:R-:W-:-:S05]  /*25be0*/  IMAD.WIDE R130, R8, 0x4, R130 ;  /* 0x0000000408827825 */ /* 0x008fca00078e0282 */
[----:B------:R1:W-:Y:S04]  /*25bf0*/  STL.64 [R1+0x48d0], R130 ;  /* 0x0048d08201007387 */ /* 0x0003e80000100a00 */
[----:B-1----:R-:W3:Y:S01]  /*25c00*/  LDL.LU.64 R130, [R1+0x5580] ;  /* 0x0055800001827983 */ /* 0x002ee20000300a00 */
[----:B-----5:R-:W-:-:S04]  /*25c10*/  IMAD.WIDE R248, R8, 0x4, R248 ;  /* 0x0000000408f87825 */ /* 0x020fc800078e02f8 */
[----:B------:R-:W-:-:S04]  /*25c20*/  IMAD.WIDE R126, R8, 0x4, R126 ;  /* 0x00000004087e7825 */ /* 0x000fc800078e027e */
[----:B------:R-:W-:-:S04]  /*25c30*/  IMAD.WIDE R250, R8, 0x4, R250 ;  /* 0x0000000408fa7825 */ /* 0x000fc800078e02fa */
[----:B---3--:R-:W-:-:S05]  /*25c40*/  IMAD.WIDE R130, R8, 0x4, R130 ;  /* 0x0000000408827825 */ /* 0x008fca00078e0282 */
[----:B------:R1:W-:Y:S04]  /*25c50*/  STL.64 [R1+0x48d8], R130 ;  /* 0x0048d88201007387 */ /* 0x0003e80000100a00 */
[----:B-1----:R-:W3:Y:S04]  /*25c60*/  LDL.LU.64 R130, [R1+0x2908] ;  /* 0x0029080001827983 */ /* 0x002ee80000300a00 */
[----:B------:R1:W-:Y:S04]  /*25c70*/  STL.64 [R1+0x48e0], R248 ;  /* 0x0048e0f801007387 */ /* 0x0003e80000100a00 */
[----:B-1----:R-:W5:Y:S04]  /*25c80*/  LDL.LU.64 R248, [R1+0x5578] ;  /* 0x0055780001f87983 */ /* 0x002f680000300a00 */
[----:B------:R1:W-:Y:S04]  /*25c90*/  STL.64 [R1+0x48e8], R126 ;  /* 0x0048e87e01007387 */ /* 0x0003e80000100a00 */
[----:B-1----:R-:W2:Y:S04]  /*25ca0*/  LDL.LU.64 R126, [R1+0x5570] ;  /* 0x00557000017e7983 */ /* 0x002ea80000300a00 */
[----:B------:R1:W-:Y:S04]  /*25cb0*/  STL.64 [R1+0x48f0], R250 ;  /* 0x0048f0fa01007387 */ /* 0x0003e80000100a00 */
[----:B-1----:R-:W3:Y:S01]  /*25cc0*/  LDL.LU.64 R250, [R1+0x5568] ;  /* 0x0055680001fa7983 */ /* 0x002ee20000300a00 */
[----:B------:R-:W-:-:S04]  /*25cd0*/  IMAD.WIDE R128, R8, 0x4, R128 ;  /* 0x0000000408807825 */ /* 0x000fc800078e0280 */
[C---:B------:R-:W-:Y:S01]  /*25ce0*/  IMAD.WIDE R120, R8.reuse, 0x4, R120 ;  /* 0x0000000408787825 */ /* 0x040fe200078e0278 */
[----:B------:R1:W-:Y:S03]  /*25cf0*/  STL.64 [R1+0x48f8], R128 ;  /* 0x0048f88001007387 */ /* 0x0003e60000100a00 */
[----:B------:R-:W-:-:S04]  /*25d00*/  IMAD.WIDE R2, R8, 0x4, R2 ;  /* 0x0000000408027825 */ /* 0x000fc800078e0202 */
[C---:B------:R-:W-:Y:S01]  /*25d10*/  IMAD.WIDE R170, R8.reuse, 0x4, R170 ;  /* 0x0000000408aa7825 */ /* 0x040fe200078e02aa */
[----:B-1----:R-:W4:Y:S04]  /*25d20*/  LDL.LU.64 R128, [R1+0x2c00] ;  /* 0x002c000001807983 */ /* 0x002f280000300a00 */
[----:B------:R1:W-:Y:S01]  /*25d30*/  STL.64 [R1+0x4908], R120 ;  /* 0x0049087801007387 */ /* 0x0003e20000100a00 */
[----:B------:R-:W-:-:S04]  /*25d40*/  IMAD.WIDE R180, R8, 0x4, R180 ;  /* 0x0000000408b47825 */ /* 0x000fc800078e02b4 */
[C---:B------:R-:W-:Y:S01]  /*25d50*/  IMAD.WIDE R122, R8.reuse, 0x4, R122 ;  /* 0x00000004087a7825 */ /* 0x040fe200078e027a */
[----:B-1----:R-:W4:Y:S04]  /*25d60*/  LDL.LU.64 R120, [R1+0x2bf8] ;  /* 0x002bf80001787983 */ /* 0x002f280000300a00 */
[----:B------:R1:W-:Y:S01]  /*25d70*/  STL.64 [R1+0x4910], R2 ;  /* 0x0049100201007387 */ /* 0x0003e20000100a00 */
[----:B------:R-:W-:-:S03]  /*25d80*/  IMAD.WIDE R124, R8, 0x4, R124 ;  /* 0x00000004087c7825 */ /* 0x000fc600078e027c */
[----:B-1----:R-:W4:Y:S01]  /*25d90*/  LDL.LU.64 R2, [R1+0x2be8] ;  /* 0x002be80001027983 */ /* 0x002f220000300a00 */
[----:B--2---:R-:W-:-:S05]  /*25da0*/  IMAD.WIDE R126, R8, 0x4, R126 ;  /* 0x00000004087e7825 */ /* 0x004fca00078e027e */
[----:B------:R1:W-:Y:S04]  /*25db0*/  STL.64 [R1+0x4918], R126 ;  /* 0x0049187e01007387 */ /* 0x0003e80000100a00 */
[----:B---3--:R-:W-:Y:S04]  /*25dc0*/  LDGSTS.E [R0+-0x7f100], desc[UR76][R250.64], P2 ;  /* 0x80f00000fa007fae */ /* 0x008fe800091a104c */
[----:B-----5:R2:W-:Y:S04]  /*25dd0*/  LDGSTS.E [R0+-0x7e200], desc[UR76][R248.64], P0 ;  /* 0x81e00000f8007fae */ /* 0x0205e800081a104c */
[----:B-1----:R-:W3:Y:S01]  /*25de0*/  LDL.LU.64 R126, [R1+0x28c8] ;  /* 0x0028c800017e7983 */ /* 0x002ee20000300a00 */
[----:B------:R-:W-:-:S03]  /*25df0*/  IMAD.WIDE R118, R8, 0x4, R118 ;  /* 0x0000000408767825 */ /* 0x000fc600078e0276 */
[----:B----4-:R-:W-:Y:S01]  /*25e00*/  LDGSTS.E [R0+-0x7e100], desc[UR76][R234.64], P2 ;  /* 0x81f00000ea007fae */ /* 0x010fe200091a104c */
[----:B--2---:R-:W-:-:S03]  /*25e10*/  IMAD.WIDE R248, R8, 0x4, R248 ;  /* 0x0000000408f87825 */ /* 0x004fc600078e02f8 */
[----:B------:R1:W-:Y:S04]  /*25e20*/  LDGSTS.E [R0+-0x7d200], desc[UR76][R232.64], P0 ;  /* 0x82e00000e8007fae */ /* 0x0003e800081a104c */
[----:B------:R-:W-:Y:S04]  /*25e30*/  STL.64 [R1+0x4900], R248 ;  /* 0x004900f801007387 */ /* 0x000fe80000100a00 */
[----:B------:R2:W-:Y:S01]  /*25e40*/  STL.64 [R1+0x4eb8], R248 ;  /* 0x004eb8f801007387 */ /* 0x0005e20000100a00 */
[----:B-1----:R-:W-:-:S03]  /*25e50*/  IMAD.WIDE R232, R8, 0x4, R232 ;  /* 0x0000000408e87825 */ /* 0x002fc600078e02e8 */
[----:B------:R-:W-:Y:S01]  /*25e60*/  LDGSTS.E [R0+-0x7d100], desc[UR76][R130.64], P2 ;  /* 0x82f0000082007fae */ /* 0x000fe200091a104c */
[----:B------:R-:W-:-:S03]  /*25e70*/  IMAD.WIDE R120, R8, 0x4, R120 ;  /* 0x0000000408787825 */ /* 0x000fc600078e0278 */
[----:B------:R1:W-:Y:S04]  /*25e80*/  LDGSTS.E [R0+-0x7c200], desc[UR76][R128.64], P0 ;  /* 0x83e0000080007fae */ /* 0x0003e800081a104c */
[----:B--2---:R-:W2:Y:S04]  /*25e90*/  LDL.LU.64 R248, [R1+0x2c20] ;  /* 0x002c200001f87983 */ /* 0x004ea80000300a00 */
[----:B------:R4:W-:Y:S04]  /*25ea0*/  STL.64 [R1+0x4920], R170 ;  /* 0x004920aa01007387 */ /* 0x0009e80000100a00 */
[----:B----4-:R-:W4:Y:S04]  /*25eb0*/  LDL.LU.64 R170, [R1+0x5560] ;  /* 0x0055600001aa7983 */ /* 0x010f280000300a00 */
[----:B------:R5:W-:Y:S04]  /*25ec0*/  STL.64 [R1+0x4928], R180 ;  /* 0x004928b401007387 */ /* 0x000be80000100a00 */
[----:B-----5:R-:W5:Y:S04]  /*25ed0*/  LDL.LU.64 R180, [R1+0x5558] ;  /* 0x0055580001b47983 */ /* 0x020f680000300a00 */
[----:B------:R1:W-:Y:S04]  /*25ee0*/  STL.64 [R1+0x4930], R122 ;  /* 0x0049307a01007387 */ /* 0x0003e80000100a00 */
[----:B-1----:R-:W4:Y:S04]  /*25ef0*/  LDL.LU.64 R122, [R1+0x5550] ;  /* 0x00555000017a7983 */ /* 0x002f280000300a00 */
[----:B------:R1:W-:Y:S04]  /*25f00*/  STL.64 [R1+0x4938], R124 ;  /* 0x0049387c01007387 */ /* 0x0003e80000100a00 */
[----:B-1----:R-:W5:Y:S01]  /*25f10*/  LDL.LU.64 R124, [R1+0x5548] ;  /* 0x00554800017c7983 */ /* 0x002f620000300a00 */
[----:B------:R-:W-:-:S04]  /*25f20*/  IMAD.WIDE R128, R8, 0x4, R128 ;  /* 0x0000000408807825 */ /* 0x000fc800078e0280 */
[C---:B------:R-:W-:Y:S01]  /*25f30*/  IMAD.WIDE R2, R8.reuse, 0x4, R2 ;  /* 0x0000000408027825 */ /* 0x040fe200078e0202 */
[----:B---3--:R-:W-:Y:S03]  /*25f40*/  LDGSTS.E [R0+-0x7c100], desc[UR76][R126.64], P2 ;  /* 0x83f000007e007fae */ /* 0x008fe600091a104c */
[----:B--2---:R-:W-:-:S04]  /*25f50*/  IMAD.WIDE R248, R8, 0x4, R248 ;  /* 0x0000000408f87825 */ /* 0x004fc800078e02f8 */
[----:B----4-:R-:W-:-:S04]  /*25f60*/  IMAD.WIDE R122, R8, 0x4, R122 ;  /* 0x00000004087a7825 */ /* 0x010fc800078e027a */
[----:B-----5:R-:W-:-:S05]  /*25f70*/  IMAD.WIDE R124, R8, 0x4, R124 ;  /* 0x00000004087c7825 */ /* 0x020fca00078e027c */
[----:B------:R1:W-:Y:S04]  /*25f80*/  STL.64 [R1+0x4948], R124 ;  /* 0x0049487c01007387 */ /* 0x0003e80000100a00 */
[----:B-1----:R-:W2:Y:S04]  /*25f90*/  LDL.LU.64 R124, [R1+0x2bc0] ;  /* 0x002bc000017c7983 */ /* 0x002ea80000300a00 */
[----:B------:R1:W-:Y:S04]  /*25fa0*/  STL.64 [R1+0x4950], R118 ;  /* 0x0049507601007387 */ /* 0x0003e80000100a00 */
[----:B-1----:R-:W3:Y:S04]  /*25fb0*/  LDL.LU.64 R118, [R1+0x2bb8] ;  /* 0x002bb80001767983 */ /* 0x002ee80000300a00 */
[----:B------:R1:W-:Y:S04]  /*25fc0*/  STL.64 [R1+0x4958], R122 ;  /* 0x0049587a01007387 */ /* 0x0003e80000100a00 */
[----:B-1----:R-:W4:Y:S04]  /*25fd0*/  LDL.LU.64 R122, [R1+0x2860] ;  /* 0x00286000017a7983 */ /* 0x002f280000300a00 */
[----:B------:R-:W-:Y:S04]  /*25fe0*/  STL.64 [R1+0x4940], R232 ;  /* 0x004940e801007387 */ /* 0x000fe80000100a00 */
[----:B------:R1:W-:Y:S04]  /*25ff0*/  STL.64 [R1+0x4eb0], R232 ;  /* 0x004eb0e801007387 */ /* 0x0003e80000100a00 */
[----:B-1----:R-:W5:Y:S04]  /*26000*/  LDL.LU.64 R232, [R1+0x2bb0] ;  /* 0x002bb00001e87983 */ /* 0x002f680000300a00 */
[----:B------:R1:W-:Y:S02]  /*26010*/  STL.64 [R1+0x4960], R248 ;  /* 0x004960f801007387 */ /* 0x0003e40000100a00 */
[----:B-1----:R-:W-:-:S02]  /*26020*/  IMAD.WIDE R248, R8, 0x4, R108 ;  /* 0x0000000408f87825 */ /* 0x002fc400078e026c */
[----:B------:R-:W3:Y:S04]  /*26030*/  LDL.LU.64 R108, [R1+0x5540] ;  /* 0x00554000016c7983 */ /* 0x000ee80000300a00 */
[----:B------:R1:W-:Y:S02]  /*26040*/  STL.64 [R1+0x4968], R248 ;  /* 0x004968f801007387 */ /* 0x0003e40000100a00 */
[C---:B-1----:R-:W-:Y:S02]  /*26050*/  IMAD.WIDE R248, R8.reuse, 0x4, R184 ;  /* 0x0000000408f87825 */ /* 0x042fe400078e02b8 */
[----:B------:R-:W3:Y:S04]  /*26060*/  LDL.LU.64 R184, [R1+0x5538] ;  /* 0x0055380001b87983 */ /* 0x000ee80000300a00 */
[----:B------:R1:W-:Y:S02]  /*26070*/  STL.64 [R1+0x4970], R248 ;  /* 0x004970f801007387 */ /* 0x0003e40000100a00 */
[----:B-1----:R-:W-:-:S02]  /*26080*/  IMAD.WIDE R248, R8, 0x4, R114 ;  /* 0x0000000408f87825 */ /* 0x002fc400078e0272 */
[----:B------:R-:W3:Y:S04]  /*26090*/  LDL.LU.64 R114, [R1+0x5530] ;  /* 0x0055300001727983 */ /* 0x000ee80000300a00 */
[----:B------:R1:W-:Y:S04]  /*260a0*/  STL.64 [R1+0x4978], R248 ;  /* 0x004978f801007387 */ /* 0x0003e80000100a00 */
[----:B-1----:R-:W3:Y:S04]  /*260b0*/  LDL.LU.64 R248, [R1+0x2ba0] ;  /* 0x002ba00001f87983 */ /* 0x002ee80000300a00 */
[----:B------:R1:W-:Y:S04]  /*260c0*/  STL.64 [R1+0x4988], R120 ;  /* 0x0049887801007387 */ /* 0x0003e80000100a00 */
[----:B-1----:R-:W3:Y:S04]  /*260d0*/  LDL.LU.64 R120, [R1+0x5528] ;  /* 0x0055280001787983 */ /* 0x002ee80000300a00 */
[----:B--2---:R1:W-:Y:S02]  /*260e0*/  LDGSTS.E [R0+-0x7b200], desc[UR76][R124.64], P0 ;  /* 0x84e000007c007fae */ /* 0x0043e400081a104c */
[----:B-1----:R-:W-:-:S02]  /*260f0*/  IMAD.WIDE R124, R8, 0x4, R124 ;  /* 0x00000004087c7825 */ /* 0x002fc400078e027c */
[----:B----4-:R-:W-:Y:S02]  /*26100*/  LDGSTS.E [R0+-0x7b100], desc[UR76][R122.64], P2 ;  /* 0x84f000007a007fae */ /* 0x010fe400091a104c */
[----:B-----5:R-:W-:-:S04]  /*26110*/  IMAD.WIDE R232, R8, 0x4, R232 ;  /* 0x0000000408e87825 */ /* 0x020fc800078e02e8 */
[----:B---3--:R-:W-:-:S04]  /*26120*/  IMAD.WIDE R184, R8, 0x4, R184 ;  /* 0x0000000408b87825 */ /* 0x008fc800078e02b8 */
[----:B------:R-:W-:-:S04]  /*26130*/  IMAD.WIDE R114, R8, 0x4, R114 ;  /* 0x0000000408727825 */ /* 0x000fc800078e0272 */
[----:B------:R-:W-:-:S05]  /*26140*/  IMAD.WIDE R120, R8, 0x4, R120 ;  /* 0x0000000408787825 */ /* 0x000fca00078e0278 */
[----:B------:R1:W-:Y:S04]  /*26150*/  STL.64 [R1+0x4990], R120 ;  /* 0x0049907801007387 */ /* 0x0003e80000100a00 */
[----:B-1----:R-:W2:Y:S04]  /*26160*/  LDL.LU.64 R120, [R1+0x2b80] ;  /* 0x002b800001787983 */ /* 0x002ea80000300a00 */
[----:B------:R-:W-:Y:S04]  /*26170*/  STL.64 [R1+0x4980], R128 ;  /* 0x0049808001007387 */ /* 0x000fe80000100a00 */
[----:B------:R1:W-:Y:S04]  /*26180*/  STL.64 [R1+0x4ea8], R128 ;  /* 0x004ea88001007387 */ /* 0x0003e80000100a00 */
[----:B------:R3:W-:Y:S04]  /*26190*/  STL.64 [R1+0x4998], R2 ;  /* 0x0049980201007387 */ /* 0x0007e80000100a00 */
[----:B------:R-:W-:Y:S01]  /*261a0*/  STL.64 [R1+0x49a0], R184 ;  /* 0x0049a0b801007387 */ /* 0x000fe20000100a00 */
[----:B-1----:R-:W-:-:S04]  /*261b0*/  IMAD.WIDE R128, R8, 0x4, R242 ;  /* 0x0000000408807825 */ /* 0x002fc800078e02f2 */
[C---:B---3--:R-:W-:Y:S01]  /*261c0*/  IMAD.WIDE R2, R8.reuse, 0x4, R104 ;  /* 0x0000000408027825 */ /* 0x048fe200078e0268 */
[----:B------:R1:W-:Y:S03]  /*261d0*/  STL.64 [R1+0x49a8], R128 ;  /* 0x0049a88001007387 */ /* 0x0003e60000100a00 */
[C---:B------:R-:W-:Y:S02]  /*261e0*/  IMAD.WIDE R104, R8.reuse, 0x4, R106 ;  /* 0x0000000408687825 */ /* 0x040fe400078e026a */
[----:B------:R-:W3:Y:S04]  /*261f0*/  LDL.LU.64 R106, [R1+0x2af8] ;  /* 0x002af800016a7983 */ /* 0x000ee80000300a00 */
[----:B------:R4:W-:Y:S01]  /*26200*/  STL.64 [R1+0x49b0], R2 ;  /* 0x0049b00201007387 */ /* 0x0009e20000100a00 */
[----:B-1----:R-:W-:-:S03]  /*26210*/  IMAD.WIDE R128, R8, 0x4, R118 ;  /* 0x0000000408807825 */ /* 0x002fc600078e0276 */
[----:B----4-:R-:W4:Y:S04]  /*26220*/  LDL.LU.64 R2, [R1+0x2ab8] ;  /* 0x002ab80001027983 */ /* 0x010f280000300a00 */
[----:B------:R1:W-:Y:S04]  /*26230*/  STL.64 [R1+0x49b8], R104 ;  /* 0x0049b86801007387 */ /* 0x0003e80000100a00 */
[----:B------:R-:W5:Y:S01]  /*26240*/  LDL.LU.64 R184, [R1+0x2a78] ;  /* 0x002a780001b87983 */ /* 0x000f620000300a00 */
[----:B------:R-:W-:-:S03]  /*26250*/  IMAD.WIDE R248, R8, 0x4, R248 ;  /* 0x0000000408f87825 */ /* 0x000fc600078e02f8 */
[----:B-1----:R-:W3:Y:S04]  /*26260*/  LDL.LU.64 R104, [R1+0x2a38] ;  /* 0x002a380001687983 */ /* 0x002ee80000300a00 */
[----:B------:R-:W3:Y:S04]  /*26270*/  LDL.LU.64 R242, [R1+0x25f8] ;  /* 0x0025f80001f27983 */ /* 0x000ee80000300a00 */
[----:B------:R-:W3:Y:S04]  /*26280*/  LDL.LU.64 R118, [R1+0x2568] ;  /* 0x0025680001767983 */ /* 0x000ee80000300a00 */
[----:B------:R1:W-:Y:S04]  /*26290*/  STL.64 [R1+0x49c8], R128 ;  /* 0x0049c88001007387 */ /* 0x0003e80000100a00 */
[----:B-1----:R-:W5:Y:S04]  /*262a0*/  LDL.LU.64 R128, [R1+0x24d8] ;  /* 0x0024d80001807983 */ /* 0x002f680000300a00 */
[----:B------:R1:W-:Y:S04]  /*262b0*/  STL.64 [R1+0x49d0], R232 ;  /* 0x0049d0e801007387 */ /* 0x0003e80000100a00 */
[----:B-1----:R-:W5:Y:S04]  /*262c0*/  LDL.LU.64 R232, [R1+0x2b68] ;  /* 0x002b680001e87983 */ /* 0x002f680000300a00 */
[----:B------:R1:W-:Y:S04]  /*262d0*/  STL.64 [R1+0x49d8], R114 ;  /* 0x0049d87201007387 */ /* 0x0003e80000100a00 */
[----:B-1----:R-:W5:Y:S04]  /*262e0*/  LDL.LU.64 R114, [R1+0x2800] ;  /* 0x0028000001727983 */ /* 0x002f680000300a00 */
[----:B------:R-:W-:Y:S04]  /*262f0*/  STL.64 [R1+0x49c0], R124 ;  /* 0x0049c07c01007387 */ /* 0x000fe80000100a00 */
[----:B------:R1:W-:Y:S04]  /*26300*/  STL.64 [R1+0x4ec0], R124 ;  /* 0x004ec07c01007387 */ /* 0x0003e80000100a00 */
[----:B-1----:R-:W5:Y:S04]  /*26310*/  LDL.LU.64 R124, [R1+0x2b38] ;  /* 0x002b3800017c7983 */ /* 0x002f680000300a00 */
[----:B------:R1:W-:Y:S02]  /*26320*/  STL.64 [R1+0x49e0], R248 ;  /* 0x0049e0f801007387 */ /* 0x0003e40000100a00 */
[----:B-1----:R-:W-:-:S02]  /*26330*/  IMAD.WIDE R248, R8, 0x4, R112 ;  /* 0x0000000408f87825 */ /* 0x002fc400078e0270 */
[----:B------:R-:W5:Y:S04]  /*26340*/  LDL.LU.64 R112, [R1+0x5520] ;  /* 0x0055200001707983 */ /* 0x000f680000300a00 */
[----:B------:R1:W-:Y:S02]  /*26350*/  STL.64 [R1+0x49e8], R248 ;  /* 0x0049e8f801007387 */ /* 0x0003e40000100a00 */
[C---:B-1----:R-:W-:Y:S02]  /*26360*/  IMAD.WIDE R248, R8.reuse, 0x4, R110 ;  /* 0x0000000408f87825 */ /* 0x042fe400078e026e */
[----:B------:R-:W5:Y:S04]  /*26370*/  LDL.LU.64 R110, [R1+0x5518] ;  /* 0x00551800016e7983 */ /* 0x000f680000300a00 */
[----:B------:R1:W-:Y:S02]  /*26380*/  STL.64 [R1+0x49f0], R248 ;  /* 0x0049f0f801007387 */ /* 0x0003e40000100a00 */
[----:B-1----:R-:W-:-:S02]  /*26390*/  IMAD.WIDE R248, R8, 0x4, R64 ;  /* 0x0000000408f87825 */ /* 0x002fc400078e0240 */
[----:B------:R-:W5:Y:S04]  /*263a0*/  LDL.LU.64 R64, [R1+0x5510] ;  /* 0x0055100001407983 */ /* 0x000f680000300a00 */
[----:B------:R1:W-:Y:S04]  /*263b0*/  STL.64 [R1+0x49f8], R248 ;  /* 0x0049f8f801007387 */ /* 0x0003e80000100a00 */
[----:B--2---:R2:W-:Y:S02]  /*263c0*/  LDGSTS.E [R0+-0x7a200], desc[UR76][R120.64], P0 ;  /* 0x85e0000078007fae */ /* 0x0045e400081a104c */
[----:B--2---:R-:W-:-:S04]  /*263d0*/  IMAD.WIDE R120, R8, 0x4, R120 ;  /* 0x0000000408787825 */ /* 0x004fc800078e0278 */
[----:B----4-:R-:W-:-:S04]  /*263e0*/  IMAD.WIDE R2, R8, 0x4, R2 ;  /* 0x0000000408027825 */ /* 0x010fc800078e0202 */
[C---:B---3--:R-:W-:Y:S01]  /*263f0*/  IMAD.WIDE R118, R8.reuse, 0x4, R118 ;  /* 0x0000000408767825 */ /* 0x048fe200078e0276 */
[----:B-----5:R-:W-:Y:S03]  /*26400*/  LDGSTS.E [R0+-0x7a100], desc[UR76][R114.64], P2 ;  /* 0x85f0000072007fae */ /* 0x020fe600091a104c */
[C---:B-1----:R-:W-:Y:S02]  /*26410*/  IMAD.WIDE R248, R8.reuse, 0x4, R112 ;  /* 0x0000000408f87825 */ /* 0x042fe400078e0270 */
[----:B------:R-:W2:Y:S04]  /*26420*/  LDL.LU.64 R112, [R1+0x2b40] ;  /* 0x002b400001707983 */ /* 0x000ea80000300a00 */
[----:B------:R1:W-:Y:S02]  /*26430*/  STL.64 [R1+0x4a08], R248 ;  /* 0x004a08f801007387 */ /* 0x0003e40000100a00 */
[----:B-1----:R-:W-:-:S02]  /*26440*/  IMAD.WIDE R248, R8, 0x4, R110 ;  /* 0x0000000408f87825 */ /* 0x002fc400078e026e */
[----:B------:R-:W3:Y:S02]  /*26450*/  LDL.LU.64 R110, [R1+0x5508] ;  /* 0x00550800016e7983 */ /* 0x000ee40000300a00 */
[C---:B------:R-:W-:Y:S02]  /*26460*/  IMAD.WIDE R124, R8.reuse, 0x4, R124 ;  /* 0x00000004087c7825 */ /* 0x040fe400078e027c */
[----:B------:R1:W-:Y:S04]  /*26470*/  STL.64 [R1+0x4a10], R248 ;  /* 0x004a10f801007387 */ /* 0x0003e80000100a00 */
[----:B-1----:R-:W4:Y:S04]  /*26480*/  LDL.LU.64 R248, [R1+0x2b30] ;  /* 0x002b300001f87983 */ /* 0x002f280000300a00 */
[----:B------:R-:W-:Y:S04]  /*26490*/  STL.64 [R1+0x4a00], R120 ;  /* 0x004a007801007387 */ /* 0x000fe80000100a00 */
[----:B------:R1:W-:Y:S04]  /*264a0*/  STL.64 [R1+0x4ec8], R120 ;  /* 0x004ec87801007387 */ /* 0x0003e80000100a00 */
[----:B------:R5:W-:Y:S01]  /*264b0*/  STL.64 [R1+0x4a18], R124 ;  /* 0x004a187c01007387 */ /* 0x000be20000100a00 */
[----:B-1----:R-:W-:-:S03]  /*264c0*/  IMAD.WIDE R120, R8, 0x4, R106 ;  /* 0x0000000408787825 */ /* 0x002fc600078e026a */
[----:B------:R-:W4:Y:S01]  /*264d0*/  LDL.LU.64 R106, [R1+0x2af0] ;  /* 0x002af000016a7983 */ /* 0x000f220000300a00 */
[----:B-----5:R-:W-:-:S03]  /*264e0*/  IMAD.WIDE R124, R8, 0x4, R184 ;  /* 0x00000004087c7825 */ /* 0x020fc600078e02b8 */
[----:B------:R1:W-:Y:S04]  /*264f0*/  STL.64 [R1+0x4a20], R120 ;  /* 0x004a207801007387 */ /* 0x0003e80000100a00 */
[----:B------:R-:W-:Y:S04]  /*26500*/  STL.64 [R1+0x4a28], R2 ;  /* 0x004a280201007387 */ /* 0x000fe80000100a00 */
[----:B------:R5:W-:Y:S01]  /*26510*/  STL.64 [R1+0x4a30], R124 ;  /* 0x004a307c01007387 */ /* 0x000be20000100a00 */
[----:B-1----:R-:W-:-:S03]  /*26520*/  IMAD.WIDE R120, R8, 0x4, R104 ;  /* 0x0000000408787825 */ /* 0x002fc600078e0268 */
[----:B------:R-:W4:Y:S04]  /*26530*/  LDL.LU.64 R104, [R1+0x2a70] ;  /* 0x002a700001687983 */ /* 0x000f280000300a00 */
[----:B------:R1:W-:Y:S01]  /*26540*/  STL.64 [R1+0x4a38], R120 ;  /* 0x004a387801007387 */ /* 0x0003e20000100a00 */
[----:B-----5:R-:W-:-:S04]  /*26550*/  IMAD.WIDE R124, R8, 0x4, R128 ;  /* 0x00000004087c7825 */ /* 0x020fc800078e0280 */
[C---:B-1----:R-:W-:Y:S01]  /*26560*/  IMAD.WIDE R120, R8.reuse, 0x4, R232 ;  /* 0x0000000408787825 */ /* 0x042fe200078e02e8 */
[----:B--2---:R1:W-:Y:S03]  /*26570*/  LDGSTS.E [R0+-0x79200], desc[UR76][R112.64], P0 ;  /* 0x86e0000070007fae */ /* 0x0043e600081a104c */
[C---:B---3--:R-:W-:Y:S02]  /*26580*/  IMAD.WIDE R2, R8.reuse, 0x4, R110 ;  /* 0x0000000408027825 */ /* 0x048fe400078e026e */
[----:B------:R-:W2:Y:S04]  /*26590*/  LDL.LU.64 R110, [R1+0x27c0] ;  /* 0x0027c000016e7983 */ /* 0x000ea80000300a00 */
[----:B------:R3:W-:Y:S04]  /*265a0*/  STL.64 [R1+0x4a40], R2 ;  /* 0x004a400201007387 */ /* 0x0007e80000100a00 */
[----:B------:R-:W5:Y:S01]  /*265b0*/  LDL.LU.64 R184, [R1+0x29f0] ;  /* 0x0029f00001b87983 */ /* 0x000f620000300a00 */
[----:B---3--:R-:W-:-:S03]  /*265c0*/  IMAD.WIDE R2, R8, 0x4, R242 ;  /* 0x0000000408027825 */ /* 0x008fc600078e02f2 */
[----:B------:R-:W3:Y:S04]  /*265d0*/  LDL.LU.64 R242, [R1+0x25e8] ;  /* 0x0025e80001f27983 */ /* 0x000ee80000300a00 */
[----:B------:R1:W-:Y:S04]  /*265e0*/  STL.64 [R1+0x4a50], R118 ;  /* 0x004a507601007387 */ /* 0x0003e80000100a00 */
[----:B-1----:R-:W3:Y:S04]  /*265f0*/  LDL.LU.64 R118, [R1+0x2558] ;  /* 0x0025580001767983 */ /* 0x002ee80000300a00 */
[----:B------:R-:W-:Y:S04]  /*26600*/  STL.64 [R1+0x4a48], R2 ;  /* 0x004a480201007387 */ /* 0x000fe80000100a00 */
[----:B------:R1:W-:Y:S04]  /*26610*/  STL.64 [R1+0x4a58], R124 ;  /* 0x004a587c01007387 */ /* 0x0003e80000100a00 */
[----:B------:R4:W-:Y:S04]  /*26620*/  STL.64 [R1+0x5098], R2 ;  /* 0x0050980201007387 */ /* 0x0009e80000100a00 */
[----:B------:R4:W-:Y:S01]  /*26630*/  STL.64 [R1+0x4a60], R120 ;  /* 0x004a607801007387 */ /* 0x0009e20000100a00 */
[----:B-1----:R-:W-:-:S03]  /*26640*/  IMAD.WIDE R124, R8, 0x4, R154 ;  /* 0x00000004087c7825 */ /* 0x002fc600078e029a */
[----:B----4-:R-:W4:Y:S01]  /*26650*/  LDL.LU.64 R2, [R1+0x2b28] ;  /* 0x002b280001027983 */ /* 0x010f220000300a00 */
[----:B------:R-:W-:-:S03]  /*26660*/  IMAD.WIDE R120, R8, 0x4, R108 ;  /* 0x0000000408787825 */ /* 0x000fc600078e026c */
[----:B------:R-:W4:Y:S04]  /*26670*/  LDL.LU.64 R108, [R1+0x2b00] ;  /* 0x002b0000016c7983 */ /* 0x000f280000300a00 */
[----:B------:R1:W-:Y:S04]  /*26680*/  STL.64 [R1+0x4a68], R120 ;  /* 0x004a687801007387 */ /* 0x0003e80000100a00 */
[----:B------:R-:W4:Y:S01]  /*26690*/  LDL.LU.64 R154, [R1+0x5500] ;  /* 0x00550000019a7983 */ /* 0x000f220000300a00 */
[----:B------:R-:W-:-:S04]  /*266a0*/  IMAD.WIDE R232, R8, 0x4, R248 ;  /* 0x0000000408e87825 */ /* 0x000fc800078e02f8 */
[C---:B-1----:R-:W-:Y:S02]  /*266b0*/  IMAD.WIDE R120, R8.reuse, 0x4, R244 ;  /* 0x0000000408787825 */ /* 0x042fe400078e02f4 */
[----:B------:R-:W4:Y:S04]  /*266c0*/  LDL.LU.64 R244, [R1+0x54f8] ;  /* 0x0054f80001f47983 */ /* 0x000f280000300a00 */
[----:B------:R1:W-:Y:S01]  /*266d0*/  STL.64 [R1+0x4a70], R124 ;  /* 0x004a707c01007387 */ /* 0x0003e20000100a00 */
[----:B------:R-:W-:-:S04]  /*266e0*/  IMAD.WIDE R106, R8, 0x4, R106 ;  /* 0x00000004086a7825 */ /* 0x000fc800078e026a */
[C---:B-1----:R-:W-:Y:S02]  /*266f0*/  IMAD.WIDE R124, R8.reuse, 0x4, R236 ;  /* 0x00000004087c7825 */ /* 0x042fe400078e02ec */
[----:B------:R-:W4:Y:S04]  /*26700*/  LDL.LU.64 R236, [R1+0x54f0] ;  /* 0x0054f00001ec7983 */ /* 0x000f280000300a00 */
[----:B------:R1:W-:Y:S04]  /*26710*/  STL.64 [R1+0x4a78], R120 ;  /* 0x004a787801007387 */ /* 0x0003e80000100a00 */
[----:B-1----:R-:W4:Y:S04]  /*26720*/  LDL.LU.64 R120, [R1+0x2aa8] ;  /* 0x002aa80001787983 */ /* 0x002f280000300a00 */
[----:B------:R1:W-:Y:S04]  /*26730*/  STL.64 [R1+0x4a80], R124 ;  /* 0x004a807c01007387 */ /* 0x0003e80000100a00 */
[----:B-1----:R-:W4:Y:S04]  /*26740*/  LDL.LU.64 R124, [R1+0x2a28] ;  /* 0x002a2800017c7983 */ /* 0x002f280000300a00 */
[----:B------:R-:W4:Y:S04]  /*26750*/  LDL.LU.64 R128, [R1+0x29e8] ;  /* 0x0029e80001807983 */ /* 0x000f280000300a00 */
[----:B------:R1:W-:Y:S04]  /*26760*/  STL.64 [R1+0x4a90], R232 ;  /* 0x004a90e801007387 */ /* 0x0003e80000100a00 */
[----:B-1----:R-:W4:Y:S04]  /*26770*/  LDL.LU.64 R232, [R1+0x25d8] ;  /* 0x0025d80001e87983 */ /* 0x002f280000300a00 */
[----:B------:R-:W4:Y:S04]  /*26780*/  LDL.LU.64 R248, [R1+0x2548] ;  /* 0x0025480001f87983 */ /* 0x000f280000300a00 */
[----:B------:R1:W-:Y:S04]  /*26790*/  STL.64 [R1+0x4a98], R106 ;  /* 0x004a986a01007387 */ /* 0x0003e80000100a00 */
[----:B-1----:R-:W4:Y:S01]  /*267a0*/  LDL.LU.64 R106, [R1+0x54e8] ;  /* 0x0054e800016a7983 */ /* 0x002f220000300a00 */
[----:B------:R-:W-:-:S04]  /*267b0*/  IMAD.WIDE R112, R8, 0x4, R112 ;  /* 0x0000000408707825 */ /* 0x000fc800078e0270 */
[C---:B------:R-:W-:Y:S01]  /*267c0*/  IMAD.WIDE R104, R8.reuse, 0x4, R104 ;  /* 0x0000000408687825 */ /* 0x040fe200078e0268 */
[----:B--2---:R-:W-:Y:S03]  /*267d0*/  LDGSTS.E [R0+-0x79100], desc[UR76][R110.64], P2 ;  /* 0x86f000006e007fae */ /* 0x004fe600091a104c */
[----:B-----5:R-:W-:-:S04]  /*267e0*/  IMAD.WIDE R184, R8, 0x4, R184 ;  /* 0x0000000408b87825 */ /* 0x020fc800078e02b8 */
[----:B---3--:R-:W-:-:S04]  /*267f0*/  IMAD.WIDE R242, R8, 0x4, R242 ;  /* 0x0000000408f27825 */ /* 0x008fc800078e02f2 */
[----:B------:R-:W-:-:S04]  /*26800*/  IMAD.WIDE R118, R8, 0x4, R118 ;  /* 0x0000000408767825 */ /* 0x000fc800078e0276 */
[C---:B----4-:R-:W-:Y:S01]  /*26810*/  IMAD.WIDE R2, R8.reuse, 0x4, R2 ;  /* 0x0000000408027825 */ /* 0x050fe200078e0202 */
[----:B------:R1:W-:Y:S03]  /*26820*/  LDGSTS.E [R0+-0x78200], desc[UR76][R108.64], P0 ;  /* 0x87e000006c007fae */ /* 0x0003e600081a104c */
[----:B------:R-:W-:-:S05]  /*26830*/  IMAD.WIDE R106, R8, 0x4, R106 ;  /* 0x00000004086a7825 */ /* 0x000fca00078e026a */
[----:B------:R2:W-:Y:S04]  /*26840*/  STL.64 [R1+0x4aa0], R106 ;  /* 0x004aa06a01007387 */ /* 0x0005e80000100a00 */
[----:B--2---:R-:W2:Y:S04]  /*26850*/  LDL.LU.64 R106, [R1+0x2770] ;  /* 0x00277000016a7983 */ /* 0x004ea80000300a00 */
[----:B------:R-:W-:Y:S04]  /*26860*/  STL.64 [R1+0x4a88], R112 ;  /* 0x004a887001007387 */ /* 0x000fe80000100a00 */
[----:B------:R3:W-:Y:S04]  /*26870*/  STL.64 [R1+0x4ed0], R112 ;  /* 0x004ed07001007387 */ /* 0x0007e80000100a00 */
[----:B---3--:R-:W3:Y:S04]  /*26880*/  LDL.LU.64 R112, [R1+0x24c8] ;  /* 0x0024c80001707983 */ /* 0x008ee80000300a00 */
[----:B------:R4:W-:Y:S04]  /*26890*/  STL.64 [R1+0x4aa8], R104 ;  /* 0x004aa86801007387 */ /* 0x0009e80000100a00 */
[----:B----4-:R-:W4:Y:S01]  /*268a0*/  LDL.LU.64 R104, [R1+0x54e0] ;  /* 0x0054e00001687983 */ /* 0x010f220000300a00 */
[----:B-1----:R-:W-:-:S03]  /*268b0*/  IMAD.WIDE R108, R8, 0x4, R108 ;  /* 0x00000004086c7825 */ /* 0x002fc600078e026c */
[----:B--2---:R-:W-:Y:S01]  /*268c0*/  LDGSTS.E [R0+-0x78100], desc[UR76][R106.64], P2 ;  /* 0x87f000006a007fae */ /* 0x004fe200091a104c */
[----:B---3--:R-:W-:-:S04]  /*268d0*/  IMAD.WIDE R112, R8, 0x4, R112 ;  /* 0x0000000408707825 */ /* 0x008fc800078e0270 */
[----:B----4-:R-:W-:-:S05]  /*268e0*/  IMAD.WIDE R104, R8, 0x4, R104 ;  /* 0x0000000408687825 */ /* 0x010fca00078e0268 */
        /* <DEDUP_REMOVED lines=16> */
[----:B------:R-:W4:Y:S04]  /*269f0*/  LDL.LU.64 R90, [R1+0x54b0] ;  /* 0x0054b000015a7983 */ /* 0x000f280000300a00 */
[----:B------:R1:W-:Y:S02]  /*26a00*/  STL.64 [R1+0x4ae8], R2 ;  /* 0x004ae80201007387 */ /* 0x0003e40000100a00 */
[C---:B-1----:R-:W-:Y:S02]  /*26a10*/  IMAD.WIDE R2, R8.reuse, 0x4, R168 ;  /* 0x0000000408027825 */ /* 0x042fe400078e02a8 */
[----:B------:R-:W5:Y:S04]  /*26a20*/  LDL.LU.64 R168, [R1+0x54a8] ;  /* 0x0054a80001a87983 */ /* 0x000f680000300a00 */
[----:B------:R1:W-:Y:S04]  /*26a30*/  STL.64 [R1+0x4af0], R112 ;  /* 0x004af07001007387 */ /* 0x0003e80000100a00 */
[----:B------:R3:W-:Y:S01]  /*26a40*/  STL.64 [R1+0x4af8], R2 ;  /* 0x004af80201007387 */ /* 0x0007e20000100a00 */
[----:B-1----:R-:W-:-:S03]  /*26a50*/  IMAD.WIDE R112, R8, 0x4, R120 ;  /* 0x0000000408707825 */ /* 0x002fc600078e0278 */
[----:B--2---:R1:W-:Y:S02]  /*26a60*/  LDGSTS.E [R0+-0x77200], desc[UR76][R104.64], P0 ;  /* 0x88e0000068007fae */ /* 0x0043e400081a104c */
[----:B-1----:R-:W-:-:S04]  /*26a70*/  IMAD.WIDE R104, R8, 0x4, R104 ;  /* 0x0000000408687825 */ /* 0x002fc800078e0268 */
[C---:B---3--:R-:W-:Y:S02]  /*26a80*/  IMAD.WIDE R2, R8.reuse, 0x4, R102 ;  /* 0x0000000408027825 */ /* 0x048fe400078e0266 */
[----:B------:R-:W2:Y:S04]  /*26a90*/  LDL.LU.64 R102, [R1+0x2730] ;  /* 0x0027300001667983 */ /* 0x000ea80000300a00 */
[----:B------:R4:W-:Y:S02]  /*26aa0*/  STL.64 [R1+0x4b08], R2 ;  /* 0x004b080201007387 */ /* 0x0009e40000100a00 */
[C---:B----4-:R-:W-:Y:S02]  /*26ab0*/  IMAD.WIDE R2, R8.reuse, 0x4, R90 ;  /* 0x0000000408027825 */ /* 0x050fe400078e025a */
[----:B------:R-:W3:Y:S04]  /*26ac0*/  LDL.LU.64 R90, [R1+0x2a80] ;  /* 0x002a8000015a7983 */ /* 0x000ee80000300a00 */
[----:B------:R1:W-:Y:S04]  /*26ad0*/  STL.64 [R1+0x4b10], R112 ;  /* 0x004b107001007387 */ /* 0x0003e80000100a00 */
[----:B------:R-:W-:Y:S04]  /*26ae0*/  STL.64 [R1+0x4b00], R108 ;  /* 0x004b006c01007387 */ /* 0x000fe80000100a00 */
[----:B------:R4:W-:Y:S04]  /*26af0*/  STL.64 [R1+0x4b18], R2 ;  /* 0x004b180201007387 */ /* 0x0009e80000100a00 */
[----:B------:R5:W-:Y:S01]  /*26b00*/  STL.64 [R1+0x4ed8], R108 ;  /* 0x004ed86c01007387 */ /* 0x000be20000100a00 */
[----:B-1----:R-:W-:-:S04]  /*26b10*/  IMAD.WIDE R112, R8, 0x4, R232 ;  /* 0x0000000408707825 */ /* 0x002fc800078e02e8 */
[----:B----4-:R-:W-:-:S04]  /*26b20*/  IMAD.WIDE R2, R8, 0x4, R128 ;  /* 0x0000000408027825 */ /* 0x010fc800078e0280 */
[----:B-----5:R-:W-:-:S05]  /*26b30*/  IMAD.WIDE R108, R8, 0x4, R124 ;  /* 0x00000004086c7825 */ /* 0x020fca00078e027c */
[----:B------:R1:W-:Y:S04]  /*26b40*/  STL.64 [R1+0x4b20], R108 ;  /* 0x004b206c01007387 */ /* 0x0003e80000100a00 */
[----:B------:R4:W-:Y:S04]  /*26b50*/  STL.64 [R1+0x4b28], R2 ;  /* 0x004b280201007387 */ /* 0x0009e80000100a00 */
[----:B------:R-:W-:Y:S01]  /*26b60*/  STL.64 [R1+0x4b30], R112 ;  /* 0x004b307001007387 */ /* 0x000fe20000100a00 */
[----:B-1----:R-:W-:-:S04]  /*26b70*/  IMAD.WIDE R108, R8, 0x4, R248 ;  /* 0x00000004086c7825 */ /* 0x002fc800078e02f8 */
[C---:B----4-:R-:W-:Y:S02]  /*26b80*/  IMAD.WIDE R2, R8.reuse, 0x4, R170 ;  /* 0x0000000408027825 */ /* 0x050fe400078e02aa */
[----:B------:R-:W4:Y:S04]  /*26b90*/  LDL.LU.64 R170, [R1+0x54a0] ;  /* 0x0054a00001aa7983 */ /* 0x000f280000300a00 */
[----:B------:R1:W-:Y:S02]  /*26ba0*/  STL.64 [R1+0x4b38], R108 ;  /* 0x004b386c01007387 */ /* 0x0003e40000100a00 */
[C---:B-1----:R-:W-:Y:S02]  /*26bb0*/  IMAD.WIDE R108, R8.reuse, 0x4, R172 ;  /* 0x00000004086c7825 */ /* 0x042fe400078e02ac */
[----:B------:R-:W5:Y:S04]  /*26bc0*/  LDL.LU.64 R172, [R1+0x5498] ;  /* 0x0054980001ac7983 */ /* 0x000f680000300a00 */
[----:B------:R1:W-:Y:S02]  /*26bd0*/  STL.64 [R1+0x4b40], R2 ;  /* 0x004b400201007387 */ /* 0x0003e40000100a00 */
[----:B-1----:R-:W-:-:S02]  /*26be0*/  IMAD.WIDE R2, R8, 0x4, R174 ;  /* 0x0000000408027825 */ /* 0x002fc400078e02ae */
[----:B------:R-:W4:Y:S04]  /*26bf0*/  LDL.LU.64 R174, [R1+0x5490] ;  /* 0x0054900001ae7983 */ /* 0x000f280000300a00 */
[----:B------:R1:W-:Y:S02]  /*26c00*/  STL.64 [R1+0x4b48], R108 ;  /* 0x004b486c01007387 */ /* 0x0003e40000100a00 */
[C---:B-1----:R-:W-:Y:S02]  /*26c10*/  IMAD.WIDE R108, R8.reuse, 0x4, R176 ;  /* 0x00000004086c7825 */ /* 0x042fe400078e02b0 */
[----:B------:R-:W4:Y:S04]  /*26c20*/  LDL.LU.64 R176, [R1+0x5488] ;  /* 0x0054880001b07983 */ /* 0x000f280000300a00 */
[----:B------:R1:W-:Y:S02]  /*26c30*/  STL.64 [R1+0x4b50], R2 ;  /* 0x004b500201007387 */ /* 0x0003e40000100a00 */
[----:B-1----:R-:W-:-:S02]  /*26c40*/  IMAD.WIDE R2, R8, 0x4, R98 ;  /* 0x0000000408027825 */ /* 0x002fc400078e0262 */
[----:B------:R-:W4:Y:S04]  /*26c50*/  LDL.LU.64 R98, [R1+0x26e0] ;  /* 0x0026e00001627983 */ /* 0x000f280000300a00 */
[----:B------:R1:W-:Y:S04]  /*26c60*/  STL.64 [R1+0x4b58], R108 ;  /* 0x004b586c01007387 */ /* 0x0003e80000100a00 */
[----:B------:R1:W-:Y:S02]  /*26c70*/  STL.64 [R1+0x4b60], R2 ;  /* 0x004b600201007387 */ /* 0x0003e40000100a00 */
[----:B-1----:R-:W-:-:S04]  /*26c80*/  IMAD.WIDE R108, R8, 0x4, R18 ;  /* 0x00000004086c7825 */ /* 0x002fc800078e0212 */
[C---:B------:R-:W-:Y:S02]  /*26c90*/  IMAD.WIDE R2, R8.reuse, 0x4, R178 ;  /* 0x0000000408027825 */ /* 0x040fe400078e02b2 */
[----:B------:R-:W5:Y:S04]  /*26ca0*/  LDL.LU.64 R178, [R1+0x5480] ;  /* 0x0054800001b27983 */ /* 0x000f680000300a00 */
[----:B------:R-:W5:Y:S04]  /*26cb0*/  LDL.LU.64 R18, [R1+0x2a40] ;  /* 0x002a400001127983 */ /* 0x000f680000300a00 */
[----:B------:R1:W-:Y:S04]  /*26cc0*/  STL.64 [R1+0x4b70], R2 ;  /* 0x004b700201007387 */ /* 0x0003e80000100a00 */
[----:B------:R-:W-:Y:S01]  /*26cd0*/  STL.64 [R1+0x4b78], R108 ;  /* 0x004b786c01007387 */ /* 0x000fe20000100a00 */
[----:B-1----:R-:W-:-:S03]  /*26ce0*/  IMAD.WIDE R2, R8, 0x4, R94 ;  /* 0x0000000408027825 */ /* 0x002fc600078e025e */
[----:B------:R-:W5:Y:S04]  /*26cf0*/  LDL.LU.64 R94, [R1+0x26a0] ;  /* 0x0026a000015e7983 */ /* 0x000f680000300a00 */
[----:B------:R-:W-:Y:S04]  /*26d00*/  STL.64 [R1+0x4b68], R104 ;  /* 0x004b686801007387 */ /* 0x000fe80000100a00 */
[----:B------:R1:W-:Y:S04]  /*26d10*/  STL.64 [R1+0x4b80], R2 ;  /* 0x004b800201007387 */ /* 0x0003e80000100a00 */
[----:B------:R1:W-:Y:S02]  /*26d20*/  STL.64 [R1+0x4ee0], R104 ;  /* 0x004ee06801007387 */ /* 0x0003e40000100a00 */
[----:B-1----:R-:W-:-:S02]  /*26d30*/  IMAD.WIDE R2, R8, 0x4, R216 ;  /* 0x0000000408027825 */ /* 0x002fc400078e02d8 */
[----:B------:R-:W5:Y:S02]  /*26d40*/  LDL.LU.64 R216, [R1+0x5478] ;  /* 0x0054780001d87983 */ /* 0x000f640000300a00 */
[C---:B------:R-:W-:Y:S02]  /*26d50*/  IMAD.WIDE R104, R8.reuse, 0x4, R226 ;  /* 0x0000000408687825 */ /* 0x040fe400078e02e2 */
[----:B------:R-:W5:Y:S04]  /*26d60*/  LDL.LU.64 R226, [R1+0x5470] ;  /* 0x0054700001e27983 */ /* 0x000f680000300a00 */
[----:B------:R1:W-:Y:S02]  /*26d70*/  STL.64 [R1+0x4b88], R2 ;  /* 0x004b880201007387 */ /* 0x0003e40000100a00 */
[----:B-1----:R-:W-:-:S02]  /*26d80*/  IMAD.WIDE R2, R8, 0x4, R92 ;  /* 0x0000000408027825 */ /* 0x002fc400078e025c */
[----:B------:R-:W5:Y:S04]  /*26d90*/  LDL.LU.64 R92, [R1+0x2a00] ;  /* 0x002a0000015c7983 */ /* 0x000f680000300a00 */
[----:B------:R1:W-:Y:S04]  /*26da0*/  STL.64 [R1+0x4b90], R104 ;  /* 0x004b906801007387 */ /* 0x0003e80000100a00 */
[----:B------:R1:W-:Y:S02]  /*26db0*/  STL.64 [R1+0x4b98], R2 ;  /* 0x004b980201007387 */ /* 0x0003e40000100a00 */
[----:B-1----:R-:W-:-:S02]  /*26dc0*/  IMAD.WIDE R104, R8, 0x4, R182 ;  /* 0x0000000408687825 */ /* 0x002fc400078e02b6 */
[----:B------:R-:W5:Y:S02]  /*26dd0*/  LDL.LU.64 R182, [R1+0x5468] ;  /* 0x0054680001b67983 */ /* 0x000f640000300a00 */
[C---:B------:R-:W-:Y:S02]  /*26de0*/  IMAD.WIDE R2, R8.reuse, 0x4, R66 ;  /* 0x0000000408027825 */ /* 0x040fe400078e0242 */
[----:B------:R-:W5:Y:S04]  /*26df0*/  LDL.LU.64 R66, [R1+0x5460] ;  /* 0x0054600001427983 */ /* 0x000f680000300a00 */
[----:B------:R1:W-:Y:S01]  /*26e00*/  STL.64 [R1+0x4ba0], R104 ;  /* 0x004ba06801007387 */ /* 0x0003e20000100a00 */
[----:B------:R-:W-:-:S04]  /*26e10*/  IMAD.WIDE R108, R8, 0x4, R196 ;  /* 0x00000004086c7825 */ /* 0x000fc800078e02c4 */
[C---:B-1----:R-:W-:Y:S02]  /*26e20*/  IMAD.WIDE R104, R8.reuse, 0x4, R192 ;  /* 0x0000000408687825 */ /* 0x042fe400078e02c0 */
[----:B------:R-:W5:Y:S04]  /*26e30*/  LDL.LU.64 R192, [R1+0x5458] ;  /* 0x0054580001c07983 */ /* 0x000f680000300a00 */
[----:B------:R1:W-:Y:S04]  /*26e40*/  STL.64 [R1+0x4ba8], R2 ;  /* 0x004ba80201007387 */ /* 0x0003e80000100a00 */
[----:B------:R1:W-:Y:S02]  /*26e50*/  STL.64 [R1+0x4bb0], R104 ;  /* 0x004bb06801007387 */ /* 0x0003e40000100a00 */
[----:B-1----:R-:W-:-:S04]  /*26e60*/  IMAD.WIDE R2, R8, 0x4, R100 ;  /* 0x0000000408027825 */ /* 0x002fc800078e0264 */
[C---:B------:R-:W-:Y:S01]  /*26e70*/  IMAD.WIDE R104, R8.reuse, 0x4, R88 ;  /* 0x0000000408687825 */ /* 0x040fe200078e0258 */
[----:B------:R1:W-:Y:S04]  /*26e80*/  STL.64 [R1+0x4bb8], R2 ;  /* 0x004bb80201007387 */ /* 0x0003e80000100a00 */
[----:B--2---:R-:W-:Y:S01]  /*26e90*/  LDGSTS.E [R0+-0x77100], desc[UR76][R102.64], P2 ;  /* 0x88f0000066007fae */ /* 0x004fe200091a104c */
[----:B-1----:R-:W-:-:S03]  /*26ea0*/  IMAD.WIDE R2, R8, 0x4, R42 ;  /* 0x0000000408027825 */ /* 0x002fc600078e022a */
[----:B---3--:R-:W-:Y:S01]  /*26eb0*/  LDGSTS.E [R0+-0x76200], desc[UR76][R90.64], P0 ;  /* 0x89e000005a007fae */ /* 0x008fe200081a104c */
[----:B------:R-:W-:-:S03]  /*26ec0*/  IMAD.WIDE R100, R8, 0x4, R90 ;  /* 0x0000000408647825 */ /* 0x000fc600078e025a */
[----:B------:R-:W2:Y:S04]  /*26ed0*/  LDL.LU.64 R90, [R1+0x2650] ;  /* 0x00265000015a7983 */ /* 0x000ea80000300a00 */
[----:B------:R-:W3:Y:S04]  /*26ee0*/  LDL.LU.64 R196, [R1+0x5450] ;  /* 0x0054500001c47983 */ /* 0x000ee80000300a00 */
[----:B------:R-:W-:Y:S04]  /*26ef0*/  STL.64 [R1+0x4bc8], R108 ;  /* 0x004bc86c01007387 */ /* 0x000fe80000100a00 */
[----:B------:R-:W3:Y:S04]  /*26f00*/  LDL.LU.64 R88, [R1+0x29c0] ;  /* 0x0029c00001587983 */ /* 0x000ee80000300a00 */
[----:B------:R-:W-:Y:S04]  /*26f10*/  STL.64 [R1+0x4bd0], R104 ;  /* 0x004bd06801007387 */ /* 0x000fe80000100a00 */
[----:B------:R-:W3:Y:S04]  /*26f20*/  LDL.LU.64 R42, [R1+0x2600] ;  /* 0x00260000012a7983 */ /* 0x000ee80000300a00 */
[----:B------:R1:W-:Y:S04]  /*26f30*/  STL.64 [R1+0x4be0], R2 ;  /* 0x004be00201007387 */ /* 0x0003e80000100a00 */
[----:B------:R-:W-:Y:S04]  /*26f40*/  STL.64 [R1+0x4bc0], R100 ;  /* 0x004bc06401007387 */ /* 0x000fe80000100a00 */
[----:B------:R1:W-:Y:S02]  /*26f50*/  STL.64 [R1+0x4ee8], R100 ;  /* 0x004ee86401007387 */ /* 0x0003e40000100a00 */
[----:B-1----:R-:W-:-:S04]  /*26f60*/  IMAD.WIDE R2, R8, 0x4, R228 ;  /* 0x0000000408027825 */ /* 0x002fc800078e02e4 */
[C---:B------:R-:W-:Y:S02]  /*26f70*/  IMAD.WIDE R100, R8.reuse, 0x4, R230 ;  /* 0x0000000408647825 */ /* 0x040fe400078e02e6 */
[----:B------:R-:W3:Y:S04]  /*26f80*/  LDL.LU.64 R230, [R1+0x5448] ;  /* 0x0054480001e67983 */ /* 0x000ee80000300a00 */
[----:B------:R-:W3:Y:S01]  /*26f90*/  LDL.LU.64 R228, [R1+0x5440] ;  /* 0x0054400001e47983 */ /* 0x000ee20000300a00 */
[----:B------:R-:W-:-:S03]  /*26fa0*/  IMAD.WIDE R96, R8, 0x4, R96 ;  /* 0x0000000408607825 */ /* 0x000fc600078e0260 */
[----:B------:R1:W-:Y:S02]  /*26fb0*/  STL.64 [R1+0x4bd8], R100 ;  /* 0x004bd86401007387 */ /* 0x0003e40000100a00 */
[C---:B-1----:R-:W-:Y:S02]  /*26fc0*/  IMAD.WIDE R100, R8.reuse, 0x4, R136 ;  /* 0x0000000408647825 */ /* 0x042fe400078e0288 */
[----:B------:R-:W3:Y:S04]  /*26fd0*/  LDL.LU.64 R136, [R1+0x5438] ;  /* 0x0054380001887983 */ /* 0x000ee80000300a00 */
[----:B------:R1:W-:Y:S04]  /*26fe0*/  STL.64 [R1+0x4be8], R2 ;  /* 0x004be80201007387 */ /* 0x0003e80000100a00 */
[----:B------:R1:W-:Y:S02]  /*26ff0*/  STL.64 [R1+0x4bf0], R100 ;  /* 0x004bf06401007387 */ /* 0x0003e40000100a00 */
[----:B-1----:R-:W-:-:S02]  /*27000*/  IMAD.WIDE R2, R8, 0x4, R40 ;  /* 0x0000000408027825 */ /* 0x002fc400078e0228 */
[----:B------:R-:W3:Y:S02]  /*27010*/  LDL.LU.64 R40, [R1+0x2578] ;  /* 0x0025780001287983 */ /* 0x000ee40000300a00 */
[C---:B------:R-:W-:Y:S02]  /*27020*/  IMAD.WIDE R100, R8.reuse, 0x4, R44 ;  /* 0x0000000408647825 */ /* 0x040fe400078e022c */
[----:B------:R-:W-:Y:S04]  /*27030*/  STL.64 [R1+0x4bf8], R96 ;  /* 0x004bf86001007387 */ /* 0x000fe80000100a00 */
[----:B------:R1:W-:Y:S02]  /*27040*/  STL.64 [R1+0x4c00], R2 ;  /* 0x004c000201007387 */ /* 0x0003e40000100a00 */
[----:B-1----:R-:W-:-:S02]  /*27050*/  IMAD.WIDE R2, R8, 0x4, R46 ;  /* 0x0000000408027825 */ /* 0x002fc400078e022e */
[----:B----4-:R-:W-:Y:S02]  /*27060*/  LDGSTS.E [R0+-0x76100], desc[UR76][R98.64], P2 ;  /* 0x89f0000062007fae */ /* 0x010fe400091a104c */
[C---:B------:R-:W-:Y:S02]  /*27070*/  IMAD.WIDE R104, R8.reuse, 0x4, R52 ;  /* 0x0000000408687825 */ /* 0x040fe400078e0234 */
[----:B-----5:R-:W-:Y:S02]  /*27080*/  LDGSTS.E [R0+-0x75200], desc[UR76][R18.64], P0 ;  /* 0x8ae0000012007fae */ /* 0x020fe400081a104c */
[C---:B------:R-:W-:Y:S02]  /*27090*/  IMAD.WIDE R96, R8.reuse, 0x4, R18 ;  /* 0x0000000408607825 */ /* 0x040fe400078e0212 */
[----:B------:R-:W4:Y:S04]  /*270a0*/  LDL.LU.64 R18, [R1+0x2570] ;  /* 0x0025700001127983 */ /* 0x000f280000300a00 */
[----:B------:R-:W5:Y:S04]  /*270b0*/  LDL.LU.64 R44, [R1+0x5430] ;  /* 0x00543000012c7983 */ /* 0x000f680000300a00 */
[----:B------:R-:W5:Y:S04]  /*270c0*/  LDL.LU.64 R46, [R1+0x5428] ;  /* 0x00542800012e7983 */ /* 0x000f680000300a00 */
[----:B------:R-:W-:Y:S04]  /*270d0*/  STL.64 [R1+0x4c10], R100 ;  /* 0x004c106401007387 */ /* 0x000fe80000100a00 */
[----:B------:R-:W-:Y:S04]  /*270e0*/  STL.64 [R1+0x4c08], R96 ;  /* 0x004c086001007387 */ /* 0x000fe80000100a00 */
[----:B------:R1:W-:Y:S04]  /*270f0*/  STL.64 [R1+0x4c18], R2 ;  /* 0x004c180201007387 */ /* 0x0003e80000100a00 */
[----:B------:R1:W-:Y:S04]  /*27100*/  STL.64 [R1+0x4ef0], R96 ;  /* 0x004ef06001007387 */ /* 0x0003e80000100a00 */
[----:B------:R-:W-:Y:S01]  /*27110*/  LDGSTS.E [R0+-0x75100], desc[UR76][R94.64], P2 ;  /* 0x8af000005e007fae */ /* 0x000fe200091a104c */
[----:B-1----:R-:W-:-:S03]  /*27120*/  IMAD.WIDE R2, R8, 0x4, R20 ;  /* 0x0000000408027825 */ /* 0x002fc600078e0214 */
[----:B------:R-:W5:Y:S01]  /*27130*/  LDL.LU.64 R20, [R1+0x24e0] ;  /* 0x0024e00001147983 */ /* 0x000f620000300a00 */
[----:B------:R-:W-:-:S03]  /*27140*/  IMAD.WIDE R96, R8, 0x4, R16 ;  /* 0x0000000408607825 */ /* 0x000fc600078e0210 */
[----:B------:R1:W-:Y:S04]  /*27150*/  STL.64 [R1+0x4c28], R2 ;  /* 0x004c280201007387 */ /* 0x0003e80000100a00 */
[----:B------:R-:W5:Y:S04]  /*27160*/  LDL.LU.64 R16, [R1+0x24e8] ;  /* 0x0024e80001107983 */ /* 0x000f680000300a00 */
[----:B------:R-:W-:Y:S04]  /*27170*/  STL.64 [R1+0x4c30], R96 ;  /* 0x004c306001007387 */ /* 0x000fe80000100a00 */
[----:B------:R1:W-:Y:S02]  /*27180*/  LDGSTS.E [R0+-0x74200], desc[UR76][R92.64], P0 ;  /* 0x8be000005c007fae */ /* 0x0003e400081a104c */
[----:B-1----:R-:W-:-:S02]  /*27190*/  IMAD.WIDE R2, R8, 0x4, R48 ;  /* 0x0000000408027825 */ /* 0x002fc400078e0230 */
[----:B------:R-:W5:Y:S02]  /*271a0*/  LDL.LU.64 R48, [R1+0x5420] ;  /* 0x0054200001307983 */ /* 0x000f640000300a00 */
[----:B------:R-:W-:-:S05]  /*271b0*/  IMAD.WIDE R92, R8, 0x4, R92 ;  /* 0x00000004085c7825 */ /* 0x000fca00078e025c */
[----:B------:R-:W-:Y:S04]  /*271c0*/  STL.64 [R1+0x4c20], R92 ;  /* 0x004c205c01007387 */ /* 0x000fe80000100a00 */
[----:B------:R-:W-:Y:S04]  /*271d0*/  STL.64 [R1+0x4ef8], R92 ;  /* 0x004ef85c01007387 */ /* 0x000fe80000100a00 */
[----:B------:R1:W-:Y:S02]  /*271e0*/  STL.64 [R1+0x4c38], R2 ;  /* 0x004c380201007387 */ /* 0x0003e40000100a00 */
[----:B-1----:R-:W-:-:S02]  /*271f0*/  IMAD.WIDE R2, R8, 0x4, R50 ;  /* 0x0000000408027825 */ /* 0x002fc400078e0232 */
[----:B------:R-:W5:Y:S04]  /*27200*/  LDL.LU.64 R50, [R1+0x5418] ;  /* 0x0054180001327983 */ /* 0x000f680000300a00 */
[----:B------:R-:W5:Y:S04]  /*27210*/  LDL.LU.64 R52, [R1+0x5410] ;  /* 0x0054100001347983 */ /* 0x000f680000300a00 */
[----:B------:R1:W-:Y:S04]  /*27220*/  STL.64 [R1+0x4c40], R2 ;  /* 0x004c400201007387 */ /* 0x0003e80000100a00 */
[----:B------:R-:W5:Y:S04]  /*27230*/  LDL.LU.64 R100, [R1+0x2458] ;  /* 0x0024580001647983 */ /* 0x000f680000300a00 */
[----:B------:R-:W5:Y:S01]  /*27240*/  LDL.LU.64 R108, [R1+0x29b8] ;  /* 0x0029b800016c7983 */ /* 0x000f620000300a00 */
[----:B------:R-:W-:-:S03]  /*27250*/  IMAD.WIDE R112, R8, 0x4, R54 ;  /* 0x0000000408707825 */ /* 0x000fc600078e0236 */
[----:B------:R-:W-:Y:S04]  /*27260*/  STL.64 [R1+0x4c48], R104 ;  /* 0x004c486801007387 */ /* 0x000fe80000100a00 */
[----:B------:R-:W-:Y:S04]  /*27270*/  STL.64 [R1+0x4f00], R104 ;  /* 0x004f006801007387 */ /* 0x000fe80000100a00 */
[----:B------:R-:W5:Y:S04]  /*27280*/  LDL.LU.64 R54, [R1+0x5408] ;  /* 0x0054080001367983 */ /* 0x000f680000300a00 */
[----:B-1----:R-:W5:Y:S04]  /*27290*/  LDL.LU.64 R2, [R1+0x2980] ;  /* 0x0029800001027983 */ /* 0x002f680000300a00 */
[----:B------:R-:W5:Y:S01]  /*272a0*/  LDL.LU.64 R120, [R1+0x2978] ;  /* 0x0029780001787983 */ /* 0x000f620000300a00 */
[----:B------:R-:W-:-:S04]  /*272b0*/  IMAD.WIDE R124, R8, 0x4, R132 ;  /* 0x00000004087c7825 */ /* 0x000fc800078e0284 */
[C---:B------:R-:W-:Y:S01]  /*272c0*/  IMAD.WIDE R232, R8.reuse, 0x4, R134 ;  /* 0x0000000408e87825 */ /* 0x040fe200078e0286 */
[----:B--2---:R-:W-:Y:S04]  /*272d0*/  LDGSTS.E [R0+-0x74100], desc[UR76][R90.64], P2 ;  /* 0x8bf000005a007fae */ /* 0x004fe800091a104c */
[----:B---3--:R1:W-:Y:S04]  /*272e0*/  LDGSTS.E [R0+-0x73200], desc[UR76][R88.64], P0 ;  /* 0x8ce0000058007fae */ /* 0x0083e800081a104c */
[----:B------:R-:W-:Y:S01]  /*272f0*/  LDGSTS.E [R0+-0x73100], desc[UR76][R42.64], P2 ;  /* 0x8cf000002a007fae */ /* 0x000fe200091a104c */
[----:B-1----:R-:W-:-:S05]  /*27300*/  IMAD.WIDE R88, R8, 0x4, R88 ;  /* 0x0000000408587825 */ /* 0x002fca00078e0258 */
[----:B------:R-:W-:Y:S04]  /*27310*/  STL.64 [R1+0x4c50], R88 ;  /* 0x004c505801007387 */ /* 0x000fe80000100a00 */
[----:B------:R-:W-:Y:S04]  /*27320*/  STL.64 [R1+0x4f08], R88 ;  /* 0x004f085801007387 */ /* 0x000fe80000100a00 */
[----:B------:R-:W-:Y:S04]  /*27330*/  STL.64 [R1+0x4c58], R112 ;  /* 0x004c587001007387 */ /* 0x000fe80000100a00 */
[----:B------:R-:W-:Y:S04]  /*27340*/  STL.64 [R1+0x4f10], R112 ;  /* 0x004f107001007387 */ /* 0x000fe80000100a00 */
[----:B------:R-:W2:Y:S04]  /*27350*/  LDL.LU.64 R132, [R1+0x5400] ;  /* 0x0054000001847983 */ /* 0x000ea80000300a00 */
[----:B------:R-:W3:Y:S04]  /*27360*/  LDL.LU.64 R134, [R1+0x53f8] ;  /* 0x0053f80001867983 */ /* 0x000ee80000300a00 */
[----:B------:R-:W2:Y:S04]  /*27370*/  LDL.LU.64 R128, [R1+0x2940] ;  /* 0x0029400001807983 */ /* 0x000ea80000300a00 */
[----:B------:R1:W-:Y:S02]  /*27380*/  LDGSTS.E [R0+-0x72200], desc[UR76][R40.64], P0 ;  /* 0x8de0000028007fae */ /* 0x0003e400081a104c */
[----:B-1----:R-:W-:-:S05]  /*27390*/  IMAD.WIDE R40, R8, 0x4, R40 ;  /* 0x0000000408287825 */ /* 0x002fca00078e0228 */
[----:B------:R-:W-:Y:S04]  /*273a0*/  STL.64 [R1+0x4c60], R40 ;  /* 0x004c602801007387 */ /* 0x000fe80000100a00 */
[----:B------:R1:W-:Y:S04]  /*273b0*/  STL.64 [R1+0x4f18], R40 ;  /* 0x004f182801007387 */ /* 0x0003e80000100a00 */
[----:B------:R-:W-:Y:S04]  /*273c0*/  STL.64 [R1+0x4c68], R124 ;  /* 0x004c687c01007387 */ /* 0x000fe80000100a00 */
[----:B------:R-:W-:Y:S04]  /*273d0*/  STL.64 [R1+0x4f20], R124 ;  /* 0x004f207c01007387 */ /* 0x000fe80000100a00 */
[----:B------:R-:W-:Y:S04]  /*273e0*/  STL.64 [R1+0x4c70], R232 ;  /* 0x004c70e801007387 */ /* 0x000fe80000100a00 */
[----:B------:R-:W-:Y:S04]  /*273f0*/  STL.64 [R1+0x4f28], R232 ;  /* 0x004f28e801007387 */ /* 0x000fe80000100a00 */
[----:B------:R-:W2:Y:S04]  /*27400*/  LDL.LU.64 R248, [R1+0x2900] ;  /* 0x0029000001f87983 */ /* 0x000ea80000300a00 */
[----:B----4-:R-:W-:Y:S04]  /*27410*/  LDGSTS.E [R0+-0x72100], desc[UR76][R18.64], P2 ;  /* 0x8df0000012007fae */ /* 0x010fe800091a104c */
[----:B-----5:R4:W-:Y:S01]  /*27420*/  LDGSTS.E [R0+-0x71200], desc[UR76][R16.64], P0 ;  /* 0x8ee0000010007fae */ /* 0x0209e200081a104c */
[----:B-1----:R-:W-:-:S03]  /*27430*/  IMAD.WIDE R40, R8, 0x4, R100 ;  /* 0x0000000408287825 */ /* 0x002fc600078e0264 */
[----:B------:R-:W-:Y:S01]  /*27440*/  LDGSTS.E [R0+-0x71100], desc[UR76][R20.64], P2 ;  /* 0x8ef0000014007fae */ /* 0x000fe200091a104c */
[----:B----4-:R-:W-:-:S03]  /*27450*/  IMAD.WIDE R16, R8, 0x4, R16 ;  /* 0x0000000408107825 */ /* 0x010fc600078e0210 */
[----:B------:R1:W-:Y:S04]  /*27460*/  LDGSTS.E [R0+-0x70200], desc[UR76][R100.64], P0 ;  /* 0x8fe0000064007fae */ /* 0x0003e800081a104c */
[----:B------:R-:W-:Y:S04]  /*27470*/  STL.64 [R1+0x4c78], R16 ;  /* 0x004c781001007387 */ /* 0x000fe80000100a00 */
[----:B------:R4:W-:Y:S04]  /*27480*/  STL.64 [R1+0x4f30], R16 ;  /* 0x004f301001007387 */ /* 0x0009e80000100a00 */
[----:B------:R5:W-:Y:S01]  /*27490*/  STL.64 [R1+0x4c80], R40 ;  /* 0x004c802801007387 */ /* 0x000be20000100a00 */
[----:B----4-:R-:W-:-:S03]  /*274a0*/  IMAD.WIDE R16, R8, 0x4, R136 ;  /* 0x0000000408107825 */ /* 0x010fc600078e0288 */
[----:B------:R-:W4:Y:S01]  /*274b0*/  LDL.LU.64 R136, [R1+0x53f0] ;  /* 0x0053f00001887983 */ /* 0x000f220000300a00 */
[----:B-----5:R-:W-:-:S05]  /*274c0*/  IMAD.WIDE R40, R8, 0x4, R108 ;  /* 0x0000000408287825 */ /* 0x020fca00078e026c */
[----:B------:R5:W-:Y:S02]  /*274d0*/  STL.64 [R1+0x2458], R40 ;  /* 0x0024582801007387 */ /* 0x000be40000100a00 */
[C---:B-----5:R-:W-:Y:S02]  /*274e0*/  IMAD.WIDE R40, R8.reuse, 0x4, R242 ;  /* 0x0000000408287825 */ /* 0x060fe400078e02f2 */
[----:B------:R-:W5:Y:S04]  /*274f0*/  LDL.LU.64 R242, [R1+0x53e8] ;  /* 0x0053e80001f27983 */ /* 0x000f680000300a00 */
        /* <DEDUP_REMOVED lines=10> */
[----:B------:R1:W-:Y:S02]  /*275a0*/  STL.64 [R1+0x24b8], R16 ;  /* 0x0024b81001007387 */ /* 0x0003e40000100a00 */
[----:B-1----:R-:W-:-:S04]  /*275b0*/  IMAD.WIDE R40, R8, 0x4, R2 ;  /* 0x0000000408287825 */ /* 0x002fc800078e0202 */
[C---:B------:R-:W-:Y:S01]  /*275c0*/  IMAD.WIDE R2, R8.reuse, 0x4, R228 ;  /* 0x0000000408027825 */ /* 0x040fe200078e02e4 */
[----:B------:R-:W-:Y:S04]  /*275d0*/  STL.64 [R1+0x24d8], R40 ;  /* 0x0024d82801007387 */ /* 0x000fe80000100a00 */
[----:B------:R-:W3:Y:S01]  /*275e0*/  LDL.LU.64 R228, [R1+0x53c8] ;  /* 0x0053c80001e47983 */ /* 0x000ee20000300a00 */
[----:B------:R-:W-:-:S04]  /*275f0*/  IMAD.WIDE R16, R8, 0x4, R120 ;  /* 0x0000000408107825 */ /* 0x000fc800078e0278 */
[C---:B------:R-:W-:Y:S01]  /*27600*/  IMAD.WIDE R250, R8.reuse, 0x4, R250 ;  /* 0x0000000408fa7825 */ /* 0x040fe200078e02fa */
[----:B------:R1:W-:Y:S04]  /*27610*/  STL.64 [R1+0x24e8], R16 ;  /* 0x0024e81001007387 */ /* 0x0003e80000100a00 */
[----:B------:R-:W-:Y:S04]  /*27620*/  STL.64 [R1+0x24c8], R250 ;  /* 0x0024c8fa01007387 */ /* 0x000fe80000100a00 */
[----:B------:R-:W-:Y:S04]  /*27630*/  STL.64 [R1+0x4f38], R250 ;  /* 0x004f38fa01007387 */ /* 0x000fe80000100a00 */
[----:B------:R2:W-:Y:S01]  /*27640*/  STL.64 [R1+0x2500], R2 ;  /* 0x0025000201007387 */ /* 0x0005e20000100a00 */
[----:B-1----:R-:W-:-:S04]  /*27650*/  IMAD.WIDE R16, R8, 0x4, R186 ;  /* 0x0000000408107825 */ /* 0x002fc800078e02ba */
[C---:B--2---:R-:W-:Y:S02]  /*27660*/  IMAD.WIDE R2, R8.reuse, 0x4, R184 ;  /* 0x0000000408027825 */ /* 0x044fe400078e02b8 */
[----:B------:R-:W2:Y:S04]  /*27670*/  LDL.LU.64 R184, [R1+0x53c0] ;  /* 0x0053c00001b87983 */ /* 0x000ea80000300a00 */
[----:B------:R-:W2:Y:S04]  /*27680*/  LDL.LU.64 R186, [R1+0x53b8] ;  /* 0x0053b80001ba7983 */ /* 0x000ea80000300a00 */
[----:B------:R1:W-:Y:S01]  /*27690*/  STL.64 [R1+0x2518], R2 ;  /* 0x0025180201007387 */ /* 0x0003e20000100a00 */
[----:B------:R-:W-:-:S04]  /*276a0*/  IMAD.WIDE R234, R8, 0x4, R234 ;  /* 0x0000000408ea7825 */ /* 0x000fc800078e02ea */
[C---:B-1----:R-:W-:Y:S02]  /*276b0*/  IMAD.WIDE R2, R8.reuse, 0x4, R188 ;  /* 0x0000000408027825 */ /* 0x042fe400078e02bc */
[----:B------:R-:W2:Y:S04]  /*276c0*/  LDL.LU.64 R188, [R1+0x53b0] ;  /* 0x0053b00001bc7983 */ /* 0x000ea80000300a00 */
[----:B------:R1:W-:Y:S02]  /*276d0*/  STL.64 [R1+0x44e0], R16 ;  /* 0x0044e01001007387 */ /* 0x0003e40000100a00 */
[C---:B-1----:R-:W-:Y:S02]  /*276e0*/  IMAD.WIDE R16, R8.reuse, 0x4, R190 ;  /* 0x0000000408107825 */ /* 0x042fe400078e02be */
[----:B------:R-:W2:Y:S04]  /*276f0*/  LDL.LU.64 R190, [R1+0x53a8] ;  /* 0x0053a80001be7983 */ /* 0x000ea80000300a00 */
[----:B------:R1:W-:Y:S04]  /*27700*/  STL.64 [R1+0x44e8], R2 ;  /* 0x0044e80201007387 */ /* 0x0003e80000100a00 */
[----:B------:R3:W-:Y:S01]  /*27710*/  STL.64 [R1+0x44f0], R16 ;  /* 0x0044f01001007387 */ /* 0x0007e20000100a00 */
[----:B-1----:R-:W-:-:S04]  /*27720*/  IMAD.WIDE R2, R8, 0x4, R128 ;  /* 0x0000000408027825 */ /* 0x002fc800078e0280 */
[C---:B---3--:R-:W-:Y:S02]  /*27730*/  IMAD.WIDE R16, R8.reuse, 0x4, R228 ;  /* 0x0000000408107825 */ /* 0x048fe400078e02e4 */
[----:B------:R-:W3:Y:S04]  /*27740*/  LDL.LU.64 R228, [R1+0x53a0] ;  /* 0x0053a00001e47983 */ /* 0x000ee80000300a00 */
[----:B------:R1:W-:Y:S02]  /*27750*/  STL.64 [R1+0x4500], R2 ;  /* 0x0045000201007387 */ /* 0x0003e40000100a00 */
[C---:B-1----:R-:W-:Y:S02]  /*27760*/  IMAD.WIDE R2, R8.reuse, 0x4, R230 ;  /* 0x0000000408027825 */ /* 0x042fe400078e02e6 */
[----:B------:R-:W2:Y:S04]  /*27770*/  LDL.LU.64 R230, [R1+0x5398] ;  /* 0x0053980001e67983 */ /* 0x000ea80000300a00 */
[----:B------:R1:W-:Y:S04]  /*27780*/  STL.64 [R1+0x4508], R16 ;  /* 0x0045081001007387 */ /* 0x0003e80000100a00 */
[----:B------:R-:W-:Y:S04]  /*27790*/  STL.64 [R1+0x44f8], R234 ;  /* 0x0044f8ea01007387 */ /* 0x000fe80000100a00 */
[----:B------:R-:W-:Y:S04]  /*277a0*/  STL.64 [R1+0x4f40], R234 ;  /* 0x004f40ea01007387 */ /* 0x000fe80000100a00 */
[----:B------:R4:W-:Y:S01]  /*277b0*/  STL.64 [R1+0x4510], R2 ;  /* 0x0045100201007387 */ /* 0x0009e20000100a00 */
[----:B-1----:R-:W-:-:S04]  /*277c0*/  IMAD.WIDE R16, R8, 0x4, R238 ;  /* 0x0000000408107825 */ /* 0x002fc800078e02ee */
[C---:B----4-:R-:W-:Y:S02]  /*277d0*/  IMAD.WIDE R2, R8.reuse, 0x4, R236 ;  /* 0x0000000408027825 */ /* 0x050fe400078e02ec */
[----:B------:R-:W4:Y:S04]  /*277e0*/  LDL.LU.64 R236, [R1+0x5390] ;  /* 0x0053900001ec7983 */ /* 0x000f280000300a00 */
[----:B------:R-:W2:Y:S04]  /*277f0*/  LDL.LU.64 R238, [R1+0x5388] ;  /* 0x0053880001ee7983 */ /* 0x000ea80000300a00 */
[----:B------:R1:W-:Y:S01]  /*27800*/  STL.64 [R1+0x4518], R2 ;  /* 0x0045180201007387 */ /* 0x0003e20000100a00 */
[----:B------:R-:W-:-:S04]  /*27810*/  IMAD.WIDE R234, R8, 0x4, R56 ;  /* 0x0000000408ea7825 */ /* 0x000fc800078e0238 */
[C---:B-1----:R-:W-:Y:S02]  /*27820*/  IMAD.WIDE R2, R8.reuse, 0x4, R240 ;  /* 0x0000000408027825 */ /* 0x042fe400078e02f0 */
[----:B------:R-:W2:Y:S04]  /*27830*/  LDL.LU.64 R240, [R1+0x5380] ;  /* 0x0053800001f07983 */ /* 0x000ea80000300a00 */
[----:B------:R1:W-:Y:S04]  /*27840*/  STL.64 [R1+0x4520], R16 ;  /* 0x0045201001007387 */ /* 0x0003e80000100a00 */
[----:B------:R-:W2:Y:S04]  /*27850*/  LDL.LU.64 R56, [R1+0x5378] ;  /* 0x0053780001387983 */ /* 0x000ea80000300a00 */
[----:B------:R5:W-:Y:S01]  /*27860*/  STL.64 [R1+0x4528], R2 ;  /* 0x0045280201007387 */ /* 0x000be20000100a00 */
[----:B-1----:R-:W-:-:S04]  /*27870*/  IMAD.WIDE R16, R8, 0x4, R248 ;  /* 0x0000000408107825 */ /* 0x002fc800078e02f8 */
[C---:B-----5:R-:W-:Y:S02]  /*27880*/  IMAD.WIDE R2, R8.reuse, 0x4, R146 ;  /* 0x0000000408027825 */ /* 0x060fe400078e0292 */
[----:B------:R-:W5:Y:S04]  /*27890*/  LDL.LU.64 R146, [R1+0x5370] ;  /* 0x0053700001927983 */ /* 0x000f680000300a00 */
[----:B------:R-:W-:Y:S04]  /*278a0*/  STL.64 [R1+0x4540], R16 ;  /* 0x0045401001007387 */ /* 0x000fe80000100a00 */
[----:B------:R-:W-:Y:S04]  /*278b0*/  STL.64 [R1+0x4530], R234 ;  /* 0x004530ea01007387 */ /* 0x000fe80000100a00 */
[----:B------:R-:W-:Y:S04]  /*278c0*/  STL.64 [R1+0x4f48], R234 ;  /* 0x004f48ea01007387 */ /* 0x000fe80000100a00 */
[----:B------:R1:W-:Y:S02]  /*278d0*/  STL.64 [R1+0x4548], R2 ;  /* 0x0045480201007387 */ /* 0x0003e40000100a00 */
[----:B-1----:R-:W-:-:S02]  /*278e0*/  IMAD.WIDE R2, R8, 0x4, R196 ;  /* 0x0000000408027825 */ /* 0x002fc400078e02c4 */
[----:B------:R-:W2:Y:S02]  /*278f0*/  LDL.LU.64 R196, [R1+0x5368] ;  /* 0x0053680001c47983 */ /* 0x000ea40000300a00 */
[----:B------:R-:W-:-:S04]  /*27900*/  IMAD.WIDE R130, R8, 0x4, R130 ;  /* 0x0000000408827825 */ /* 0x000fc800078e0282 */
[C---:B------:R-:W-:Y:S01]  /*27910*/  IMAD.WIDE R16, R8.reuse, 0x4, R244 ;  /* 0x0000000408107825 */ /* 0x040fe200078e02f4 */
[----:B------:R-:W-:Y:S04]  /*27920*/  STL.64 [R1+0x4538], R130 ;  /* 0x0045388201007387 */ /* 0x000fe80000100a00 */
[----:B------:R-:W-:Y:S04]  /*27930*/  STL.64 [R1+0x4f50], R130 ;  /* 0x004f508201007387 */ /* 0x000fe80000100a00 */
[----:B------:R1:W-:Y:S01]  /*27940*/  STL.64 [R1+0x4550], R2 ;  /* 0x0045500201007387 */ /* 0x0003e20000100a00 */
[----:B------:R-:W-:-:S03]  /*27950*/  IMAD.WIDE R40, R8, 0x4, R200 ;  /* 0x0000000408287825 */ /* 0x000fc600078e02c8 */
[----:B------:R-:W3:Y:S01]  /*27960*/  LDL.LU.64 R244, [R1+0x5360] ;  /* 0x0053600001f47983 */ /* 0x000ee20000300a00 */
[----:B------:R-:W-:-:S04]  /*27970*/  IMAD.WIDE R250, R8, 0x4, R198 ;  /* 0x0000000408fa7825 */ /* 0x000fc800078e02c6 */
[C---:B-1----:R-:W-:Y:S02]  /*27980*/  IMAD.WIDE R2, R8.reuse, 0x4, R202 ;  /* 0x0000000408027825 */ /* 0x042fe400078e02ca */
[----:B------:R-:W3:Y:S04]  /*27990*/  LDL.LU.64 R202, [R1+0x5358] ;  /* 0x0053580001ca7983 */ /* 0x000ee80000300a00 */
[----:B------:R1:W-:Y:S04]  /*279a0*/  STL.64 [R1+0x4558], R16 ;  /* 0x0045581001007387 */ /* 0x0003e80000100a00 */
[----:B------:R-:W3:Y:S04]  /*279b0*/  LDL.LU.64 R200, [R1+0x5350] ;  /* 0x0053500001c87983 */ /* 0x000ee80000300a00 */
[----:B------:R2:W-:Y:S04]  /*279c0*/  STL.64 [R1+0x4560], R2 ;  /* 0x0045600201007387 */ /* 0x0005e80000100a00 */
[----:B------:R-:W3:Y:S01]  /*279d0*/  LDL.LU.64 R198, [R1+0x5348] ;  /* 0x0053480001c67983 */ /* 0x000ee20000300a00 */
[----:B------:R-:W-:-:S04]  /*279e0*/  IMAD.WIDE R126, R8, 0x4, R126 ;  /* 0x00000004087e7825 */ /* 0x000fc800078e027e */
[----:B-1----:R-:W-:-:S04]  /*279f0*/  IMAD.WIDE R16, R8, 0x4, R152 ;  /* 0x0000000408107825 */ /* 0x002fc800078e0298 */
        /* <DEDUP_REMOVED lines=13> */
[----:B------:R-:W-:Y:S04]  /*27ad0*/  STL.64 [R1+0x4568], R40 ;  /* 0x0045682801007387 */ /* 0x000fe80000100a00 */
[----:B------:R-:W-:Y:S04]  /*27ae0*/  STL.64 [R1+0x4fd8], R40 ;  /* 0x004fd82801007387 */ /* 0x000fe80000100a00 */
[----:B------:R1:W-:Y:S02]  /*27af0*/  STL.64 [R1+0x4580], R2 ;  /* 0x0045800201007387 */ /* 0x0003e40000100a00 */
[----:B-1----:R-:W-:-:S02]  /*27b00*/  IMAD.WIDE R2, R8, 0x4, R194 ;  /* 0x0000000408027825 */ /* 0x002fc400078e02c2 */
        /* <DEDUP_REMOVED lines=8> */
[----:B------:R1:W-:Y:S04]  /*27b90*/  STL.64 [R1+0x4590], R2 ;  /* 0x0045900201007387 */ /* 0x0003e80000100a00 */
[----:B------:R-:W2:Y:S04]  /*27ba0*/  LDL.LU.64 R154, [R1+0x5328] ;  /* 0x00532800019a7983 */ /* 0x000ea80000300a00 */
[----:B------:R-:W2:Y:S01]  /*27bb0*/  LDL.LU.64 R152, [R1+0x5320] ;  /* 0x0053200001987983 */ /* 0x000ea20000300a00 */
[----:B-1----:R-:W-:-:S03]  /*27bc0*/  IMAD.WIDE R2, R8, 0x4, R150 ;  /* 0x0000000408027825 */ /* 0x002fc600078e0296 */
[----:B------:R-:W2:Y:S04]  /*27bd0*/  LDL.LU.64 R150, [R1+0x5318] ;  /* 0x0053180001967983 */ /* 0x000ea80000300a00 */
[----:B------:R5:W-:Y:S04]  /*27be0*/  STL.64 [R1+0x45a0], R16 ;  /* 0x0045a01001007387 */ /* 0x000be80000100a00 */
[----:B------:R-:W2:Y:S04]  /*27bf0*/  LDL.LU.64 R148, [R1+0x5310] ;  /* 0x0053100001947983 */ /* 0x000ea80000300a00 */
[----:B------:R1:W-:Y:S01]  /*27c00*/  STL.64 [R1+0x45a8], R2 ;  /* 0x0045a80201007387 */ /* 0x0003e20000100a00 */
[----:B-----5:R-:W-:-:S03]  /*27c10*/  IMAD.WIDE R16, R8, 0x4, R146 ;  /* 0x0000000408107825 */ /* 0x020fc600078e0292 */
[----:B------:R-:W-:Y:S04]  /*27c20*/  STL.64 [R1+0x4598], R234 ;  /* 0x004598ea01007387 */ /* 0x000fe80000100a00 */
[----:B------:R-:W-:Y:S01]  /*27c30*/  STL.64 [R1+0x5058], R234 ;  /* 0x005058ea01007387 */ /* 0x000fe20000100a00 */
[----:B-1----:R-:W-:-:S03]  /*27c40*/  IMAD.WIDE R2, R8, 0x4, R144 ;  /* 0x0000000408027825 */ /* 0x002fc600078e0290 */
[----:B------:R-:W5:Y:S04]  /*27c50*/  LDL.LU.64 R146, [R1+0x5308] ;  /* 0x0053080001927983 */ /* 0x000f680000300a00 */
[----:B------:R-:W2:Y:S04]  /*27c60*/  LDL.LU.64 R144, [R1+0x5300] ;  /* 0x0053000001907983 */ /* 0x000ea80000300a00 */
[----:B------:R-:W-:Y:S04]  /*27c70*/  STL.64 [R1+0x45c0], R16 ;  /* 0x0045c01001007387 */ /* 0x000fe80000100a00 */
[----:B------:R-:W-:Y:S04]  /*27c80*/  STL.64 [R1+0x45b0], R232 ;  /* 0x0045b0e801007387 */ /* 0x000fe80000100a00 */
[----:B------:R-:W-:Y:S04]  /*27c90*/  STL.64 [R1+0x4f68], R232 ;  /* 0x004f68e801007387 */ /* 0x000fe80000100a00 */
[----:B------:R1:W-:Y:S01]  /*27ca0*/  STL.64 [R1+0x45c8], R2 ;  /* 0x0045c80201007387 */ /* 0x0003e20000100a00 */
[----:B------:R-:W-:-:S04]  /*27cb0*/  IMAD.WIDE R40, R8, 0x4, R62 ;  /* 0x0000000408287825 */ /* 0x000fc800078e023e */
[C---:B-1----:R-:W-:Y:S02]  /*27cc0*/  IMAD.WIDE R2, R8.reuse, 0x4, R66 ;  /* 0x0000000408027825 */ /* 0x042fe400078e0242 */
[----:B------:R-:W2:Y:S04]  /*27cd0*/  LDL.LU.64 R66, [R1+0x52f8] ;  /* 0x0052f80001427983 */ /* 0x000ea80000300a00 */
[----:B------:R-:W-:Y:S04]  /*27ce0*/  STL.64 [R1+0x45b8], R122 ;  /* 0x0045b87a01007387 */ /* 0x000fe80000100a00 */
[----:B------:R-:W-:Y:S04]  /*27cf0*/  STL.64 [R1+0x4f70], R122 ;  /* 0x004f707a01007387 */ /* 0x000fe80000100a00 */
[----:B------:R1:W-:Y:S01]  /*27d00*/  STL.64 [R1+0x45d0], R2 ;  /* 0x0045d00201007387 */ /* 0x0003e20000100a00 */
[----:B------:R-:W-:-:S04]  /*27d10*/  IMAD.WIDE R16, R8, 0x4, R56 ;  /* 0x0000000408107825 */ /* 0x000fc800078e0238 */
[C---:B-1----:R-:W-:Y:S02]  /*27d20*/  IMAD.WIDE R2, R8.reuse, 0x4, R64 ;  /* 0x0000000408027825 */ /* 0x042fe400078e0240 */
[----:B------:R-:W2:Y:S04]  /*27d30*/  LDL.LU.64 R64, [R1+0x52f0] ;  /* 0x0052f00001407983 */ /* 0x000ea80000300a00 */
[----:B------:R-:W2:Y:S04]  /*27d40*/  LDL.LU.64 R62, [R1+0x52e8] ;  /* 0x0052e800013e7983 */ /* 0x000ea80000300a00 */
[----:B------:R1:W-:Y:S02]  /*27d50*/  STL.64 [R1+0x45d8], R2 ;  /* 0x0045d80201007387 */ /* 0x0003e40000100a00 */
[----:B-1----:R-:W-:-:S02]  /*27d60*/  IMAD.WIDE R2, R8, 0x4, R60 ;  /* 0x0000000408027825 */ /* 0x002fc400078e023c */
[----:B------:R-:W2:Y:S04]  /*27d70*/  LDL.LU.64 R60, [R1+0x52e0] ;  /* 0x0052e000013c7983 */ /* 0x000ea80000300a00 */
[----:B------:R-:W2:Y:S04]  /*27d80*/  LDL.LU.64 R58, [R1+0x52d8] ;  /* 0x0052d800013a7983 */ /* 0x000ea80000300a00 */
[----:B------:R1:W-:Y:S04]  /*27d90*/  STL.64 [R1+0x45e8], R2 ;  /* 0x0045e80201007387 */ /* 0x0003e80000100a00 */
[----:B------:R-:W-:Y:S04]  /*27da0*/  STL.64 [R1+0x45e0], R40 ;  /* 0x0045e02801007387 */ /* 0x000fe80000100a00 */
[----:B------:R-:W-:Y:S04]  /*27db0*/  STL.64 [R1+0x4fe8], R40 ;  /* 0x004fe82801007387 */ /* 0x000fe80000100a00 */
[----:B------:R-:W2:Y:S01]  /*27dc0*/  LDL.LU.64 R56, [R1+0x52d0] ;  /* 0x0052d00001387983 */ /* 0x000ea20000300a00 */
[----:B-1----:R-:W-:-:S03]  /*27dd0*/  IMAD.WIDE R2, R8, 0x4, R242 ;  /* 0x0000000408027825 */ /* 0x002fc600078e02f2 */
[----:B------:R-:W2:Y:S04]  /*27de0*/  LDL.LU.64 R242, [R1+0x52c8] ;  /* 0x0052c80001f27983 */ /* 0x000ea80000300a00 */
[----:B------:R4:W-:Y:S04]  /*27df0*/  STL.64 [R1+0x4600], R16 ;  /* 0x0046001001007387 */ /* 0x0009e80000100a00 */
[----:B------:R-:W-:Y:S04]  /*27e00*/  STL.64 [R1+0x45f0], R124 ;  /* 0x0045f07c01007387 */ /* 0x000fe80000100a00 */
[----:B------:R-:W-:Y:S04]  /*27e10*/  STL.64 [R1+0x4f78], R124 ;  /* 0x004f787c01007387 */ /* 0x000fe80000100a00 */
[----:B------:R1:W-:Y:S01]  /*27e20*/  STL.64 [R1+0x4608], R2 ;  /* 0x0046080201007387 */ /* 0x0003e20000100a00 */
[----:B----4-:R-:W-:-:S04]  /*27e30*/  IMAD.WIDE R16, R8, 0x4, R236 ;  /* 0x0000000408107825 */ /* 0x010fc800078e02ec */
[C---:B-1----:R-:W-:Y:S02]  /*27e40*/  IMAD.WIDE R2, R8.reuse, 0x4, R240 ;  /* 0x0000000408027825 */ /* 0x042fe400078e02f0 */
[----:B------:R-:W4:Y:S04]  /*27e50*/  LDL.LU.64 R240, [R1+0x52c0] ;  /* 0x0052c00001f07983 */ /* 0x000f280000300a00 */
[----:B------:R-:W-:Y:S04]  /*27e60*/  STL.64 [R1+0x45f8], R114 ;  /* 0x0045f87201007387 */ /* 0x000fe80000100a00 */
[----:B------:R-:W-:Y:S04]  /*27e70*/  STL.64 [R1+0x4f80], R114 ;  /* 0x004f807201007387 */ /* 0x000fe80000100a00 */
[----:B------:R1:W-:Y:S02]  /*27e80*/  STL.64 [R1+0x4610], R2 ;  /* 0x0046100201007387 */ /* 0x0003e40000100a00 */
[----:B-1----:R-:W-:-:S02]  /*27e90*/  IMAD.WIDE R2, R8, 0x4, R238 ;  /* 0x0000000408027825 */ /* 0x002fc400078e02ee */
[----:B------:R-:W2:Y:S04]  /*27ea0*/  LDL.LU.64 R238, [R1+0x52b8] ;  /* 0x0052b80001ee7983 */ /* 0x000ea80000300a00 */
[----:B------:R-:W2:Y:S04]  /*27eb0*/  LDL.LU.64 R236, [R1+0x52b0] ;  /* 0x0052b00001ec7983 */ /* 0x000ea80000300a00 */
[----:B------:R1:W-:Y:S01]  /*27ec0*/  STL.64 [R1+0x4618], R2 ;  /* 0x0046180201007387 */ /* 0x0003e20000100a00 */
[----:B------:R-:W-:-:S04]  /*27ed0*/  IMAD.WIDE R40, R8, 0x4, R190 ;  /* 0x0000000408287825 */ /* 0x000fc800078e02be */
[C---:B-1----:R-:W-:Y:S02]  /*27ee0*/  IMAD.WIDE R2, R8.reuse, 0x4, R230 ;  /* 0x0000000408027825 */ /* 0x042fe400078e02e6 */
[----:B------:R-:W2:Y:S04]  /*27ef0*/  LDL.LU.64 R230, [R1+0x52a8] ;  /* 0x0052a80001e67983 */ /* 0x000ea80000300a00 */
[----:B------:R3:W-:Y:S02]  /*27f00*/  STL.64 [R1+0x4620], R16 ;  /* 0x0046201001007387 */ /* 0x0007e40000100a00 */
[C---:B---3--:R-:W-:Y:S02]  /*27f10*/  IMAD.WIDE R16, R8.reuse, 0x4, R228 ;  /* 0x0000000408107825 */ /* 0x048fe400078e02e4 */
[----:B------:R-:W3:Y:S04]  /*27f20*/  LDL.LU.64 R228, [R1+0x52a0] ;  /* 0x0052a00001e47983 */ /* 0x000ee80000300a00 */
[----:B------:R-:W2:Y:S04]  /*27f30*/  LDL.LU.64 R190, [R1+0x5298] ;  /* 0x0052980001be7983 */ /* 0x000ea80000300a00 */
[----:B------:R1:W-:Y:S02]  /*27f40*/  STL.64 [R1+0x4630], R16 ;  /* 0x0046301001007387 */ /* 0x0003e40000100a00 */
[----:B-1----:R-:W-:-:S02]  /*27f50*/  IMAD.WIDE R16, R8, 0x4, R188 ;  /* 0x0000000408107825 */ /* 0x002fc400078e02bc */
[----:B------:R-:W2:Y:S04]  /*27f60*/  LDL.LU.64 R188, [R1+0x5290] ;  /* 0x0052900001bc7983 */ /* 0x000ea80000300a00 */
[----:B------:R1:W-:Y:S04]  /*27f70*/  STL.64 [R1+0x4638], R40 ;  /* 0x0046382801007387 */ /* 0x0003e80000100a00 */
[----:B------:R-:W-:Y:S04]  /*27f80*/  STL.64 [R1+0x4628], R2 ;  /* 0x0046280201007387 */ /* 0x000fe80000100a00 */
[----:B------:R1:W-:Y:S02]  /*27f90*/  STL.64 [R1+0x4640], R16 ;  /* 0x0046401001007387 */ /* 0x0003e40000100a00 */
[----:B-1----:R-:W-:-:S02]  /*27fa0*/  IMAD.WIDE R40, R8, 0x4, R186 ;  /* 0x0000000408287825 */ /* 0x002fc400078e02ba */
[----:B------:R-:W2:Y:S02]  /*27fb0*/  LDL.LU.64 R186, [R1+0x5288] ;  /* 0x0052880001ba7983 */ /* 0x000ea40000300a00 */
[C---:B------:R-:W-:Y:S02]  /*27fc0*/  IMAD.WIDE R16, R8.reuse, 0x4, R184 ;  /* 0x0000000408107825 */ /* 0x040fe400078e02b8 */
        /* <DEDUP_REMOVED lines=14> */
[----:B------:R-:W2:Y:S04]  /*280b0*/  LDL.LU.64 R138, [R1+0x5258] ;  /* 0x00525800018a7983 */ /* 0x000ea80000300a00 */
[----:B------:R5:W-:Y:S01]  /*280c0*/  STL.64 [R1+0x4670], R16 ;  /* 0x0046701001007387 */ /* 0x000be20000100a00 */
[----:B-1----:R-:W-:-:S03]  /*280d0*/  IMAD.WIDE R40, R8, 0x4, R136 ;  /* 0x0000000408287825 */ /* 0x002fc600078e0288 */
[----:B------:R-:W2:Y:S01]  /*280e0*/  LDL.LU.64 R136, [R1+0x5250] ;  /* 0x0052500001887983 */ /* 0x000ea20000300a00 */
[----:B-----5:R-:W-:-:S03]  /*280f0*/  IMAD.WIDE R16, R8, 0x4, R134 ;  /* 0x0000000408107825 */ /* 0x020fc600078e0286 */
[----:B------:R-:W5:Y:S04]  /*28100*/  LDL.LU.64 R134, [R1+0x5248] ;  /* 0x0052480001867983 */ /* 0x000f680000300a00 */
[----:B------:R1:W-:Y:S04]  /*28110*/  STL.64 [R1+0x4688], R40 ;  /* 0x0046882801007387 */ /* 0x0003e80000100a00 */
[----:B------:R-:W-:Y:S04]  /*28120*/  STL.64 [R1+0x4678], R112 ;  /* 0x0046787001007387 */ /* 0x000fe80000100a00 */
[----:B------:R-:W-:Y:S04]  /*28130*/  STL.64 [R1+0x4f88], R112 ;  /* 0x004f887001007387 */ /* 0x000fe80000100a00 */
[----:B------:R1:W-:Y:S02]  /*28140*/  STL.64 [R1+0x4690], R16 ;  /* 0x0046901001007387 */ /* 0x0003e40000100a00 */
[----:B-1----:R-:W-:-:S04]  /*28150*/  IMAD.WIDE R40, R8, 0x4, R54 ;  /* 0x0000000408287825 */ /* 0x002fc800078e0236 */
[C---:B------:R-:W-:Y:S02]  /*28160*/  IMAD.WIDE R16, R8.reuse, 0x4, R132 ;  /* 0x0000000408107825 */ /* 0x040fe400078e0284 */
[----:B------:R-:W2:Y:S04]  /*28170*/  LDL.LU.64 R132, [R1+0x5240] ;  /* 0x0052400001847983 */ /* 0x000ea80000300a00 */
[----:B------:R-:W-:Y:S04]  /*28180*/  STL.64 [R1+0x4680], R110 ;  /* 0x0046806e01007387 */ /* 0x000fe80000100a00 */
[----:B------:R-:W-:Y:S04]  /*28190*/  STL.64 [R1+0x4f90], R110 ;  /* 0x004f906e01007387 */ /* 0x000fe80000100a00 */
[----:B------:R1:W-:Y:S04]  /*281a0*/  STL.64 [R1+0x4698], R16 ;  /* 0x0046981001007387 */ /* 0x0003e80000100a00 */
[----:B------:R-:W2:Y:S01]  /*281b0*/  LDL.LU.64 R54, [R1+0x5238] ;  /* 0x0052380001367983 */ /* 0x000ea20000300a00 */
[----:B-1----:R-:W-:-:S03]  /*281c0*/  IMAD.WIDE R16, R8, 0x4, R52 ;  /* 0x0000000408107825 */ /* 0x002fc600078e0234 */
        /* <DEDUP_REMOVED lines=25> */
[----:B------:R1:W-:Y:S04]  /*28360*/  STL.64 [R1+0x46e0], R40 ;  /* 0x0046e02801007387 */ /* 0x0003e80000100a00 */
[----:B------:R-:W2:Y:S04]  /*28370*/  LDL.LU.64 R218, [R1+0x51e8] ;  /* 0x0051e80001da7983 */ /* 0x000ea80000300a00 */
[----:B------:R3:W-:Y:S01]  /*28380*/  STL.64 [R1+0x46e8], R16 ;  /* 0x0046e81001007387 */ /* 0x0007e20000100a00 */
[----:B-1----:R-:W-:-:S03]  /*28390*/  IMAD.WIDE R40, R8, 0x4, R216 ;  /* 0x0000000408287825 */ /* 0x002fc600078e02d8 */
[----:B------:R-:W2:Y:S01]  /*283a0*/  LDL.LU.64 R216, [R1+0x51e0] ;  /* 0x0051e00001d87983 */ /* 0x000ea20000300a00 */
[----:B---3--:R-:W-:-:S03]  /*283b0*/  IMAD.WIDE R16, R8, 0x4, R178 ;  /* 0x0000000408107825 */ /* 0x008fc600078e02b2 */
[----:B------:R-:W3:Y:S04]  /*283c0*/  LDL.LU.64 R178, [R1+0x51d8] ;  /* 0x0051d80001b27983 */ /* 0x000ee80000300a00 */
        /* <DEDUP_REMOVED lines=14> */
[----:B------:R1:W-:Y:S01]  /*284b0*/  STL.64 [R1+0x4718], R16 ;  /* 0x0047181001007387 */ /* 0x0003e20000100a00 */
[----:B------:R-:W-:-:S03]  /*284c0*/  IMAD.WIDE R234, R8, 0x4, R118 ;  /* 0x0000000408ea7825 */ /* 0x000fc600078e0276 */
[----:B------:R-:W2:Y:S01]  /*284d0*/  LDL.LU.64 R170, [R1+0x51b8] ;  /* 0x0051b80001aa7983 */ /* 0x000ea20000300a00 */
[----:B-1----:R-:W-:-:S03]  /*284e0*/  IMAD.WIDE R16, R8, 0x4, R168 ;  /* 0x0000000408107825 */ /* 0x002fc600078e02a8 */
[----:B------:R-:W2:Y:S04]  /*284f0*/  LDL.LU.64 R168, [R1+0x51b0] ;  /* 0x0051b00001a87983 */ /* 0x000ea80000300a00 */
[----:B------:R-:W2:Y:S04]  /*28500*/  LDL.LU.64 R118, [R1+0x51a8] ;  /* 0x0051a80001767983 */ /* 0x000ea80000300a00 */
[----:B------:R1:W-:Y:S01]  /*28510*/  STL.64 [R1+0x4730], R16 ;  /* 0x0047301001007387 */ /* 0x0003e20000100a00 */
[----:B------:R-:W-:-:S03]  /*28520*/  IMAD.WIDE R40, R8, 0x4, R86 ;  /* 0x0000000408287825 */ /* 0x000fc600078e0256 */
[----:B------:R-:W-:Y:S04]  /*28530*/  STL.64 [R1+0x4720], R122 ;  /* 0x0047207a01007387 */ /* 0x000fe80000100a00 */
[----:B------:R-:W-:Y:S01]  /*28540*/  STL.64 [R1+0x5060], R122 ;  /* 0x0050607a01007387 */ /* 0x000fe20000100a00 */
[----:B-1----:R-:W-:-:S03]  /*28550*/  IMAD.WIDE R16, R8, 0x4, R116 ;  /* 0x0000000408107825 */ /* 0x002fc600078e0274 */
[----:B------:R-:W2:Y:S04]  /*28560*/  LDL.LU.64 R116, [R1+0x51a0] ;  /* 0x0051a00001747983 */ /* 0x000ea80000300a00 */
[----:B------:R-:W-:Y:S04]  /*28570*/  STL.64 [R1+0x4728], R126 ;  /* 0x0047287e01007387 */ /* 0x000fe80000100a00 */
[----:B------:R-:W-:Y:S04]  /*28580*/  STL.64 [R1+0x5068], R126 ;  /* 0x0050687e01007387 */ /* 0x000fe80000100a00 */
[----:B------:R1:W-:Y:S04]  /*28590*/  STL.64 [R1+0x4740], R16 ;  /* 0x0047401001007387 */ /* 0x0003e80000100a00 */
[----:B------:R-:W2:Y:S01]  /*285a0*/  LDL.LU.64 R86, [R1+0x5198] ;  /* 0x0051980001567983 */ /* 0x000ea20000300a00 */
[----:B------:R-:W-:-:S04]  /*285b0*/  IMAD.WIDE R124, R8, 0x4, R80 ;  /* 0x00000004087c7825 */ /* 0x000fc800078e0250 */
[C---:B-1----:R-:W-:Y:S02]  /*285c0*/  IMAD.WIDE R16, R8.reuse, 0x4, R84 ;  /* 0x0000000408107825 */ /* 0x042fe400078e0254 */
[----:B------:R-:W2:Y:S04]  /*285d0*/  LDL.LU.64 R84, [R1+0x5190] ;  /* 0x0051900001547983 */ /* 0x000ea80000300a00 */
[----:B------:R-:W-:Y:S04]  /*285e0*/  STL.64 [R1+0x4748], R40 ;  /* 0x0047482801007387 */ /* 0x000fe80000100a00 */
[----:B------:R-:W-:Y:S04]  /*285f0*/  STL.64 [R1+0x4738], R234 ;  /* 0x004738ea01007387 */ /* 0x000fe80000100a00 */
[----:B------:R-:W-:Y:S04]  /*28600*/  STL.64 [R1+0x5070], R234 ;  /* 0x005070ea01007387 */ /* 0x000fe80000100a00 */
[----:B------:R1:W-:Y:S04]  /*28610*/  STL.64 [R1+0x4750], R16 ;  /* 0x0047501001007387 */ /* 0x0003e80000100a00 */
[----:B------:R-:W2:Y:S04]  /*28620*/  LDL.LU.64 R82, [R1+0x5188] ;  /* 0x0051880001527983 */ /* 0x000ea80000300a00 */
[----:B------:R-:W2:Y:S01]  /*28630*/  LDL.LU.64 R80, [R1+0x5180] ;  /* 0x0051800001507983 */ /* 0x000ea20000300a00 */
[----:B-1----:R-:W-:-:S03]  /*28640*/  IMAD.WIDE R16, R8, 0x4, R38 ;  /* 0x0000000408107825 */ /* 0x002fc600078e0226 */
[----:B------:R-:W2:Y:S04]  /*28650*/  LDL.LU.64 R38, [R1+0x5178] ;  /* 0x0051780001267983 */ /* 0x000ea80000300a00 */
[----:B------:R-:W-:Y:S04]  /*28660*/  STL.64 [R1+0x4758], R104 ;  /* 0x0047586801007387 */ /* 0x000fe80000100a00 */
[----:B------:R-:W-:Y:S04]  /*28670*/  STL.64 [R1+0x4fa8], R104 ;  /* 0x004fa86801007387 */ /* 0x000fe80000100a00 */
[----:B------:R1:W-:Y:S04]  /*28680*/  STL.64 [R1+0x4770], R16 ;  /* 0x0047701001007387 */ /* 0x0003e80000100a00 */
[----:B------:R-:W-:Y:S04]  /*28690*/  STL.64 [R1+0x4768], R124 ;  /* 0x0047687c01007387 */ /* 0x000fe80000100a00 */
[----:B------:R-:W-:Y:S01]  /*286a0*/  STL.64 [R1+0x5028], R124 ;  /* 0x0050287c01007387 */ /* 0x000fe20000100a00 */
[----:B-1----:R-:W-:-:S03]  /*286b0*/  IMAD.WIDE R16, R8, 0x4, R36 ;  /* 0x0000000408107825 */ /* 0x002fc600078e0224 */
[----:B------:R-:W2:Y:S04]  /*286c0*/  LDL.LU.64 R36, [R1+0x5170] ;  /* 0x0051700001247983 */ /* 0x000ea80000300a00 */
[----:B------:R-:W-:Y:S04]  /*286d0*/  STL.64 [R1+0x4760], R102 ;  /* 0x0047606601007387 */ /* 0x000fe80000100a00 */
[----:B------:R-:W-:Y:S04]  /*286e0*/  STL.64 [R1+0x4fb0], R102 ;  /* 0x004fb06601007387 */ /* 0x000fe80000100a00 */
[----:B------:R1:W-:Y:S01]  /*286f0*/  STL.64 [R1+0x4778], R16 ;  /* 0x0047781001007387 */ /* 0x0003e20000100a00 */
[----:B------:R-:W-:-:S04]  /*28700*/  IMAD.WIDE R40, R8, 0x4, R32 ;  /* 0x0000000408287825 */ /* 0x000fc800078e0220 */
[----:B------:R-:W-:-:S04]  /*28710*/  IMAD.WIDE R88, R8, 0x4, R30 ;  /* 0x0000000408587825 */ /* 0x000fc800078e021e */
[C---:B-1----:R-:W-:Y:S02]  /*28720*/  IMAD.WIDE R16, R8.reuse, 0x4, R34 ;  /* 0x0000000408107825 */ /* 0x042fe400078e0222 */
[----:B------:R-:W2:Y:S04]  /*28730*/  LDL.LU.64 R34, [R1+0x5168] ;  /* 0x0051680001227983 */ /* 0x000ea80000300a00 */
[----:B------:R-:W2:Y:S04]  /*28740*/  LDL.LU.64 R32, [R1+0x5160] ;  /* 0x0051600001207983 */ /* 0x000ea80000300a00 */
[----:B------:R1:W-:Y:S01]  /*28750*/  STL.64 [R1+0x4780], R16 ;  /* 0x0047801001007387 */ /* 0x0003e20000100a00 */
[----:B------:R-:W-:-:S03]  /*28760*/  IMAD.WIDE R112, R8, 0x4, R214 ;  /* 0x0000000408707825 */ /* 0x000fc600078e02d6 */
[----:B------:R-:W2:Y:S01]  /*28770*/  LDL.LU.64 R30, [R1+0x5158] ;  /* 0x00515800011e7983 */ /* 0x000ea20000300a00 */
[----:B------:R-:W-:-:S04]  /*28780*/  IMAD.WIDE R106, R8, 0x4, R212 ;  /* 0x00000004086a7825 */ /* 0x000fc800078e02d4 */
[C---:B-1----:R-:W-:Y:S02]  /*28790*/  IMAD.WIDE R16, R8.reuse, 0x4, R28 ;  /* 0x0000000408107825 */ /* 0x042fe400078e021c */
[----:B------:R-:W2:Y:S04]  /*287a0*/  LDL.LU.64 R28, [R1+0x5150] ;  /* 0x00515000011c7983 */ /* 0x000ea80000300a00 */
[----:B------:R-:W-:Y:S04]  /*287b0*/  STL.64 [R1+0x4790], R88 ;  /* 0x0047905801007387 */ /* 0x000fe80000100a00 */
[----:B------:R-:W2:Y:S01]  /*287c0*/  LDL.LU.64 R214, [R1+0x5148] ;  /* 0x0051480001d67983 */ /* 0x000ea20000300a00 */
[----:B------:R-:W-:-:S03]  /*287d0*/  IMAD.WIDE R92, R8, 0x4, R210 ;  /* 0x00000004085c7825 */ /* 0x000fc600078e02d2 */
[----:B------:R-:W-:Y:S04]  /*287e0*/  STL.64 [R1+0x4798], R16 ;  /* 0x0047981001007387 */ /* 0x000fe80000100a00 */
[----:B------:R-:W-:Y:S04]  /*287f0*/  STL.64 [R1+0x4788], R40 ;  /* 0x0047882801007387 */ /* 0x000fe80000100a00 */
[----:B------:R-:W-:Y:S01]  /*28800*/  STL.64 [R1+0x4ff8], R40 ;  /* 0x004ff82801007387 */ /* 0x000fe20000100a00 */
[----:B------:R-:W-:-:S03]  /*28810*/  IMAD.WIDE R104, R8, 0x4, R208 ;  /* 0x0000000408687825 */ /* 0x000fc600078e02d0 */
[----:B------:R-:W2:Y:S04]  /*28820*/  LDL.LU.64 R212, [R1+0x5140] ;  /* 0x0051400001d47983 */ /* 0x000ea80000300a00 */
[----:B------:R-:W2:Y:S04]  /*28830*/  LDL.LU.64 R210, [R1+0x5138] ;  /* 0x0051380001d27983 */ /* 0x000ea80000300a00 */
[----:B------:R-:W-:Y:S01]  /*28840*/  STL.64 [R1+0x47a0], R112 ;  /* 0x0047a07001007387 */ /* 0x000fe20000100a00 */
[----:B------:R-:W-:-:S03]  /*28850*/  IMAD.WIDE R110, R8, 0x4, R206 ;  /* 0x00000004086e7825 */ /* 0x000fc600078e02ce */
[----:B------:R-:W-:Y:S04]  /*28860*/  STL.64 [R1+0x4fe0], R112 ;  /* 0x004fe07001007387 */ /* 0x000fe80000100a00 */
[----:B------:R-:W2:Y:S01]  /*28870*/  LDL.LU.64 R208, [R1+0x5130] ;  /* 0x0051300001d07983 */ /* 0x000ea20000300a00 */
[----:B------:R-:W-:-:S03]  /*28880*/  IMAD.WIDE R98, R8, 0x4, R98 ;  /* 0x0000000408627825 */ /* 0x000fc600078e0262 */
[----:B------:R-:W-:Y:S04]  /*28890*/  STL.64 [R1+0x47a8], R106 ;  /* 0x0047a86a01007387 */ /* 0x000fe80000100a00 */
[----:B------:R1:W-:Y:S04]  /*288a0*/  STL.64 [R1+0x4fb8], R106 ;  /* 0x004fb86a01007387 */ /* 0x0003e80000100a00 */
[----:B------:R-:W2:Y:S04]  /*288b0*/  LDL.LU.64 R206, [R1+0x5128] ;  /* 0x0051280001ce7983 */ /* 0x000ea80000300a00 */
[----:B------:R-:W-:Y:S04]  /*288c0*/  STL.64 [R1+0x47c0], R104 ;  /* 0x0047c06801007387 */ /* 0x000fe80000100a00 */
[----:B------:R-:W-:Y:S01]  /*288d0*/  STL.64 [R1+0x4ff0], R104 ;  /* 0x004ff06801007387 */ /* 0x000fe20000100a00 */
[----:B-1----:R-:W-:-:S03]  /*288e0*/  IMAD.WIDE R106, R8, 0x4, R204 ;  /* 0x00000004086a7825 */ /* 0x002fc600078e02cc */
[----:B------:R-:W-:Y:S04]  /*288f0*/  STL.64 [R1+0x47b0], R92 ;  /* 0x0047b05c01007387 */ /* 0x000fe80000100a00 */
[----:B------:R1:W-:Y:S04]  /*28900*/  STL.64 [R1+0x4fc0], R92 ;  /* 0x004fc05c01007387 */ /* 0x0003e80000100a00 */
[----:B------:R-:W2:Y:S04]  /*28910*/  LDL.LU.64 R204, [R1+0x5120] ;  /* 0x0051200001cc7983 */ /* 0x000ea80000300a00 */
[----:B------:R-:W-:Y:S04]  /*28920*/  STL.64 [R1+0x47b8], R98 ;  /* 0x0047b86201007387 */ /* 0x000fe80000100a00 */
[----:B------:R3:W-:Y:S01]  /*28930*/  STL.64 [R1+0x4fc8], R98 ;  /* 0x004fc86201007387 */ /* 0x0007e20000100a00 */
[----:B------:R-:W-:-:S03]  /*28940*/  IMAD.WIDE R88, R8, 0x4, R166 ;  /* 0x0000000408587825 */ /* 0x000fc600078e02a6 */
[----:B------:R-:W-:Y:S04]  /*28950*/  STL.64 [R1+0x47c8], R110 ;  /* 0x0047c86e01007387 */ /* 0x000fe80000100a00 */
[----:B------:R-:W-:Y:S01]  /*28960*/  STL.64 [R1+0x47d0], R106 ;  /* 0x0047d06a01007387 */ /* 0x000fe20000100a00 */
[----:B-1----:R-:W-:-:S03]  /*28970*/  IMAD.WIDE R92, R8, 0x4, R162 ;  /* 0x00000004085c7825 */ /* 0x002fc600078e02a2 */
[----:B------:R-:W-:Y:S01]  /*28980*/  STL.64 [R1+0x5000], R106 ;  /* 0x0050006a01007387 */ /* 0x000fe20000100a00 */
[----:B---3--:R-:W-:-:S03]  /*28990*/  IMAD.WIDE R98, R8, 0x4, R164 ;  /* 0x0000000408627825 */ /* 0x008fc600078e02a4 */
[----:B------:R-:W-:Y:S01]  /*289a0*/  STL.64 [R1+0x4fd0], R110 ;  /* 0x004fd06e01007387 */ /* 0x000fe20000100a00 */
[----:B------:R-:W-:-:S03]  /*289b0*/  IMAD.WIDE R102, R8, 0x4, R160 ;  /* 0x0000000408667825 */ /* 0x000fc600078e02a0 */
[----:B------:R-:W3:Y:S04]  /*289c0*/  LDL.LU.64 R166, [R1+0x5118] ;  /* 0x0051180001a67983 */ /* 0x000ee80000300a00 */
[----:B------:R-:W2:Y:S01]  /*289d0*/  LDL.LU.64 R164, [R1+0x5110] ;  /* 0x0051100001a47983 */ /* 0x000ea20000300a00 */
[----:B------:R-:W-:-:S03]  /*289e0*/  IMAD.WIDE R96, R8, 0x4, R158 ;  /* 0x0000000408607825 */ /* 0x000fc600078e029e */
[----:B------:R-:W2:Y:S04]  /*289f0*/  LDL.LU.64 R162, [R1+0x5108] ;  /* 0x0051080001a27983 */ /* 0x000ea80000300a00 */
[----:B------:R-:W2:Y:S04]  /*28a00*/  LDL.LU.64 R160, [R1+0x5100] ;  /* 0x0051000001a07983 */ /* 0x000ea80000300a00 */
[----:B------:R-:W-:Y:S04]  /*28a10*/  STL.64 [R1+0x47d8], R88 ;  /* 0x0047d85801007387 */ /* 0x000fe80000100a00 */
[----:B------:R-:W-:Y:S04]  /*28a20*/  STL.64 [R1+0x5008], R88 ;  /* 0x0050085801007387 */ /* 0x000fe80000100a00 */
[----:B------:R-:W2:Y:S01]  /*28a30*/  LDL.LU.64 R158, [R1+0x50f8] ;  /* 0x0050f800019e7983 */ /* 0x000ea20000300a00 */
[----:B------:R-:W-:-:S03]  /*28a40*/  IMAD.WIDE R114, R8, 0x4, R156 ;  /* 0x0000000408727825 */ /* 0x000fc600078e029c */
[----:B------:R-:W-:Y:S04]  /*28a50*/  STL.64 [R1+0x47e0], R98 ;  /* 0x0047e06201007387 */ /* 0x000fe80000100a00 */
[----:B------:R-:W-:Y:S04]  /*28a60*/  STL.64 [R1+0x5010], R98 ;  /* 0x0050106201007387 */ /* 0x000fe80000100a00 */
[----:B------:R-:W-:Y:S01]  /*28a70*/  STL.64 [R1+0x47e8], R92 ;  /* 0x0047e85c01007387 */ /* 0x000fe20000100a00 */
[----:B------:R-:W-:-:S03]  /*28a80*/  IMAD.WIDE R100, R8, 0x4, R78 ;  /* 0x0000000408647825 */ /* 0x000fc600078e024e */
[----:B------:R-:W-:Y:S04]  /*28a90*/  STL.64 [R1+0x5018], R92 ;  /* 0x0050185c01007387 */ /* 0x000fe80000100a00 */
[----:B------:R-:W2:Y:S04]  /*28aa0*/  LDL.LU.64 R156, [R1+0x50f0] ;  /* 0x0050f000019c7983 */ /* 0x000ea80000300a00 */
[----:B------:R-:W-:Y:S04]  /*28ab0*/  STL.64 [R1+0x47f8], R102 ;  /* 0x0047f86601007387 */ /* 0x000fe80000100a00 */
[----:B------:R-:W-:Y:S04]  /*28ac0*/  STL.64 [R1+0x5020], R102 ;  /* 0x0050206601007387 */ /* 0x000fe80000100a00 */
[----:B------:R-:W2:Y:S04]  /*28ad0*/  LDL.LU.64 R78, [R1+0x50e8] ;  /* 0x0050e800014e7983 */ /* 0x000ea80000300a00 */
[----:B------:R-:W-:Y:S04]  /*28ae0*/  STL.64 [R1+0x47f0], R96 ;  /* 0x0047f06001007387 */ /* 0x000fe80000100a00 */
[----:B------:R-:W-:Y:S04]  /*28af0*/  STL.64 [R1+0x5030], R96 ;  /* 0x0050306001007387 */ /* 0x000fe80000100a00 */
[----:B------:R-:W2:Y:S01]  /*28b00*/  LDL.LU.64 R122, [R1+0x2450] ;  /* 0x00245000017a7983 */ /* 0x000ea20000300a00 */
[----:B------:R-:W-:-:S03]  /*28b10*/  IMAD.WIDE R94, R8, 0x4, R94 ;  /* 0x00000004085e7825 */ /* 0x000fc600078e025e */
[----:B------:R-:W-:Y:S01]  /*28b20*/  STL.64 [R1+0x4808], R114 ;  /* 0x0048087201007387 */ /* 0x000fe20000100a00 */
[----:B------:R-:W-:-:S03]  /*28b30*/  IMAD.WIDE R16, R8, 0x4, R76 ;  /* 0x0000000408107825 */ /* 0x000fc600078e024c */
[----:B------:R-:W-:Y:S04]  /*28b40*/  STL.64 [R1+0x5038], R114 ;  /* 0x0050387201007387 */ /* 0x000fe80000100a00 */
[----:B------:R-:W-:Y:S01]  /*28b50*/  STL.64 [R1+0x4800], R94 ;  /* 0x0048005e01007387 */ /* 0x000fe20000100a00 */
[----:B------:R-:W-:-:S03]  /*28b60*/  IMAD.WIDE R90, R8, 0x4, R90 ;  /* 0x00000004085a7825 */ /* 0x000fc600078e025a */
[----:B------:R-:W-:Y:S01]  /*28b70*/  STL.64 [R1+0x5040], R94 ;  /* 0x0050405e01007387 */ /* 0x000fe20000100a00 */
[----:B------:R-:W-:-:S03]  /*28b80*/  IMAD.WIDE R232, R8, 0x4, R74 ;  /* 0x0000000408e87825 */ /* 0x000fc600078e024a */
[----:B------:R-:W3:Y:S01]  /*28b90*/  LDL.LU.64 R76, [R1+0x50e0] ;  /* 0x0050e000014c7983 */ /* 0x000ee20000300a00 */
[----:B------:R-:W-:-:S03]  /*28ba0*/  IMAD.WIDE R250, R8, 0x4, R72 ;  /* 0x0000000408fa7825 */ /* 0x000fc600078e0248 */
[----:B------:R-:W-:Y:S04]  /*28bb0*/  STL.64 [R1+0x4810], R100 ;  /* 0x0048106401007387 */ /* 0x000fe80000100a00 */
[----:B------:R-:W-:Y:S04]  /*28bc0*/  STL.64 [R1+0x5048], R100 ;  /* 0x0050486401007387 */ /* 0x000fe80000100a00 */
[----:B------:R-:W3:Y:S04]  /*28bd0*/  LDL.LU.64 R74, [R1+0x50d8] ;  /* 0x0050d800014a7983 */ /* 0x000ee80000300a00 */
[----:B------:R-:W3:Y:S01]  /*28be0*/  LDL.LU.64 R72, [R1+0x50d0] ;  /* 0x0050d00001487983 */ /* 0x000ee20000300a00 */
[----:B------:R-:W-:-:S03]  /*28bf0*/  IMAD.WIDE R130, R8, 0x4, R70 ;  /* 0x0000000408827825 */ /* 0x000fc600078e0246 */
[----:B------:R-:W-:Y:S04]  /*28c00*/  STL.64 [R1+0x4820], R16 ;  /* 0x0048201001007387 */ /* 0x000fe80000100a00 */
[----:B------:R1:W-:Y:S04]  /*28c10*/  STL.64 [R1+0x5050], R16 ;  /* 0x0050501001007387 */ /* 0x0003e80000100a00 */
[----:B------:R-:W-:Y:S01]  /*28c20*/  STL.64 [R1+0x4818], R90 ;  /* 0x0048185a01007387 */ /* 0x000fe20000100a00 */
[----:B------:R-:W-:-:S03]  /*28c30*/  IMAD.WIDE R108, R8, 0x4, R68 ;  /* 0x00000004086c7825 */ /* 0x000fc600078e0244 */
[----:B------:R-:W-:Y:S04]  /*28c40*/  STL.64 [R1+0x5078], R90 ;  /* 0x0050785a01007387 */ /* 0x000fe80000100a00 */
[----:B------:R-:W3:Y:S04]  /*28c50*/  LDL.LU.64 R70, [R1+0x50c8] ;  /* 0x0050c80001467983 */ /* 0x000ee80000300a00 */
[----:B------:R-:W-:Y:S01]  /*28c60*/  STL.64 [R1+0x4828], R232 ;  /* 0x004828e801007387 */ /* 0x000fe20000100a00 */
[----:B------:R-:W-:-:S03]  /*28c70*/  IMAD.WIDE R42, R8, 0x4, R42 ;  /* 0x00000004082a7825 */ /* 0x000fc600078e022a */
[----:B------:R-:W-:Y:S01]  /*28c80*/  STL.64 [R1+0x5080], R232 ;  /* 0x005080e801007387 */ /* 0x000fe20000100a00 */
[----:B------:R-:W-:-:S03]  /*28c90*/  IMAD.WIDE R120, R8, 0x4, R26 ;  /* 0x0000000408787825 */ /* 0x000fc600078e021a */
[----:B------:R-:W3:Y:S04]  /*28ca0*/  LDL.LU.64 R68, [R1+0x50c0] ;  /* 0x0050c00001447983 */ /* 0x000ee80000300a00 */
[----:B------:R-:W-:Y:S01]  /*28cb0*/  STL.64 [R1+0x4830], R250 ;  /* 0x004830fa01007387 */ /* 0x000fe20000100a00 */
[----:B------:R-:W-:-:S03]  /*28cc0*/  IMAD.WIDE R248, R8, 0x4, R24 ;  /* 0x0000000408f87825 */ /* 0x000fc600078e0218 */
[----:B------:R-:W-:Y:S04]  /*28cd0*/  STL.64 [R1+0x5088], R250 ;  /* 0x005088fa01007387 */ /* 0x000fe80000100a00 */
[----:B------:R-:W3:Y:S01]  /*28ce0*/  LDL.LU.64 R26, [R1+0x50b8] ;  /* 0x0050b800011a7983 */ /* 0x000ee20000300a00 */
[----:B------:R-:W-:-:S03]  /*28cf0*/  IMAD.WIDE R18, R8, 0x4, R18 ;  /* 0x0000000408127825 */ /* 0x000fc600078e0212 */
[----:B------:R-:W-:Y:S01]  /*28d00*/  STL.64 [R1+0x4838], R130 ;  /* 0x0048388201007387 */ /* 0x000fe20000100a00 */
[----:B------:R-:W-:-:S03]  /*28d10*/  IMAD.WIDE R128, R8, 0x4, R22 ;  /* 0x0000000408807825 */ /* 0x000fc600078e0216 */
[----:B------:R-:W-:Y:S01]  /*28d20*/  STL.64 [R1+0x4840], R108 ;  /* 0x0048406c01007387 */ /* 0x000fe20000100a00 */
[----:B-1----:R-:W-:-:S03]  /*28d30*/  IMAD.WIDE R16, R8, 0x4, R20 ;  /* 0x0000000408107825 */ /* 0x002fc600078e0214 */
[----:B------:R-:W3:Y:S04]  /*28d40*/  LDL.LU.64 R24, [R1+0x50b0] ;  /* 0x0050b00001187983 */ /* 0x000ee80000300a00 */
[----:B------:R-:W-:Y:S04]  /*28d50*/  STL.64 [R1+0x4848], R42 ;  /* 0x0048482a01007387 */ /* 0x000fe80000100a00 */
[----:B------:R-:W-:Y:S04]  /*28d60*/  STL.64 [R1+0x4850], R120 ;  /* 0x0048507801007387 */ /* 0x000fe80000100a00 */
[----:B------:R-:W3:Y:S04]  /*28d70*/  LDL.LU.64 R22, [R1+0x50a8] ;  /* 0x0050a80001167983 */ /* 0x000ee80000300a00 */
[----:B------:R-:W3:Y:S04]  /*28d80*/  LDL.LU.64 R20, [R1+0x50a0] ;  /* 0x0050a00001147983 */ /* 0x000ee80000300a00 */
[----:B------:R-:W-:Y:S04]  /*28d90*/  STL.64 [R1+0x4860], R248 ;  /* 0x004860f801007387 */ /* 0x000fe80000100a00 */
[----:B------:R-:W-:Y:S04]  /*28da0*/  STL.64 [R1+0x4858], R18 ;  /* 0x0048581201007387 */ /* 0x000fe80000100a00 */
[----:B------:R2:W-:Y:S04]  /*28db0*/  STL.64 [R1+0x4870], R16 ;  /* 0x0048701001007387 */ /* 0x0005e80000100a00 */
[----:B------:R-:W3:Y:S04]  /*28dc0*/  LDL.64 R40, [R1+0x20c0] ;  /* 0x0020c00001287983 */ /* 0x000ee80000100a00 */
[----:B------:R-:W-:Y:S01]  /*28dd0*/  STL.64 [R1+0x4868], R128 ;  /* 0x0048688001007387 */ /* 0x000fe20000100a00 */
[----:B--2---:R-:W-:-:S03]  /*28de0*/  IMAD.WIDE R16, R8, 0x4, R122 ;  /* 0x0000000408107825 */ /* 0x004fc600078e027a */
[----:B------:R-:W-:Y:S04]  /*28df0*/  LDGSTS.E [R0+-0x70100], desc[UR76][R122.64], P2 ;  /* 0x8ff000007a007fae */ /* 0x000fe800091a104c */
[----:B------:R1:W-:Y:S04]  /*28e00*/  STL.64 [R1+0x4878], R16 ;  /* 0x0048781001007387 */ /* 0x0003e80000100a00 */
[----:B------:R-:W2:Y:S04]  /*28e10*/  LDL.64 R90, [R1+0x20e0] ;  /* 0x0020e000015a7983 */ /* 0x000ea80000100a00 */
[----:B------:R-:W4:Y:S04]  /*28e20*/  LDL.64 R106, [R1+0x20e8] ;  /* 0x0020e800016a7983 */ /* 0x000f280000100a00 */
[----:B-1----:R-:W4:Y:S04]  /*28e30*/  LDL.64 R16, [R1+0x20d8] ;  /* 0x0020d80001107983 */ /* 0x002f280000100a00 */
[----:B------:R-:W5:Y:S04]  /*28e40*/  LDL.64 R104, [R1+0x20f8] ;  /* 0x0020f80001687983 */ /* 0x000f680000100a00 */
        /* <DEDUP_REMOVED lines=11> */
[----:B------:R-:W0:Y:S01]  /*28f00*/  LDGDEPBAR ;  /* 0x00000000000079af */ /* 0x000e220000000000 */
[----:B------:R-:W-:Y:S01]  /*28f10*/  VIADD R9, R12, 0xffffff7f ;  /* 0xffffff7f0c097836 */ /* 0x000fe20000000000 */
[----:B------:R-:W-:Y:S01]  /*28f20*/  IADD3 R11, PT, PT, R11, -0x85, RZ ;  /* 0xffffff7b0b0b7810 */ /* 0x000fe20007ffe0ff */
[----:B------:R-:W-:Y:S01]  /*28f30*/  VIADD R10, R10, 0xffffff77 ;  /* 0xffffff770a0a7836 */ /* 0x000fe20000000000 */
[----:B------:R-:W5:Y:S01]  /*28f40*/  LDL.64 R88, [R1+0x1ee0] ;  /* 0x001ee00001587983 */ /* 0x000f620000100a00 */
[----:B------:R-:W-:Y:S01]  /*28f50*/  VIADD R8, R14, 0xffffff6f ;  /* 0xffffff6f0e087836 */ /* 0x000fe20000000000 */
[----:B------:R-:W-:Y:S01]  /*28f60*/  ISETP.GE.U32.AND P1, PT, R9, 0x7fffff00, PT ;  /* 0x7fffff000900780c */ /* 0x000fe20003f26070 */
[----:B------:R-:W1:Y:S08]  /*28f70*/  LDC R12, c[0x0][0x3a0] ;  /* 0x0000e800ff0c7b82 */ /* 0x000e700000000800 */
[----:B------:R-:W-:Y:S01]  /*28f80*/  BAR.SYNC.DEFER_BLOCKING 0x0 ;  /* 0x0000000000007b1d */ /* 0x000fe20000010000 */
[----:B------:R-:W-:-:S05]  /*28f90*/  ISETP.GE.U32.AND P6, PT, R11, 0x7ffffefc, PT ;  /* 0x7ffffefc0b00780c */ /* 0x000fca0003fc6070 */
[----:B------:R-:W5:Y:S04]  /*28fa0*/  LDL.64 R110, [R1+0x1ee8] ;  /* 0x001ee800016e7983 */ /* 0x000f680000100a00 */
[----:B------:R-:W5:Y:S01]  /*28fb0*/  LDL.64 R112, [R1+0xea8] ;  /* 0x000ea80001707983 */ /* 0x000f620000100a00 */
[----:B------:R-:W-:-:S03]  /*28fc0*/  ISETP.GE.U32.AND P3, PT, R10, 0x7ffffef8, PT ;  /* 0x7ffffef80a00780c */ /* 0x000fc60003f66070 */
[----:B------:R-:W5:Y:S01]  /*28fd0*/  LDL.64 R250, [R1+0xd98] ;  /* 0x000d980001fa7983 */ /* 0x000f620000100a00 */
[----:B------:R-:W-:-:S03]  /*28fe0*/  VIADD R9, R13, 0xffffff73 ;  /* 0xffffff730d097836 */ /* 0x000fc60000000000 */
[----:B------:R-:W5:Y:S01]  /*28ff0*/  LDL.64 R232, [R1+0xd90] ;  /* 0x000d900001e87983 */ /* 0x000f620000100a00 */
[----:B------:R-:W-:Y:S01]  /*29000*/  ISETP.GE.U32.AND P2, PT, R8, 0x7ffffef0, PT ;  /* 0x7ffffef00800780c */ /* 0x000fe20003f46070 */
[----:B------:R-:W1:Y:S08]  /*29010*/  LDC R11, c[0x0][0x3a0] ;  /* 0x0000e800ff0b7b82 */ /* 0x000e700000000800 */
[----:B------:R-:W1:Y:S01]  /*29020*/  LDC R14, c[0x0][0x3a0] ;  /* 0x0000e800ff0e7b82 */ /* 0x000e620000000800 */
[----:B------:R-:W-:Y:S01]  /*29030*/  @!PT LDS RZ, [RZ] ;  /* 0x00000000fffff984 */ /* 0x000fe20000000800 */
[----:B------:R-:W-:Y:S01]  /*29040*/  @!PT LDS RZ, [RZ] ;  /* 0x00000000fffff984 */ /* 0x000fe20000000800 */
[----:B------:R-:W-:Y:S01]  /*29050*/  @!PT LDS RZ, [RZ] ;  /* 0x00000000fffff984 */ /* 0x000fe20000000800 */
[----:B---3--:R-:W-:Y:S07]  /*29060*/  LDGSTS.E [R5+0x40000], desc[UR76][R40.64], !P1 ;  /* 0x4000000028057fae */ /* 0x008fee000c9a104c */
[----:B------:R-:W3:Y:S08]  /*29070*/  LDC R10, c[0x0][0x3a0] ;  /* 0x0000e800ff0a7b82 */ /* 0x000ef00000000800 */
[----:B------:R-:W1:Y:S01]  /*29080*/  LDC R13, c[0x0][0x3a0] ;  /* 0x0000e800ff0d7b82 */ /* 0x000e620000000800 */
[----:B------:R-:W3:Y:S04]  /*29090*/  LDL.64 R40, [R1+0xea0] ;  /* 0x000ea00001287983 */ /* 0x000ee80000100a00 */
[----:B--2---:R-:W-:Y:S04]  /*290a0*/  LDGSTS.E [R5+0x40100], desc[UR76][R90.64], !P1 ;  /* 0x401000005a057fae */ /* 0x004fe8000c9a104c */
[----:B----4-:R-:W-:Y:S04]  /*290b0*/  LDGSTS.E [R5+0x40200], desc[UR76][R16.64], !P1 ;  /* 0x4020000010057fae */ /* 0x010fe8000c9a104c */
[----:B------:R-:W-:Y:S04]  /*290c0*/  LDGSTS.E [R5+0x40300], desc[UR76][R106.64], !P1 ;  /* 0x403000006a057fae */ /* 0x000fe8000c9a104c */
[----:B-----5:R-:W-:Y:S04]  /*290d0*/  LDGSTS.E [R5+0x40400], desc[UR76][R104.64], !P1 ;  /* 0x4040000068057fae */ /* 0x020fe8000c9a104c */
[----:B------:R-:W-:Y:S04]  /*290e0*/  LDGSTS.E [R5+0x40500], desc[UR76][R124.64], !P1 ;  /* 0x405000007c057fae */ /* 0x000fe8000c9a104c */
[----:B------:R-:W2:Y:S04]  /*290f0*/  LDL.64 R106, [R1+0xe98] ;  /* 0x000e9800016a7983 */ /* 0x000ea80000100a00 */
[----:B------:R-:W4:Y:S04]  /*29100*/  LDL.64 R104, [R1+0xe90] ;  /* 0x000e900001687983 */ /* 0x000f280000100a00 */
[----:B------:R-:W5:Y:S04]  /*29110*/  LDL.64 R124, [R1+0xe88] ;  /* 0x000e8800017c7983 */ /* 0x000f680000100a00 */
[----:B------:R-:W-:Y:S04]  /*29120*/  LDGSTS.E [R5+0x40600], desc[UR76][R126.64], !P1 ;  /* 0x406000007e057fae */ /* 0x000fe8000c9a104c */
[----:B------:R-:W-:Y:S04]  /*29130*/  LDGSTS.E [R5+0x40700], desc[UR76][R100.64], !P1 ;  /* 0x4070000064057fae */ /* 0x000fe8000c9a104c */
[----:B------:R-:W-:Y:S04]  /*29140*/  LDGSTS.E [R5+0x42000], desc[UR76][R94.64], !P6 ;  /* 0x420000005e057fae */ /* 0x000fe8000f1a104c */
[----:B------:R-:W5:Y:S04]  /*29150*/  LDL.64 R126, [R1+0xe80] ;  /* 0x000e8000017e7983 */ /* 0x000f680000100a00 */
[----:B------:R-:W-:Y:S04]  /*29160*/  LDGSTS.E [R5+0x42100], desc[UR76][R114.64], !P6 ;  /* 0x4210000072057fae */ /* 0x000fe8000f1a104c */
[----:B------:R-:W-:Y:S04]  /*29170*/  LDGSTS.E [R5+0x42200], desc[UR76][R96.64], !P6 ;  /* 0x4220000060057fae */ /* 0x000fe8000f1a104c */
[----:B------:R-:W-:Y:S04]  /*29180*/  LDGSTS.E [R5+0x42300], desc[UR76][R102.64], !P6 ;  /* 0x4230000066057fae */ /* 0x000fe8000f1a104c */
[----:B------:R-:W-:Y:S04]  /*29190*/  LDGSTS.E [R5+0x42400], desc[UR76][R92.64], !P6 ;  /* 0x424000005c057fae */ /* 0x000fe8000f1a104c */
[----:B------:R-:W-:Y:S04]  /*291a0*/  LDGSTS.E [R5+0x42500], desc[UR76][R98.64], !P6 ;  /* 0x4250000062057fae */ /* 0x000fe8000f1a104c */
[----:B------:R-:W-:Y:S04]  /*291b0*/  LDGSTS.E [R5+0x42600], desc[UR76][R234.64], !P6 ;  /* 0x42600000ea057fae */ /* 0x000fe8000f1a104c */
[----:B------:R-:W-:Y:S04]  /*291c0*/  LDGSTS.E [R5+0x42700], desc[UR76][R122.64], !P6 ;  /* 0x427000007a057fae */ /* 0x000fe8000f1a104c */
[----:B------:R-:W-:Y:S04]  /*291d0*/  LDGSTS.E [R5+0x44000], desc[UR76][R88.64], !P3 ;  /* 0x4400000058057fae */ /* 0x000fe8000d9a104c */
[----:B------:R-:W5:Y:S04]  /*291e0*/  LDL.64 R234, [R1+0x1f20] ;  /* 0x001f200001ea7983 */ /* 0x000f680000100a00 */
[----:B------:R-:W5:Y:S04]  /*291f0*/  LDL.64 R122, [R1+0x1f28] ;  /* 0x001f2800017a7983 */ /* 0x000f680000100a00 */
[----:B------:R-:W-:Y:S04]  /*29200*/  LDGSTS.E [R5+0x44100], desc[UR76][R110.64], !P3 ;  /* 0x441000006e057fae */ /* 0x000fe8000d9a104c */
[----:B------:R-:W-:Y:S04]  /*29210*/  LDGSTS.E [R5+0x44200], desc[UR76][R112.64], !P3 ;  /* 0x4420000070057fae */ /* 0x000fe8000d9a104c */
[----:B------:R-:W5:Y:S01]  /*29220*/  LDL.64 R90, [R1+0xd78] ;  /* 0x000d7800015a7983 */ /* 0x000f620000100a00 */
[----:B------:R-:W-:Y:S01]  /*29230*/  ISETP.GE.U32.AND P0, PT, R9, 0x7ffffef4, PT ;  /* 0x7ffffef40900780c */ /* 0x000fe20003f06070 */
[----:B------:R-:W-:Y:S01]  /*29240*/  VIADD R8, R15, 0xffffff6b ;  /* 0xffffff6b0f087836 */ /* 0x000fe20000000000 */
[----:B------:R-:W1:Y:S01]  /*29250*/  LDC R9, c[0x0][0x3a0] ;  /* 0x0000e800ff097b82 */ /* 0x000e620000000800 */
[----:B------:R-:W5:Y:S04]  /*29260*/  LDL.64 R16, [R1+0xd50] ;  /* 0x000d500001107983 */ /* 0x000f680000100a00 */
[----:B------:R-:W5:Y:S04]  /*29270*/  LDL.64 R112, [R1+0xd70] ;  /* 0x000d700001707983 */ /* 0x000f680000100a00 */
[----:B------:R-:W5:Y:S04]  /*29280*/  LDL.64 R100, [R1+0x1f60] ;  /* 0x001f600001647983 */ /* 0x000f680000100a00 */
[----:B------:R-:W5:Y:S04]  /*29290*/  LDL.64 R94, [R1+0x1f68] ;  /* 0x001f6800015e7983 */ /* 0x000f680000100a00 */
[----:B------:R-:W5:Y:S04]  /*292a0*/  LDL.64 R114, [R1+0x170] ;  /* 0x0001700001727983 */ /* 0x000f680000100a00 */
[----:B------:R-:W5:Y:S04]  /*292b0*/  LDL.64 R96, [R1+0x158] ;  /* 0x0001580001607983 */ /* 0x000f680000100a00 */
[----:B---3--:R-:W-:Y:S04]  /*292c0*/  LDGSTS.E [R5+0x44300], desc[UR76][R40.64], !P3 ;  /* 0x4430000028057fae */ /* 0x008fe8000d9a104c */
[----:B------:R-:W3:Y:S04]  /*292d0*/  LDL.64 R102, [R1+0x150] ;  /* 0x0001500001667983 */ /* 0x000ee80000100a00 */
[----:B------:R-:W3:Y:S04]  /*292e0*/  LDL.64 R92, [R1+0x148] ;  /* 0x00014800015c7983 */ /* 0x000ee80000100a00 */
[----:B------:R-:W3:Y:S04]  /*292f0*/  LDL.64 R40, [R1+0xd58] ;  /* 0x000d580001287983 */ /* 0x000ee80000100a00 */
[----:B------:R-:W3:Y:S04]  /*29300*/  LDL.64 R98, [R1+0x1fa0] ;  /* 0x001fa00001627983 */ /* 0x000ee80000100a00 */
[----:B------:R-:W3:Y:S04]  /*29310*/  LDL.64 R88, [R1+0x1fa8] ;  /* 0x001fa80001587983 */ /* 0x000ee80000100a00 */
[----:B------:R-:W3:Y:S04]  /*29320*/  LDL.64 R110, [R1+0xb0] ;  /* 0x0000b000016e7983 */ /* 0x000ee80000100a00 */
[----:B--2---:R-:W-:Y:S04]  /*29330*/  LDGSTS.E [R5+0x44400], desc[UR76][R106.64], !P3 ;  /* 0x444000006a057fae */ /* 0x004fe8000d9a104c */
[----:B----4-:R-:W-:Y:S04]  /*29340*/  LDGSTS.E [R5+0x44500], desc[UR76][R104.64], !P3 ;  /* 0x4450000068057fae */ /* 0x010fe8000d9a104c */
[----:B-----5:R-:W-:Y:S04]  /*29350*/  LDGSTS.E [R5+0x44600], desc[UR76][R124.64], !P3 ;  /* 0x446000007c057fae */ /* 0x020fe8000d9a104c */
[----:B------:R-:W2:Y:S04]  /*29360*/  LDL.64 R106, [R1+0xa8] ;  /* 0x0000a800016a7983 */ /* 0x000ea80000100a00 */
[----:B------:R-:W4:Y:S04]  /*29370*/  LDL.64 R104, [R1+0xa0] ;  /* 0x0000a00001687983 */ /* 0x000f280000100a00 */
[----:B------:R-:W5:Y:S04]  /*29380*/  LDL.64 R124, [R1+0x168] ;  /* 0x00016800017c7983 */ /* 0x000f680000100a00 */
[----:B------:R-:W-:Y:S04]  /*29390*/  LDGSTS.E [R5+0x44700], desc[UR76][R126.64], !P3 ;  /* 0x447000007e057fae */ /* 0x000fe8000d9a104c */
[----:B------:R-:W2:Y:S04]  /*293a0*/  LDL.64 R126, [R1+0x160] ;  /* 0x00016000017e7983 */ /* 0x000ea80000100a00 */
[----:B------:R-:W-:Y:S04]  /*293b0*/  LDGSTS.E [R5+0x46000], desc[UR76][R234.64], !P0 ;  /* 0x46000000ea057fae */ /* 0x000fe8000c1a104c */
[----:B------:R-:W-:Y:S04]  /*293c0*/  LDGSTS.E [R5+0x46100], desc[UR76][R122.64], !P0 ;  /* 0x461000007a057fae */ /* 0x000fe8000c1a104c */
[----:B------:R-:W-:Y:S04]  /*293d0*/  LDGSTS.E [R5+0x46200], desc[UR76][R250.64], !P0 ;  /* 0x46200000fa057fae */ /* 0x000fe8000c1a104c */
[----:B------:R-:W4:Y:S04]  /*293e0*/  LDL.64 R234, [R1+0x98] ;  /* 0x0000980001ea7983 */ /* 0x000f280000100a00 */
[----:B------:R-:W4:Y:S01]  /*293f0*/  LDL.64 R122, [R1+0x90] ;  /* 0x00009000017a7983 */ /* 0x000f220000100a00 */
[----:B------:R-:W-:-:S03]  /*29400*/  ISETP.GE.U32.AND P1, PT, R8, 0x7ffffeec, PT ;  /* 0x7ffffeec0800780c */ /* 0x000fc60003f26070 */
[----:B------:R-:W-:Y:S04]  /*29410*/  LDGSTS.E [R5+0x46300], desc[UR76][R232.64], !P0 ;  /* 0x46300000e8057fae */ /* 0x000fe8000c1a104c */
[----:B------:R-:W-:Y:S04]  /*29420*/  LDGSTS.E [R5+0x46400], desc[UR76][R90.64], !P0 ;  /* 0x464000005a057fae */ /* 0x000fe8000c1a104c */
[----:B------:R-:W-:Y:S01]  /*29430*/  LDGSTS.E [R5+0x46500], desc[UR76][R112.64], !P0 ;  /* 0x4650000070057fae */ /* 0x000fe2000c1a104c */
[----:B-1----:R-:W-:Y:S02]  /*29440*/  IADD3 R8, PT, PT, R12, -0x99, RZ ;  /* 0xffffff670c087810 */ /* 0x002fe40007ffe0ff */
[----:B------:R-:W1:Y:S01]  /*29450*/  LDC R12, c[0x0][0x3a0] ;  /* 0x0000e800ff0c7b82 */ /* 0x000e620000000800 */
[----:B------:R-:W4:Y:S04]  /*29460*/  LDL.64 R250, [R1+0xe78] ;  /* 0x000e780001fa7983 */ /* 0x000f280000100a00 */
[----:B------:R-:W4:Y:S04]  /*29470*/  LDL.64 R232, [R1+0xe68] ;  /* 0x000e680001e87983 */ /* 0x000f280000100a00 */
[----:B------:R-:W4:Y:S04]  /*29480*/  LDL.64 R112, [R1+0x1fe0] ;  /* 0x001fe00001707983 */ /* 0x000f280000100a00 */
[----:B------:R-:W4:Y:S04]  /*29490*/  LDL.64 R90, [R1+0xe50] ;  /* 0x000e5000015a7983 */ /* 0x000f280000100a00 */
[----:B---3--:R-:W-:Y:S04]  /*294a0*/  LDGSTS.E [R5+0x46600], desc[UR76][R40.64], !P0 ;  /* 0x4660000028057fae */ /* 0x008fe8000c1a104c */
[----:B------:R-:W-:Y:S04]  /*294b0*/  LDGSTS.E [R5+0x46700], desc[UR76][R16.64], !P0 ;  /* 0x4670000010057fae */ /* 0x000fe8000c1a104c */
[----:B------:R-:W-:Y:S04]  /*294c0*/  LDGSTS.E [R5+0x48000], desc[UR76][R100.64], !P2 ;  /* 0x4800000064057fae */ /* 0x000fe8000d1a104c */
[----:B------:R-:W3:Y:S04]  /*294d0*/  LDL.64 R40, [R1+0x1fe8] ;  /* 0x001fe80001287983 */ /* 0x000ee80000100a00 */
[----:B------:R-:W-:Y:S04]  /*294e0*/  LDGSTS.E [R5+0x48100], desc[UR76][R94.64], !P2 ;  /* 0x481000005e057fae */ /* 0x000fe8000d1a104c */
[----:B------:R-:W-:Y:S01]  /*294f0*/  LDGSTS.E [R5+0x48200], desc[UR76][R114.64], !P2 ;  /* 0x4820000072057fae */ /* 0x000fe2000d1a104c */
[----:B------:R-:W-:-:S03]  /*29500*/  ISETP.GE.U32.AND P6, PT, R8, 0x7ffffee8, PT ;  /* 0x7ffffee80800780c */ /* 0x000fc60003fc6070 */
[----:B------:R-:W3:Y:S04]  /*29510*/  LDL.64 R100, [R1+0x40c0] ;  /* 0x0040c00001647983 */ /* 0x000ee80000100a00 */
[----:B------:R-:W3:Y:S04]  /*29520*/  LDL.64 R94, [R1+0x1db8] ;  /* 0x001db800015e7983 */ /* 0x000ee80000100a00 */
[----:B------:R-:W3:Y:S04]  /*29530*/  LDL.64 R114, [R1+0x2258] ;  /* 0x0022580001727983 */ /* 0x000ee80000100a00 */
[----:B------:R-:W3:Y:S04]  /*29540*/  LDL.64 R16, [R1+0x1f30] ;  /* 0x001f300001107983 */ /* 0x000ee80000100a00 */
[----:B-----5:R-:W-:Y:S04]  /*29550*/  LDGSTS.E [R5+0x48300], desc[UR76][R124.64], !P2 ;  /* 0x483000007c057fae */ /* 0x020fe8000d1a104c */
[----:B------:R-:W5:Y:S04]  /*29560*/  LDL.64 R124, [R1+0x2020] ;  /* 0x00202000017c7983 */ /* 0x000f680000100a00 */
[----:B--2---:R-:W-:Y:S04]  /*29570*/  LDGSTS.E [R5+0x48400], desc[UR76][R126.64], !P2 ;  /* 0x484000007e057fae */ /* 0x004fe8000d1a104c */
[----:B------:R-:W-:Y:S04]  /*29580*/  LDGSTS.E [R5+0x48500], desc[UR76][R96.64], !P2 ;  /* 0x4850000060057fae */ /* 0x000fe8000d1a104c */
[----:B------:R-:W-:Y:S04]  /*29590*/  LDGSTS.E [R5+0x48600], desc[UR76][R102.64], !P2 ;  /* 0x4860000066057fae */ /* 0x000fe8000d1a104c */
[----:B------:R-:W2:Y:S04]  /*295a0*/  LDL.64 R126, [R1+0x2028] ;  /* 0x00202800017e7983 */ /* 0x000ea80000100a00 */
[----:B------:R-:W-:Y:S04]  /*295b0*/  LDGSTS.E [R5+0x48700], desc[UR76][R92.64], !P2 ;  /* 0x487000005c057fae */ /* 0x000fe8000d1a104c */
[----:B------:R-:W-:Y:S04]  /*295c0*/  LDGSTS.E [R5+0x4a000], desc[UR76][R98.64], !P1 ;  /* 0x4a00000062057fae */ /* 0x000fe8000c9a104c */
[----:B------:R-:W-:Y:S04]  /*295d0*/  LDGSTS.E [R5+0x4a100], desc[UR76][R88.64], !P1 ;  /* 0x4a10000058057fae */ /* 0x000fe8000c9a104c */
[----:B------:R-:W-:Y:S04]  /*295e0*/  LDGSTS.E [R5+0x4a200], desc[UR76][R110.64], !P1 ;  /* 0x4a2000006e057fae */ /* 0x000fe8000c9a104c */
[----:B------:R-:W-:Y:S04]  /*295f0*/  LDGSTS.E [R5+0x4a300], desc[UR76][R106.64], !P1 ;  /* 0x4a3000006a057fae */ /* 0x000fe8000c9a104c */
[----:B----4-:R-:W-:Y:S04]  /*29600*/  LDGSTS.E [R5+0x4a400], desc[UR76][R104.64], !P1 ;  /* 0x4a40000068057fae */ /* 0x010fe8000c9a104c */
[----:B------:R-:W-:Y:S04]  /*29610*/  LDGSTS.E [R5+0x4a500], desc[UR76][R234.64], !P1 ;  /* 0x4a500000ea057fae */ /* 0x000fe8000c9a104c */
[----:B------:R-:W-:Y:S01]  /*29620*/  LDGSTS.E [R5+0x4a600], desc[UR76][R122.64], !P1 ;  /* 0x4a6000007a057fae */ /* 0x000fe2000c9a104c */
[----:B------:R-:W-:-:S02]  /*29630*/  VIADD R8, R9, 0xffffff63 ;  /* 0xffffff6309087836 */ /* 0x000fc40000000000 */
[----:B------:R-:W4:Y:S01]  /*29640*/  LDC R9, c[0x0][0x3a0] ;  /* 0x0000e800ff097b82 */ /* 0x000f220000000800 */
[----:B------:R-:W-:Y:S04]  /*29650*/  LDGSTS.E [R5+0x4a700], desc[UR76][R244.64], !P1 ;  /* 0x4a700000f4057fae */ /* 0x000fe8000c9a104c */
[----:B------:R-:W4:Y:S04]  /*29660*/  LDL.64 R234, [R1+0x2060] ;  /* 0x0020600001ea7983 */ /* 0x000f280000100a00 */
[----:B------:R-:W4:Y:S01]  /*29670*/  LDL.64 R122, [R1+0x2068] ;  /* 0x00206800017a7983 */ /* 0x000f220000100a00 */
[----:B------:R-:W-:Y:S01]  /*29680*/  ISETP.GE.U32.AND P3, PT, R8, 0x7ffffee4, PT ;  /* 0x7ffffee40800780c */ /* 0x000fe20003f66070 */
[----:B------:R-:W-:-:S02]  /*29690*/  VIADD R8, R11, 0xffffff5f ;  /* 0xffffff5f0b087836 */ /* 0x000fc40000000000 */
[----:B------:R-:W4:Y:S01]  /*296a0*/  LDL.64 R96, [R1+0x20a0] ;  /* 0x0020a00001607983 */ /* 0x000f220000100a00 */
[----:B------:R-:W1:Y:S03]  /*296b0*/  LDC R11, c[0x0][0x3a0] ;  /* 0x0000e800ff0b7b82 */ /* 0x000e660000000800 */
[----:B------:R-:W-:Y:S01]  /*296c0*/  LDGSTS.E [R5+0x4c000], desc[UR76][R112.64], !P6 ;  /* 0x4c00000070057fae */ /* 0x000fe2000f1a104c */
[----:B------:R-:W-:-:S03]  /*296d0*/  ISETP.GE.U32.AND P0, PT, R8, 0x7ffffee0, PT ;  /* 0x7ffffee00800780c */ /* 0x000fc60003f06070 */
[----:B------:R-:W4:Y:S04]  /*296e0*/  LDL.64 R102, [R1+0x1a8] ;  /* 0x0001a80001667983 */ /* 0x000f280000100a00 */
[----:B------:R-:W4:Y:S04]  /*296f0*/  LDL.64 R88, [R1+0x1b0] ;  /* 0x0001b00001587983 */ /* 0x000f280000100a00 */
[----:B------:R-:W4:Y:S04]  /*29700*/  LDL.64 R110, [R1+0x1b8] ;  /* 0x0001b800016e7983 */ /* 0x000f280000100a00 */
[----:B------:R-:W4:Y:S04]  /*29710*/  LDL.64 R92, [R1+0x1e8] ;  /* 0x0001e800015c7983 */ /* 0x000f280000100a00 */
[----:B------:R-:W4:Y:S04]  /*29720*/  LDL.64 R98, [R1+0x1170] ;  /* 0x0011700001627983 */ /* 0x000f280000100a00 */
[----:B------:R-:W4:Y:S04]  /*29730*/  LDL.64 R106, [R1+0x1dd0] ;  /* 0x001dd000016a7983 */ /* 0x000f280000100a00 */
[----:B---3--:R-:W-:Y:S04]  /*29740*/  LDGSTS.E [R5+0x4c100], desc[UR76][R40.64], !P6 ;  /* 0x4c10000028057fae */ /* 0x008fe8000f1a104c */
[----:B------:R-:W-:Y:S04]  /*29750*/  LDGSTS.E [R5+0x4c200], desc[UR76][R202.64], !P6 ;  /* 0x4c200000ca057fae */ /* 0x000fe8000f1a104c */
[----:B------:R-:W-:Y:S04]  /*29760*/  LDGSTS.E [R5+0x4c300], desc[UR76][R200.64], !P6 ;  /* 0x4c300000c8057fae */ /* 0x000fe8000f1a104c */
[----:B------:R-:W-:Y:S04]  /*29770*/  LDGSTS.E [R5+0x4c400], desc[UR76][R198.64], !P6 ;  /* 0x4c400000c6057fae */ /* 0x000fe8000f1a104c */
[----:B------:R-:W-:Y:S04]  /*29780*/  LDGSTS.E [R5+0x4c500], desc[UR76][R196.64], !P6 ;  /* 0x4c500000c4057fae */ /* 0x000fe8000f1a104c */
[----:B------:R-:W3:Y:S04]  /*29790*/  LDL.64 R40, [R1+0x20a8] ;  /* 0x0020a80001287983 */ /* 0x000ee80000100a00 */
[----:B------:R-:W-:Y:S04]  /*297a0*/  LDGSTS.E [R5+0x4c600], desc[UR76][R194.64], !P6 ;  /* 0x4c600000c2057fae */ /* 0x000fe8000f1a104c */
[----:B------:R-:W-:Y:S04]  /*297b0*/  LDGSTS.E [R5+0x4c700], desc[UR76][R192.64], !P6 ;  /* 0x4c700000c0057fae */ /* 0x000fe8000f1a104c */
        /* <DEDUP_REMOVED lines=12> */
[----:B----4-:R-:W-:Y:S04]  /*29880*/  LDGSTS.E [R5+0x50000], desc[UR76][R234.64], !P0 ;  /* 0x50000000ea057fae */ /* 0x010fe8000c1a104c */
[----:B------:R-:W-:Y:S01]  /*29890*/  LDGSTS.E [R5+0x50100], desc[UR76][R122.64], !P0 ;  /* 0x501000007a057fae */ /* 0x000fe2000c1a104c */
[----:B------:R-:W-:-:S02]  /*298a0*/  VIADD R8, R10, 0xffffff5b ;  /* 0xffffff5b0a087836 */ /* 0x000fc40000000000 */
[----:B------:R-:W4:Y:S01]  /*298b0*/  LDC R10, c[0x0][0x3a0] ;  /* 0x0000e800ff0a7b82 */ /* 0x000f220000000800 */
[----:B------:R-:W-:Y:S04]  /*298c0*/  LDGSTS.E [R5+0x50200], desc[UR76][R66.64], !P0 ;  /* 0x5020000042057fae */ /* 0x000fe8000c1a104c */
[----:B------:R-:W4:Y:S04]  /*298d0*/  LDL.64 R234, [R1+0x2130] ;  /* 0x0021300001ea7983 */ /* 0x000f280000100a00 */
[----:B------:R-:W4:Y:S01]  /*298e0*/  LDL.64 R122, [R1+0x2138] ;  /* 0x00213800017a7983 */ /* 0x000f220000100a00 */
[----:B------:R-:W-:-:S03]  /*298f0*/  ISETP.GE.U32.AND P2, PT, R8, 0x7ffffedc, PT ;  /* 0x7ffffedc0800780c */ /* 0x000fc60003f46070 */
[----:B------:R-:W-:Y:S01]  /*29900*/  LDGSTS.E [R5+0x50300], desc[UR76][R64.64], !P0 ;  /* 0x5030000040057fae */ /* 0x000fe2000c1a104c */
[----:B------:R-:W-:Y:S02]  /*29910*/  VIADD R8, R9, 0xffffff57 ;  /* 0xffffff5709087836 */ /* 0x000fe40000000000 */
[----:B------:R-:W1:Y:S01]  /*29920*/  LDC R9, c[0x0][0x3a0] ;  /* 0x0000e800ff097b82 */ /* 0x000e620000000800 */
[----:B------:R-:W-:Y:S04]  /*29930*/  LDGSTS.E [R5+0x50400], desc[UR76][R62.64], !P0 ;  /* 0x504000003e057fae */ /* 0x000fe8000c1a104c */
[----:B------:R-:W-:Y:S04]  /*29940*/  LDGSTS.E [R5+0x50500], desc[UR76][R60.64], !P0 ;  /* 0x505000003c057fae */ /* 0x000fe8000c1a104c */
[----:B------:R-:W-:Y:S04]  /*29950*/  LDGSTS.E [R5+0x50600], desc[UR76][R58.64], !P0 ;  /* 0x506000003a057fae */ /* 0x000fe8000c1a104c */
[----:B------:R-:W-:Y:S01]  /*29960*/  LDGSTS.E [R5+0x50700], desc[UR76][R56.64], !P0 ;  /* 0x5070000038057fae */ /* 0x000fe2000c1a104c */
[----:B------:R-:W-:-:S03]  /*29970*/  ISETP.GE.U32.AND P1, PT, R8, 0x7ffffed8, PT ;  /* 0x7ffffed80800780c */ /* 0x000fc60003f26070 */
[----:B------:R-:W-:Y:S04]  /*29980*/  LDGSTS.E [R5+0x52000], desc[UR76][R96.64], !P2 ;  /* 0x5200000060057fae */ /* 0x000fe8000d1a104c */
[----:B------:R-:W4:Y:S04]  /*29990*/  LDL.64 R96, [R1+0x21a8] ;  /* 0x0021a80001607983 */ /* 0x000f280000100a00 */
[----:B---3--:R-:W-:Y:S04]  /*299a0*/  LDGSTS.E [R5+0x52100], desc[UR76][R40.64], !P2 ;  /* 0x5210000028057fae */ /* 0x008fe8000d1a104c */
[----:B------:R-:W-:Y:S04]  /*299b0*/  LDGSTS.E [R5+0x52200], desc[UR76][R102.64], !P2 ;  /* 0x5220000066057fae */ /* 0x000fe8000d1a104c */
[----:B------:R-:W-:Y:S04]  /*299c0*/  LDGSTS.E [R5+0x52300], desc[UR76][R88.64], !P2 ;  /* 0x5230000058057fae */ /* 0x000fe8000d1a104c */
[----:B------:R-:W-:Y:S04]  /*299d0*/  LDGSTS.E [R5+0x52400], desc[UR76][R110.64], !P2 ;  /* 0x524000006e057fae */ /* 0x000fe8000d1a104c */
        /* <DEDUP_REMOVED lines=8> */
[----:B------:R-:W2:Y:S01]  /*29a60*/  LDL.64 R126, [R1+0x1d30] ;  /* 0x001d3000017e7983 */ /* 0x000ea20000100a00 */
[----:B------:R-:W-:-:S02]  /*29a70*/  IADD3 R8, PT, PT, R14, -0xad, RZ ;  /* 0xffffff530e087810 */ /* 0x000fc40007ffe0ff */
[----:B------:R-:W1:Y:S01]  /*29a80*/  LDC R14, c[0x0][0x3a0] ;  /* 0x0000e800ff0e7b82 */ /* 0x000e620000000800 */
[----:B------:R-:W2:Y:S04]  /*29a90*/  LDL.64 R92, [R1+0x2260] ;  /* 0x00226000015c7983 */ /* 0x000ea80000100a00 */
[----:B----4-:R-:W-:Y:S04]  /*29aa0*/  LDGSTS.E [R5+0x54000], desc[UR76][R234.64], !P1 ;  /* 0x54000000ea057fae */ /* 0x010fe8000c9a104c */
[----:B------:R-:W-:Y:S01]  /*29ab0*/  LDGSTS.E [R5+0x54100], desc[UR76][R122.64], !P1 ;  /* 0x541000007a057fae */ /* 0x000fe2000c9a104c */
[----:B------:R-:W-:-:S03]  /*29ac0*/  ISETP.GE.U32.AND P6, PT, R8, 0x7ffffed4, PT ;  /* 0x7ffffed40800780c */ /* 0x000fc60003fc6070 */
[----:B------:R-:W-:Y:S04]  /*29ad0*/  LDGSTS.E [R5+0x54200], desc[UR76][R98.64], !P1 ;  /* 0x5420000062057fae */ /* 0x000fe8000c9a104c */
[----:B------:R-:W4:Y:S04]  /*29ae0*/  LDL.64 R234, [R1+0x1d28] ;  /* 0x001d280001ea7983 */ /* 0x000f280000100a00 */
[----:B------:R-:W4:Y:S04]  /*29af0*/  LDL.64 R122, [R1+0x1d20] ;  /* 0x001d2000017a7983 */ /* 0x000f280000100a00 */
[----:B------:R-:W-:Y:S04]  /*29b00*/  LDGSTS.E [R5+0x54300], desc[UR76][R106.64], !P1 ;  /* 0x543000006a057fae */ /* 0x000fe8000c9a104c */
[----:B------:R-:W-:Y:S04]  /*29b10*/  LDGSTS.E [R5+0x54400], desc[UR76][R104.64], !P1 ;  /* 0x5440000068057fae */ /* 0x000fe8000c9a104c */
[----:B------:R-:W4:Y:S04]  /*29b20*/  LDL.64 R98, [R1+0x1cb8] ;  /* 0x001cb80001627983 */ /* 0x000f280000100a00 */
[----:B------:R-:W-:Y:S04]  /*29b30*/  LDGSTS.E [R5+0x54500], desc[UR76][R112.64], !P1 ;  /* 0x5450000070057fae */ /* 0x000fe8000c9a104c */
[----:B------:R-:W4:Y:S04]  /*29b40*/  LDL.64 R106, [R1+0x1cb0] ;  /* 0x001cb000016a7983 */ /* 0x000f280000100a00 */
[----:B------:R-:W4:Y:S04]  /*29b50*/  LDL.64 R104, [R1+0x1ca8] ;  /* 0x001ca80001687983 */ /* 0x000f280000100a00 */
[----:B------:R-:W-:Y:S04]  /*29b60*/  LDGSTS.E [R5+0x54600], desc[UR76][R94.64], !P1 ;  /* 0x546000005e057fae */ /* 0x000fe8000c9a104c */
[----:B------:R-:W4:Y:S04]  /*29b70*/  LDL.64 R112, [R1+0x1ca0] ;  /* 0x001ca00001707983 */ /* 0x000f280000100a00 */
[----:B------:R-:W4:Y:S04]  /*29b80*/  LDL.64 R94, [R1+0x2360] ;  /* 0x00236000015e7983 */ /* 0x000f280000100a00 */
[----:B---3--:R-:W-:Y:S04]  /*29b90*/  LDGSTS.E [R5+0x54700], desc[UR76][R40.64], !P1 ;  /* 0x5470000028057fae */ /* 0x008fe8000c9a104c */
[----:B------:R-:W3:Y:S04]  /*29ba0*/  LDL.64 R40, [R1+0x1c98] ;  /* 0x001c980001287983 */ /* 0x000ee80000100a00 */
[----:B-----5:R-:W-:Y:S04]  /*29bb0*/  LDGSTS.E [R5+0x56000], desc[UR76][R124.64], !P6 ;  /* 0x560000007c057fae */ /* 0x020fe8000f1a104c */
[----:B------:R-:W-:Y:S04]  /*29bc0*/  LDGSTS.E [R5+0x56100], desc[UR76][R96.64], !P6 ;  /* 0x5610000060057fae */ /* 0x000fe8000f1a104c */
[----:B------:R-:W-:Y:S04]  /*29bd0*/  LDGSTS.E [R5+0x56200], desc[UR76][R102.64], !P6 ;  /* 0x5620000066057fae */ /* 0x000fe8000f1a104c */
[----:B------:R-:W5:Y:S04]  /*29be0*/  LDL.64 R124, [R1+0x1c90] ;  /* 0x001c9000017c7983 */ /* 0x000f680000100a00 */
[----:B------:R-:W5:Y:S04]  /*29bf0*/  LDL.64 R96, [R1+0x2368] ;  /* 0x0023680001607983 */ /* 0x000f680000100a00 */
[----:B------:R-:W-:Y:S04]  /*29c00*/  LDGSTS.E [R5+0x56300], desc[UR76][R88.64], !P6 ;  /* 0x5630000058057fae */ /* 0x000fe8000f1a104c */
[----:B------:R-:W5:Y:S04]  /*29c10*/  LDL.64 R102, [R1+0x1c28] ;  /* 0x001c280001667983 */ /* 0x000f680000100a00 */
[----:B------:R-:W-:Y:S04]  /*29c20*/  LDGSTS.E [R5+0x56400], desc[UR76][R110.64], !P6 ;  /* 0x564000006e057fae */ /* 0x000fe8000f1a104c */
[----:B------:R-:W5:Y:S04]  /*29c30*/  LDL.64 R88, [R1+0x1c20] ;  /* 0x001c200001587983 */ /* 0x000f680000100a00 */
[----:B--2---:R-:W-:Y:S04]  /*29c40*/  LDGSTS.E [R5+0x56500], desc[UR76][R126.64], !P6 ;  /* 0x565000007e057fae */ /* 0x004fe8000f1a104c */
[----:B------:R-:W2:Y:S04]  /*29c50*/  LDL.64 R110, [R1+0x1c18] ;  /* 0x001c1800016e7983 */ /* 0x000ea80000100a00 */
[----:B------:R-:W2:Y:S04]  /*29c60*/  LDL.64 R126, [R1+0x1c10] ;  /* 0x001c1000017e7983 */ /* 0x000ea80000100a00 */
[----:B----4-:R-:W-:Y:S04]  /*29c70*/  LDGSTS.E [R5+0x56600], desc[UR76][R234.64], !P6 ;  /* 0x56600000ea057fae */ /* 0x010fe8000f1a104c */
[----:B------:R-:W-:Y:S04]  /*29c80*/  LDGSTS.E [R5+0x56700], desc[UR76][R122.64], !P6 ;  /* 0x567000007a057fae */ /* 0x000fe8000f1a104c */
[----:B------:R-:W4:Y:S04]  /*29c90*/  LDL.64 R234, [R1+0x1c08] ;  /* 0x001c080001ea7983 */ /* 0x000f280000100a00 */
[----:B------:R-:W4:Y:S01]  /*29ca0*/  LDL.64 R122, [R1+0x1c00] ;  /* 0x001c0000017a7983 */ /* 0x000f220000100a00 */
[----:B------:R-:W-:-:S02]  /*29cb0*/  VIADD R8, R13, 0xffffff4f ;  /* 0xffffff4f0d087836 */ /* 0x000fc40000000000 */
[----:B------:R-:W2:Y:S03]  /*29cc0*/  LDC R13, c[0x0][0x3a0] ;  /* 0x0000e800ff0d7b82 */ /* 0x000ea60000000800 */
[----:B------:R-:W-:Y:S01]  /*29cd0*/  ISETP.GE.U32.AND P3, PT, R8, 0x7ffffed0, PT ;  /* 0x7ffffed00800780c */ /* 0x000fe20003f66070 */
[----:B-1----:R-:W-:-:S04]  /*29ce0*/  VIADD R8, R12, 0xffffff4b ;  /* 0xffffff4b0c087836 */ /* 0x002fc80000000000 */
[----:B------:R-:W1:Y:S01]  /*29cf0*/  LDC R12, c[0x0][0x3a0] ;  /* 0x0000e800ff0c7b82 */ /* 0x000e620000000800 */
[----:B------:R-:W-:-:S07]  /*29d00*/  ISETP.GE.U32.AND P0, PT, R8, 0x7ffffecc, PT ;  /* 0x7ffffecc0800780c */ /* 0x000fce0003f06070 */
[----:B------:R-:W-:Y:S04]  /*29d10*/  LDGSTS.E [R5+0x58000], desc[UR76][R114.64], !P3 ;  /* 0x5800000072057fae */ /* 0x000fe8000d9a104c */
[----:B------:R-:W-:Y:S04]  /*29d20*/  LDGSTS.E [R5+0x58100], desc[UR76][R92.64], !P3 ;  /* 0x581000005c057fae */ /* 0x000fe8000d9a104c */
[----:B------:R-:W-:Y:S04]  /*29d30*/  LDGSTS.E [R5+0x58200], desc[UR76][R98.64], !P3 ;  /* 0x5820000062057fae */ /* 0x000fe8000d9a104c */
[----:B------:R-:W-:Y:S04]  /*29d40*/  LDGSTS.E [R5+0x58300], desc[UR76][R106.64], !P3 ;  /* 0x583000006a057fae */ /* 0x000fe8000d9a104c */
[----:B------:R-:W4:Y:S04]  /*29d50*/  LDL.64 R114, [R1+0x23a0] ;  /* 0x0023a00001727983 */ /* 0x000f280000100a00 */
[----:B------:R-:W-:Y:S04]  /*29d60*/  LDGSTS.E [R5+0x58400], desc[UR76][R104.64], !P3 ;  /* 0x5840000068057fae */ /* 0x000fe8000d9a104c */
[----:B------:R-:W4:Y:S04]  /*29d70*/  LDL.64 R92, [R1+0x23a8] ;  /* 0x0023a800015c7983 */ /* 0x000f280000100a00 */
[----:B------:R-:W-:Y:S04]  /*29d80*/  LDGSTS.E [R5+0x58500], desc[UR76][R112.64], !P3 ;  /* 0x5850000070057fae */ /* 0x000fe8000d9a104c */
[----:B------:R-:W4:Y:S04]  /*29d90*/  LDL.64 R98, [R1+0x1b98] ;  /* 0x001b980001627983 */ /* 0x000f280000100a00 */
[----:B---3--:R-:W-:Y:S04]  /*29da0*/  LDGSTS.E [R5+0x58600], desc[UR76][R40.64], !P3 ;  /* 0x5860000028057fae */ /* 0x008fe8000d9a104c */
[----:B------:R-:W3:Y:S04]  /*29db0*/  LDL.64 R106, [R1+0x1b90] ;  /* 0x001b9000016a7983 */ /* 0x000ee80000100a00 */
[----:B------:R-:W3:Y:S04]  /*29dc0*/  LDL.64 R104, [R1+0x1b88] ;  /* 0x001b880001687983 */ /* 0x000ee80000100a00 */
[----:B------:R-:W3:Y:S04]  /*29dd0*/  LDL.64 R112, [R1+0x1b80] ;  /* 0x001b800001707983 */ /* 0x000ee80000100a00 */
[----:B------:R-:W3:Y:S04]  /*29de0*/  LDL.64 R40, [R1+0x1b78] ;  /* 0x001b780001287983 */ /* 0x000ee80000100a00 */
[----:B-----5:R-:W-:Y:S04]  /*29df0*/  LDGSTS.E [R5+0x58700], desc[UR76][R124.64], !P3 ;  /* 0x587000007c057fae */ /* 0x020fe8000d9a104c */
[----:B------:R-:W-:Y:S04]  /*29e00*/  LDGSTS.E [R5+0x5a000], desc[UR76][R94.64], !P0 ;  /* 0x5a0000005e057fae */ /* 0x000fe8000c1a104c */
[----:B------:R-:W-:Y:S04]  /*29e10*/  LDGSTS.E [R5+0x5a100], desc[UR76][R96.64], !P0 ;  /* 0x5a10000060057fae */ /* 0x000fe8000c1a104c */
[----:B------:R-:W-:Y:S04]  /*29e20*/  LDGSTS.E [R5+0x5a200], desc[UR76][R102.64], !P0 ;  /* 0x5a20000066057fae */ /* 0x000fe8000c1a104c */
[----:B------:R-:W5:Y:S04]  /*29e30*/  LDL.64 R124, [R1+0x1b70] ;  /* 0x001b7000017c7983 */ /* 0x000f680000100a00 */
[----:B------:R-:W-:Y:S04]  /*29e40*/  LDGSTS.E [R5+0x5a300], desc[UR76][R88.64], !P0 ;  /* 0x5a30000058057fae */ /* 0x000fe8000c1a104c */
[----:B------:R-:W5:Y:S04]  /*29e50*/  LDL.64 R96, [R1+0x23e0] ;  /* 0x0023e00001607983 */ /* 0x000f680000100a00 */
[----:B--2---:R-:W-:Y:S04]  /*29e60*/  LDGSTS.E [R5+0x5a400], desc[UR76][R110.64], !P0 ;  /* 0x5a4000006e057fae */ /* 0x004fe8000c1a104c */
[----:B------:R-:W2:Y:S04]  /*29e70*/  LDL.64 R102, [R1+0x1b08] ;  /* 0x001b080001667983 */ /* 0x000ea80000100a00 */
[----:B------:R-:W-:Y:S04]  /*29e80*/  LDGSTS.E [R5+0x5a500], desc[UR76][R126.64], !P0 ;  /* 0x5a5000007e057fae */ /* 0x000fe8000c1a104c */
[----:B------:R-:W2:Y:S04]  /*29e90*/  LDL.64 R88, [R1+0x1b00] ;  /* 0x001b000001587983 */ /* 0x000ea80000100a00 */
[----:B------:R-:W2:Y:S04]  /*29ea0*/  LDL.64 R110, [R1+0x1af8] ;  /* 0x001af800016e7983 */ /* 0x000ea80000100a00 */
[----:B------:R-:W2:Y:S01]  /*29eb0*/  LDL.64 R126, [R1+0x23e8] ;  /* 0x0023e800017e7983 */ /* 0x000ea20000100a00 */
[----:B------:R-:W-:-:S02]  /*29ec0*/  VIADD R8, R11, 0xffffff47 ;  /* 0xffffff470b087836 */ /* 0x000fc40000000000 */
[----:B------:R-:W1:Y:S01]  /*29ed0*/  LDC R11, c[0x0][0x3a0] ;  /* 0x0000e800ff0b7b82 */ /* 0x000e620000000800 */
[----:B------:R-:W2:Y:S04]  /*29ee0*/  LDL.64 R94, [R1+0x1a58] ;  /* 0x001a5800015e7983 */ /* 0x000ea80000100a00 */
[----:B----4-:R-:W-:Y:S04]  /*29ef0*/  LDGSTS.E [R5+0x5a600], desc[UR76][R234.64], !P0 ;  /* 0x5a600000ea057fae */ /* 0x010fe8000c1a104c */
[----:B------:R-:W-:Y:S01]  /*29f00*/  LDGSTS.E [R5+0x5a700], desc[UR76][R122.64], !P0 ;  /* 0x5a7000007a057fae */ /* 0x000fe2000c1a104c */
[----:B------:R-:W-:-:S03]  /*29f10*/  ISETP.GE.U32.AND P2, PT, R8, 0x7ffffec8, PT ;  /* 0x7ffffec80800780c */ /* 0x000fc60003f46070 */
[----:B------:R-:W4:Y:S04]  /*29f20*/  LDL.64 R234, [R1+0x1ae8] ;  /* 0x001ae80001ea7983 */ /* 0x000f280000100a00 */
[----:B------:R-:W4:Y:S01]  /*29f30*/  LDL.64 R122, [R1+0x1af0] ;  /* 0x001af000017a7983 */ /* 0x000f220000100a00 */
[----:B------:R-:W-:Y:S02]  /*29f40*/  VIADD R8, R10, 0xffffff43 ;  /* 0xffffff430a087836 */ /* 0x000fe40000000000 */
[----:B------:R-:W1:Y:S03]  /*29f50*/  LDC R10, c[0x0][0x3a0] ;  /* 0x0000e800ff0a7b82 */ /* 0x000e660000000800 */
[----:B------:R-:W-:Y:S01]  /*29f60*/  ISETP.GE.U32.AND P1, PT, R8, 0x7ffffec4, PT ;  /* 0x7ffffec40800780c */ /* 0x000fe20003f26070 */
[----:B------:R-:W-:Y:S04]  /*29f70*/  LDGSTS.E [R5+0x5c000], desc[UR76][R114.64], !P2 ;  /* 0x5c00000072057fae */ /* 0x000fe8000d1a104c */
[----:B------:R-:W-:Y:S01]  /*29f80*/  LDGSTS.E [R5+0x5c100], desc[UR76][R92.64], !P2 ;  /* 0x5c1000005c057fae */ /* 0x000fe2000d1a104c */
[----:B------:R-:W-:-:S02]  /*29f90*/  IADD3 R8, PT, PT, R9, -0xc1, RZ ;  /* 0xffffff3f09087810 */ /* 0x000fc40007ffe0ff */
[----:B------:R-:W1:Y:S01]  /*29fa0*/  LDC R9, c[0x0][0x3a0] ;  /* 0x0000e800ff097b82 */ /* 0x000e620000000800 */
[----:B------:R-:W4:Y:S04]  /*29fb0*/  LDL.64 R114, [R1+0x2718] ;  /* 0x0027180001727983 */ /* 0x000f280000100a00 */
[----:B------:R-:W-:Y:S04]  /*29fc0*/  LDGSTS.E [R5+0x5c200], desc[UR76][R98.64], !P2 ;  /* 0x5c20000062057fae */ /* 0x000fe8000d1a104c */
[----:B------:R-:W4:Y:S04]  /*29fd0*/  LDL.64 R92, [R1+0x1ae0] ;  /* 0x001ae000015c7983 */ /* 0x000f280000100a00 */
[----:B---3--:R-:W-:Y:S04]  /*29fe0*/  LDGSTS.E [R5+0x5c300], desc[UR76][R106.64], !P2 ;  /* 0x5c3000006a057fae */ /* 0x008fe8000d1a104c */
[----:B------:R-:W-:Y:S04]  /*29ff0*/  LDGSTS.E [R5+0x5c400], desc[UR76][R104.64], !P2 ;  /* 0x5c40000068057fae */ /* 0x000fe8000d1a104c */
[----:B------:R-:W-:Y:S04]  /*2a000*/  LDGSTS.E [R5+0x5c500], desc[UR76][R112.64], !P2 ;  /* 0x5c50000070057fae */ /* 0x000fe8000d1a104c */
[----:B------:R-:W3:Y:S04]  /*2a010*/  LDL.64 R106, [R1+0x2420] ;  /* 0x00242000016a7983 */ /* 0x000ee80000100a00 */
[----:B------:R-:W3:Y:S04]  /*2a020*/  LDL.64 R104, [R1+0x2428] ;  /* 0x0024280001687983 */ /* 0x000ee80000100a00 */
[----:B------:R-:W3:Y:S04]  /*2a030*/  LDL.64 R98, [R1+0x1a78] ;  /* 0x001a780001627983 */ /* 0x000ee80000100a00 */
[----:B------:R-:W-:Y:S04]  /*2a040*/  LDGSTS.E [R5+0x5c600], desc[UR76][R40.64], !P2 ;  /* 0x5c60000028057fae */ /* 0x000fe8000d1a104c */
[----:B------:R-:W3:Y:S04]  /*2a050*/  LDL.64 R112, [R1+0x1a70] ;  /* 0x001a700001707983 */ /* 0x000ee80000100a00 */
[----:B------:R-:W3:Y:S04]  /*2a060*/  LDL.64 R40, [R1+0x1a68] ;  /* 0x001a680001287983 */ /* 0x000ee80000100a00 */
[----:B-----5:R-:W-:Y:S04]  /*2a070*/  LDGSTS.E [R5+0x5c700], desc[UR76][R124.64], !P2 ;  /* 0x5c7000007c057fae */ /* 0x020fe8000d1a104c */
[----:B------:R-:W-:Y:S04]  /*2a080*/  LDGSTS.E [R5+0x5e000], desc[UR76][R96.64], !P1 ;  /* 0x5e00000060057fae */ /* 0x000fe8000c9a104c */
[----:B------:R-:W5:Y:S01]  /*2a090*/  LDL.64 R124, [R1+0x1a60] ;  /* 0x001a6000017c7983 */ /* 0x000f620000100a00 */
[----:B------:R-:W-:-:S03]  /*2a0a0*/  ISETP.GE.U32.AND P6, PT, R8, 0x7ffffec0, PT ;  /* 0x7ffffec00800780c */ /* 0x000fc60003fc6070 */
[----:B------:R-:W5:Y:S04]  /*2a0b0*/  LDL.64 R96, [R1+0x2508] ;  /* 0x0025080001607983 */ /* 0x000f680000100a00 */
[----:B--2---:R-:W-:Y:S04]  /*2a0c0*/  LDGSTS.E [R5+0x5e100], desc[UR76][R126.64], !P1 ;  /* 0x5e1000007e057fae */ /* 0x004fe8000c9a104c */
[----:B------:R-:W-:Y:S04]  /*2a0d0*/  LDGSTS.E [R5+0x5e200], desc[UR76][R102.64], !P1 ;  /* 0x5e20000066057fae */ /* 0x000fe8000c9a104c */
[----:B------:R-:W-:Y:S04]  /*2a0e0*/  LDGSTS.E [R5+0x5e300], desc[UR76][R88.64], !P1 ;  /* 0x5e30000058057fae */ /* 0x000fe8000c9a104c */
[----:B------:R-:W2:Y:S04]  /*2a0f0*/  LDL.64 R126, [R1+0x1a50] ;  /* 0x001a5000017e7983 */ /* 0x000ea80000100a00 */
[----:B------:R-:W-:Y:S01]  /*2a100*/  LDGSTS.E [R5+0x5e400], desc[UR76][R110.64], !P1 ;  /* 0x5e4000006e057fae */ /* 0x000fe2000c9a104c */
[----:B------:R-:W-:-:S02]  /*2a110*/  VIADD R8, R14, 0xffffff3b ;  /* 0xffffff3b0e087836 */ /* 0x000fc40000000000 */
[----:B------:R-:W1:Y:S01]  /*2a120*/  LDC R14, c[0x0][0x3a0] ;  /* 0x0000e800ff0e7b82 */ /* 0x000e620000000800 */
[----:B------:R-:W2:Y:S04]  /*2a130*/  LDL.64 R102, [R1+0x19e8] ;  /* 0x0019e80001667983 */ /* 0x000ea80000100a00 */
[----:B----4-:R-:W-:Y:S04]  /*2a140*/  LDGSTS.E [R5+0x5e500], desc[UR76][R122.64], !P1 ;  /* 0x5e5000007a057fae */ /* 0x010fe8000c9a104c */
[----:B------:R-:W4:Y:S01]  /*2a150*/  LDL.64 R88, [R1+0x19e0] ;  /* 0x0019e00001587983 */ /* 0x000f220000100a00 */
[----:B------:R-:W-:-:S03]  /*2a160*/  ISETP.GE.U32.AND P3, PT, R8, 0x7ffffebc, PT ;  /* 0x7ffffebc0800780c */ /* 0x000fc60003f66070 */
[----:B------:R-:W-:Y:S04]  /*2a170*/  LDGSTS.E [R5+0x5e600], desc[UR76][R234.64], !P1 ;  /* 0x5e600000ea057fae */ /* 0x000fe8000c9a104c */
[----:B------:R-:W4:Y:S04]  /*2a180*/  LDL.64 R122, [R1+0x24f8] ;  /* 0x0024f800017a7983 */ /* 0x000f280000100a00 */
[----:B------:R-:W4:Y:S04]  /*2a190*/  LDL.64 R110, [R1+0x19d8] ;  /* 0x0019d800016e7983 */ /* 0x000f280000100a00 */
        /* <DEDUP_REMOVED lines=8> */
[----:B------:R-:W-:Y:S04]  /*2a220*/  LDGSTS.E [R5+0x60300], desc[UR76][R112.64], !P6 ;  /* 0x6030000070057fae */ /* 0x000fe8000f1a104c */
[----:B------:R-:W-:Y:S04]  /*2a230*/  LDGSTS.E [R5+0x60400], desc[UR76][R40.64], !P6 ;  /* 0x6040000028057fae */ /* 0x000fe8000f1a104c */
[----:B------:R-:W3:Y:S04]  /*2a240*/  LDL.64 R98, [R1+0x1958] ;  /* 0x0019580001627983 */ /* 0x000ee80000100a00 */
[----:B------:R-:W3:Y:S04]  /*2a250*/  LDL.64 R112, [R1+0x1950] ;  /* 0x0019500001707983 */ /* 0x000ee80000100a00 */
[----:B------:R-:W3:Y:S04]  /*2a260*/  LDL.64 R40, [R1+0x1948] ;  /* 0x0019480001287983 */ /* 0x000ee80000100a00 */
[----:B-----5:R-:W-:Y:S04]  /*2a270*/  LDGSTS.E [R5+0x60500], desc[UR76][R124.64], !P6 ;  /* 0x605000007c057fae */ /* 0x020fe8000f1a104c */
[----:B------:R-:W-:Y:S04]  /*2a280*/  LDGSTS.E [R5+0x60600], desc[UR76][R94.64], !P6 ;  /* 0x606000005e057fae */ /* 0x000fe8000f1a104c */
[----:B------:R-:W5:Y:S01]  /*2a290*/  LDL.64 R124, [R1+0x1940] ;  /* 0x00194000017c7983 */ /* 0x000f620000100a00 */
[----:B------:R-:W-:-:S02]  /*2a2a0*/  VIADD R8, R13, 0xffffff37 ;  /* 0xffffff370d087836 */ /* 0x000fc40000000000 */
[----:B------:R-:W1:Y:S01]  /*2a2b0*/  LDC R13, c[0x0][0x3a0] ;  /* 0x0000e800ff0d7b82 */ /* 0x000e620000000800 */
[----:B------:R-:W5:Y:S04]  /*2a2c0*/  LDL.64 R94, [R1+0x2878] ;  /* 0x00287800015e7983 */ /* 0x000f680000100a00 */
[----:B--2---:R-:W-:Y:S04]  /*2a2d0*/  LDGSTS.E [R5+0x60700], desc[UR76][R126.64], !P6 ;  /* 0x607000007e057fae */ /* 0x004fe8000f1a104c */
[----:B------:R-:W2:Y:S04]  /*2a2e0*/  LDL.64 R126, [R1+0x1938] ;  /* 0x00193800017e7983 */ /* 0x000ea80000100a00 */
[----:B----4-:R-:W-:Y:S01]  /*2a2f0*/  LDGSTS.E [R5+0x62000], desc[UR76][R122.64], !P3 ;  /* 0x620000007a057fae */ /* 0x010fe2000d9a104c */
[----:B------:R-:W-:-:S03]  /*2a300*/  ISETP.GE.U32.AND P0, PT, R8, 0x7ffffeb8, PT ;  /* 0x7ffffeb80800780c */ /* 0x000fc60003f06070 */
[----:B------:R-:W-:Y:S04]  /*2a310*/  LDGSTS.E [R5+0x62100], desc[UR76][R96.64], !P3 ;  /* 0x6210000060057fae */ /* 0x000fe8000d9a104c */
[----:B------:R-:W-:Y:S04]  /*2a320*/  LDGSTS.E [R5+0x62200], desc[UR76][R102.64], !P3 ;  /* 0x6220000066057fae */ /* 0x000fe8000d9a104c */
[----:B------:R-:W4:Y:S04]  /*2a330*/  LDL.64 R122, [R1+0x1930] ;  /* 0x00193000017a7983 */ /* 0x000f280000100a00 */
[----:B------:R-:W4:Y:S04]  /*2a340*/  LDL.64 R96, [R1+0x32c0] ;  /* 0x0032c00001607983 */ /* 0x000f280000100a00 */
[----:B------:R-:W-:Y:S04]  /*2a350*/  LDGSTS.E [R5+0x62300], desc[UR76][R88.64], !P3 ;  /* 0x6230000058057fae */ /* 0x000fe8000d9a104c */
[----:B------:R-:W4:Y:S04]  /*2a360*/  LDL.64 R102, [R1+0x18c8] ;  /* 0x0018c80001667983 */ /* 0x000f280000100a00 */
[----:B------:R-:W-:Y:S04]  /*2a370*/  LDGSTS.E [R5+0x62400], desc[UR76][R110.64], !P3 ;  /* 0x624000006e057fae */ /* 0x000fe8000d9a104c */
[----:B------:R-:W4:Y:S04]  /*2a380*/  LDL.64 R88, [R1+0x18c0] ;  /* 0x0018c00001587983 */ /* 0x000f280000100a00 */
[----:B------:R-:W-:Y:S04]  /*2a390*/  LDGSTS.E [R5+0x62500], desc[UR76][R234.64], !P3 ;  /* 0x62500000ea057fae */ /* 0x000fe8000d9a104c */
[----:B------:R-:W4:Y:S04]  /*2a3a0*/  LDL.64 R110, [R1+0x18b8] ;  /* 0x0018b800016e7983 */ /* 0x000f280000100a00 */
        /* <DEDUP_REMOVED lines=9> */
[----:B------:R-:W-:Y:S04]  /*2a440*/  LDGSTS.E [R5+0x64300], desc[UR76][R112.64], !P0 ;  /* 0x6430000070057fae */ /* 0x000fe8000c1a104c */
[----:B------:R-:W3:Y:S04]  /*2a450*/  LDL.64 R92, [R1+0x33c0] ;  /* 0x0033c000015c7983 */ /* 0x000ee80000100a00 */
[----:B------:R-:W-:Y:S04]  /*2a460*/  LDGSTS.E [R5+0x64400], desc[UR76][R40.64], !P0 ;  /* 0x6440000028057fae */ /* 0x000fe8000c1a104c */
[----:B------:R-:W3:Y:S04]  /*2a470*/  LDL.64 R98, [R1+0x1830] ;  /* 0x0018300001627983 */ /* 0x000ee80000100a00 */
[----:B------:R-:W3:Y:S04]  /*2a480*/  LDL.64 R112, [R1+0x1828] ;  /* 0x0018280001707983 */ /* 0x000ee80000100a00 */
[----:B------:R-:W3:Y:S04]  /*2a490*/  LDL.64 R40, [R1+0x1820] ;  /* 0x0018200001287983 */ /* 0x000ee80000100a00 */
[----:B-----5:R-:W-:Y:S04]  /*2a4a0*/  LDGSTS.E [R5+0x64500], desc[UR76][R124.64], !P0 ;  /* 0x645000007c057fae */ /* 0x020fe8000c1a104c */
[----:B------:R-:W5:Y:S04]  /*2a4b0*/  LDL.64 R124, [R1+0x1810] ;  /* 0x00181000017c7983 */ /* 0x000f680000100a00 */
[----:B--2---:R-:W-:Y:S04]  /*2a4c0*/  LDGSTS.E [R5+0x64600], desc[UR76][R126.64], !P0 ;  /* 0x646000007e057fae */ /* 0x004fe8000c1a104c */
[----:B------:R-:W2:Y:S04]  /*2a4d0*/  LDL.64 R126, [R1+0x1818] ;  /* 0x00181800017e7983 */ /* 0x000ea80000100a00 */
[----:B----4-:R-:W-:Y:S04]  /*2a4e0*/  LDGSTS.E [R5+0x64700], desc[UR76][R122.64], !P0 ;  /* 0x647000007a057fae */ /* 0x010fe8000c1a104c */
[----:B------:R-:W4:Y:S01]  /*2a4f0*/  LDL.64 R122, [R1+0x1808] ;  /* 0x00180800017a7983 */ /* 0x000f220000100a00 */
[----:B-1----:R-:W-:-:S02]  /*2a500*/  VIADD R8, R12, 0xffffff33 ;  /* 0xffffff330c087836 */ /* 0x002fc40000000000 */
[----:B------:R-:W1:Y:S03]  /*2a510*/  LDC R12, c[0x0][0x3a0] ;  /* 0x0000e800ff0c7b82 */ /* 0x000e660000000800 */
[----:B------:R-:W-:Y:S01]  /*2a520*/  ISETP.GE.U32.AND P2, PT, R8, 0x7ffffeb4, PT ;  /* 0x7ffffeb40800780c */ /* 0x000fe20003f46070 */
[----:B------:R-:W-:-:S04]  /*2a530*/  VIADD R8, R11, 0xffffff2f ;  /* 0xffffff2f0b087836 */ /* 0x000fc80000000000 */
[----:B------:R-:W1:Y:S01]  /*2a540*/  LDC R11, c[0x0][0x3a0] ;  /* 0x0000e800ff0b7b82 */ /* 0x000e620000000800 */
[----:B------:R-:W-:-:S07]  /*2a550*/  ISETP.GE.U32.AND P1, PT, R8, 0x7ffffeb0, PT ;  /* 0x7ffffeb00800780c */ /* 0x000fce0003f26070 */
[----:B------:R-:W-:Y:S04]  /*2a560*/  LDGSTS.E [R5+0x66000], desc[UR76][R94.64], !P2 ;  /* 0x660000005e057fae */ /* 0x000fe8000d1a104c */
[----:B------:R-:W-:Y:S04]  /*2a570*/  LDGSTS.E [R5+0x66100], desc[UR76][R96.64], !P2 ;  /* 0x6610000060057fae */ /* 0x000fe8000d1a104c */
[----:B------:R-:W-:Y:S04]  /*2a580*/  LDGSTS.E [R5+0x66200], desc[UR76][R102.64], !P2 ;  /* 0x6620000066057fae */ /* 0x000fe8000d1a104c */
[----:B------:R-:W-:Y:S04]  /*2a590*/  LDGSTS.E [R5+0x66300], desc[UR76][R88.64], !P2 ;  /* 0x6630000058057fae */ /* 0x000fe8000d1a104c */
[----:B------:R-:W-:Y:S04]  /*2a5a0*/  LDGSTS.E [R5+0x66400], desc[UR76][R110.64], !P2 ;  /* 0x664000006e057fae */ /* 0x000fe8000d1a104c */
[----:B------:R-:W-:Y:S04]  /*2a5b0*/  LDGSTS.E [R5+0x66500], desc[UR76][R234.64], !P2 ;  /* 0x66500000ea057fae */ /* 0x000fe8000d1a104c */
[----:B------:R-:W4:Y:S04]  /*2a5c0*/  LDL.64 R96, [R1+0x34b8] ;  /* 0x0034b80001607983 */ /* 0x000f280000100a00 */
[----:B---3--:R-:W-:Y:S04]  /*2a5d0*/  LDGSTS.E [R5+0x66600], desc[UR76][R106.64], !P2 ;  /* 0x666000006a057fae */ /* 0x008fe8000d1a104c */
[----:B------:R-:W3:Y:S04]  /*2a5e0*/  LDL.64 R234, [R1+0x34c0] ;  /* 0x0034c00001ea7983 */ /* 0x000ee80000100a00 */
[----:B------:R-:W-:Y:S04]  /*2a5f0*/  LDGSTS.E [R5+0x66700], desc[UR76][R104.64], !P2 ;  /* 0x6670000068057fae */ /* 0x000fe8000d1a104c */
[----:B------:R-:W3:Y:S04]  /*2a600*/  LDL.64 R102, [R1+0x17a0] ;  /* 0x0017a00001667983 */ /* 0x000ee80000100a00 */
[----:B------:R-:W3:Y:S04]  /*2a610*/  LDL.64 R88, [R1+0x1798] ;  /* 0x0017980001587983 */ /* 0x000ee80000100a00 */
[----:B------:R-:W-:Y:S04]  /*2a620*/  LDGSTS.E [R5+0x68000], desc[UR76][R114.64], !P1 ;  /* 0x6800000072057fae */ /* 0x000fe8000c9a104c */
        /* <DEDUP_REMOVED lines=9> */
[----:B------:R-:W3:Y:S04]  /*2a6c0*/  LDL.64 R98, [R1+0x1710] ;  /* 0x0017100001627983 */ /* 0x000ee80000100a00 */
[----:B------:R-:W3:Y:S01]  /*2a6d0*/  LDL.64 R40, [R1+0x1708] ;  /* 0x0017080001287983 */ /* 0x000ee20000100a00 */
[----:B------:R-:W-:-:S02]  /*2a6e0*/  IADD3 R8, PT, PT, R10, -0xd5, RZ ;  /* 0xffffff2b0a087810 */ /* 0x000fc40007ffe0ff */
[----:B------:R-:W1:Y:S01]  /*2a6f0*/  LDC R10, c[0x0][0x3a0] ;  /* 0x0000e800ff0a7b82 */ /* 0x000e620000000800 */
[----:B------:R-:W3:Y:S04]  /*2a700*/  LDL.64 R94, [R1+0x16f0] ;  /* 0x0016f000015e7983 */ /* 0x000ee80000100a00 */
[----:B------:R-:W3:Y:S04]  /*2a710*/  LDL.64 R114, [R1+0x36b8] ;  /* 0x0036b80001727983 */ /* 0x000ee80000100a00 */
[----:B--2---:R-:W-:Y:S04]  /*2a720*/  LDGSTS.E [R5+0x68500], desc[UR76][R126.64], !P1 ;  /* 0x685000007e057fae */ /* 0x004fe8000c9a104c */
[----:B-----5:R-:W-:Y:S04]  /*2a730*/  LDGSTS.E [R5+0x68600], desc[UR76][R124.64], !P1 ;  /* 0x686000007c057fae */ /* 0x020fe8000c9a104c */
[----:B------:R-:W2:Y:S04]  /*2a740*/  LDL.64 R126, [R1+0x35c0] ;  /* 0x0035c000017e7983 */ /* 0x000ea80000100a00 */
[----:B------:R-:W5:Y:S04]  /*2a750*/  LDL.64 R124, [R1+0x1700] ;  /* 0x00170000017c7983 */ /* 0x000f680000100a00 */
[----:B----4-:R-:W-:Y:S04]  /*2a760*/  LDGSTS.E [R5+0x68700], desc[UR76][R122.64], !P1 ;  /* 0x687000007a057fae */ /* 0x010fe8000c9a104c */
[----:B------:R-:W4:Y:S01]  /*2a770*/  LDL.64 R122, [R1+0x16f8] ;  /* 0x0016f800017a7983 */ /* 0x000f220000100a00 */
[----:B------:R-:W-:Y:S01]  /*2a780*/  ISETP.GE.U32.AND P6, PT, R8, 0x7ffffeac, PT ;  /* 0x7ffffeac0800780c */ /* 0x000fe20003fc6070 */
[----:B------:R-:W-:-:S02]  /*2a790*/  VIADD R8, R9, 0xffffff27 ;  /* 0xffffff2709087836 */ /* 0x000fc40000000000 */
[----:B------:R-:W1:Y:S03]  /*2a7a0*/  LDC R9, c[0x0][0x3a0] ;  /* 0x0000e800ff097b82 */ /* 0x000e660000000800 */
[----:B------:R-:W-:-:S07]  /*2a7b0*/  ISETP.GE.U32.AND P3, PT, R8, 0x7ffffea8, PT ;  /* 0x7ffffea80800780c */ /* 0x000fce0003f66070 */
[----:B------:R-:W-:Y:S04]  /*2a7c0*/  LDGSTS.E [R5+0x6a000], desc[UR76][R96.64], !P6 ;  /* 0x6a00000060057fae */ /* 0x000fe8000f1a104c */
[----:B---3--:R-:W-:Y:S04]  /*2a7d0*/  LDGSTS.E [R5+0x6a100], desc[UR76][R234.64], !P6 ;  /* 0x6a100000ea057fae */ /* 0x008fe8000f1a104c */
[----:B------:R-:W3:Y:S04]  /*2a7e0*/  LDL.64 R96, [R1+0x36c0] ;  /* 0x0036c00001607983 */ /* 0x000ee80000100a00 */
[----:B------:R-:W-:Y:S04]  /*2a7f0*/  LDGSTS.E [R5+0x6a200], desc[UR76][R102.64], !P6 ;  /* 0x6a20000066057fae */ /* 0x000fe8000f1a104c */
        /* <DEDUP_REMOVED lines=13> */
[----:B------:R-:W3:Y:S04]  /*2a8d0*/  LDL.64 R112, [R1+0x2288] ;  /* 0x0022880001707983 */ /* 0x000ee80000100a00 */
[----:B--2---:R-:W-:Y:S04]  /*2a8e0*/  LDGSTS.E [R5+0x6c100], desc[UR76][R126.64], !P3 ;  /* 0x6c1000007e057fae */ /* 0x004fe8000d9a104c */
[----:B------:R-:W-:Y:S04]  /*2a8f0*/  LDGSTS.E [R5+0x6c200], desc[UR76][R98.64], !P3 ;  /* 0x6c20000062057fae */ /* 0x000fe8000d9a104c */
[----:B------:R-:W-:Y:S04]  /*2a900*/  LDGSTS.E [R5+0x6c300], desc[UR76][R40.64], !P3 ;  /* 0x6c30000028057fae */ /* 0x000fe8000d9a104c */
[----:B------:R-:W2:Y:S04]  /*2a910*/  LDL.64 R126, [R1+0x2290] ;  /* 0x00229000017e7983 */ /* 0x000ea80000100a00 */
[----:B------:R-:W2:Y:S04]  /*2a920*/  LDL.64 R98, [R1+0x2348] ;  /* 0x0023480001627983 */ /* 0x000ea80000100a00 */
[----:B-----5:R-:W-:Y:S04]  /*2a930*/  LDGSTS.E [R5+0x6c400], desc[UR76][R124.64], !P3 ;  /* 0x6c4000007c057fae */ /* 0x020fe8000d9a104c */
[----:B------:R-:W5:Y:S04]  /*2a940*/  LDL.64 R40, [R1+0x40e0] ;  /* 0x0040e00001287983 */ /* 0x000f680000100a00 */
[----:B----4-:R-:W-:Y:S04]  /*2a950*/  LDGSTS.E [R5+0x6c500], desc[UR76][R122.64], !P3 ;  /* 0x6c5000007a057fae */ /* 0x010fe8000d9a104c */
[----:B------:R-:W4:Y:S01]  /*2a960*/  LDL.64 R124, [R1+0x40d8] ;  /* 0x0040d800017c7983 */ /* 0x000f220000100a00 */
[----:B------:R-:W-:-:S02]  /*2a970*/  VIADD R8, R13, 0xffffff23 ;  /* 0xffffff230d087836 */ /* 0x000fc40000000000 */
[----:B------:R-:W2:Y:S01]  /*2a980*/  LDC R13, c[0x0][0x3a0] ;  /* 0x0000e800ff0d7b82 */ /* 0x000ea20000000800 */
[----:B------:R-:W-:Y:S04]  /*2a990*/  LDGSTS.E [R5+0x6c600], desc[UR76][R94.64], !P3 ;  /* 0x6c6000005e057fae */ /* 0x000fe8000d9a104c */
[----:B------:R-:W4:Y:S01]  /*2a9a0*/  LDL.64 R122, [R1+0x40d0] ;  /* 0x0040d000017a7983 */ /* 0x000f220000100a00 */
[----:B------:R-:W-:Y:S01]  /*2a9b0*/  ISETP.GE.U32.AND P0, PT, R8, 0x7ffffea4, PT ;  /* 0x7ffffea40800780c */ /* 0x000fe20003f06070 */
[----:B-1----:R-:W-:Y:S02]  /*2a9c0*/  VIADD R8, R12, 0xffffff1f ;  /* 0xffffff1f0c087836 */ /* 0x002fe40000000000 */
[----:B------:R-:W1:Y:S03]  /*2a9d0*/  LDC R12, c[0x0][0x3a0] ;  /* 0x0000e800ff0c7b82 */ /* 0x000e660000000800 */
[----:B------:R-:W-:Y:S01]  /*2a9e0*/  ISETP.GE.U32.AND P2, PT, R8, 0x7ffffea0, PT ;  /* 0x7ffffea00800780c */ /* 0x000fe20003f46070 */
[----:B------:R-:W4:Y:S04]  /*2a9f0*/  LDL.64 R94, [R1+0x4cc0] ;  /* 0x004cc000015e7983 */ /* 0x000f280000100a00 */
[----:B---3--:R-:W-:Y:S04]  /*2aa00*/  LDGSTS.E [R5+0x6c700], desc[UR76][R234.64], !P3 ;  /* 0x6c700000ea057fae */ /* 0x008fe8000d9a104c */
[----:B------:R-:W-:Y:S04]  /*2aa10*/  LDGSTS.E [R5+0x6e000], desc[UR76][R114.64], !P0 ;  /* 0x6e00000072057fae */ /* 0x000fe8000c1a104c */
        /* <DEDUP_REMOVED lines=14> */
[----:B--2---:R-:W-:Y:S04]  /*2ab00*/  LDGSTS.E [R5+0x6e700], desc[UR76][R126.64], !P0 ;  /* 0x6e7000007e057fae */ /* 0x004fe8000c1a104c */
[----:B------:R-:W-:Y:S04]  /*2ab10*/  LDGSTS.E [R5+0x70000], desc[UR76][R102.64], !P2 ;  /* 0x7000000066057fae */ /* 0x000fe8000d1a104c */
[----:B------:R-:W-:Y:S04]  /*2ab20*/  LDGSTS.E [R5+0x70100], desc[UR76][R92.64], !P2 ;  /* 0x701000005c057fae */ /* 0x000fe8000d1a104c */
[----:B------:R-:W2:Y:S04]  /*2ab30*/  LDL.64 R126, [R1+0x4178] ;  /* 0x00417800017e7983 */ /* 0x000ea80000100a00 */
[----:B------:R-:W-:Y:S04]  /*2ab40*/  LDGSTS.E [R5+0x70200], desc[UR76][R98.64], !P2 ;  /* 0x7020000062057fae */ /* 0x000fe8000d1a104c */
[----:B-----5:R-:W-:Y:S04]  /*2ab50*/  LDGSTS.E [R5+0x70300], desc[UR76][R40.64], !P2 ;  /* 0x7030000028057fae */ /* 0x020fe8000d1a104c */
[----:B----4-:R-:W-:Y:S04]  /*2ab60*/  LDGSTS.E [R5+0x70400], desc[UR76][R124.64], !P2 ;  /* 0x704000007c057fae */ /* 0x010fe8000d1a104c */
[----:B------:R-:W-:Y:S04]  /*2ab70*/  LDGSTS.E [R5+0x70500], desc[UR76][R122.64], !P2 ;  /* 0x705000007a057fae */ /* 0x000fe8000d1a104c */
[----:B------:R-:W4:Y:S01]  /*2ab80*/  LDL.64 R102, [R1+0x4cf8] ;  /* 0x004cf80001667983 */ /* 0x000f220000100a00 */
[----:B------:R-:W-:-:S02]  /*2ab90*/  VIADD R8, R10, 0xffffff1b ;  /* 0xffffff1b0a087836 */ /* 0x000fc40000000000 */
[----:B------:R-:W5:Y:S01]  /*2aba0*/  LDC R10, c[0x0][0x3a0] ;  /* 0x0000e800ff0a7b82 */ /* 0x000f620000000800 */
[----:B------:R-:W5:Y:S04]  /*2abb0*/  LDL.64 R92, [R1+0x4258] ;  /* 0x00425800015c7983 */ /* 0x000f680000100a00 */
[----:B------:R-:W5:Y:S01]  /*2abc0*/  LDL.64 R122, [R1+0x4260] ;  /* 0x00426000017a7983 */ /* 0x000f620000100a00 */
[----:B------:R-:W-:-:S03]  /*2abd0*/  ISETP.GE.U32.AND P1, PT, R8, 0x7ffffe9c, PT ;  /* 0x7ffffe9c0800780c */ /* 0x000fc60003f26070 */
[----:B------:R-:W5:Y:S04]  /*2abe0*/  LDL.64 R98, [R1+0x4250] ;  /* 0x0042500001627983 */ /* 0x000f680000100a00 */
[----:B------:R-:W5:Y:S01]  /*2abf0*/  LDL.64 R40, [R1+0x4248] ;  /* 0x0042480001287983 */ /* 0x000f620000100a00 */
[----:B------:R-:W-:Y:S02]  /*2ac00*/  IADD3 R8, PT, PT, R11, -0xe9, RZ ;  /* 0xffffff170b087810 */ /* 0x000fe40007ffe0ff */
[----:B------:R-:W1:Y:S01]  /*2ac10*/  LDC R11, c[0x0][0x3a0] ;  /* 0x0000e800ff0b7b82 */ /* 0x000e620000000800 */
[----:B------:R-:W5:Y:S01]  /*2ac20*/  LDL.64 R124, [R1+0x4240] ;  /* 0x00424000017c7983 */ /* 0x000f620000100a00 */
[----:B------:R-:W-:-:S03]  /*2ac30*/  ISETP.GE.U32.AND P6, PT, R8, 0x7ffffe98, PT ;  /* 0x7ffffe980800780c */ /* 0x000fc60003fc6070 */
[----:B---3--:R-:W-:Y:S04]  /*2ac40*/  LDGSTS.E [R5+0x70600], desc[UR76][R234.64], !P2 ;  /* 0x70600000ea057fae */ /* 0x008fe8000d1a104c */
[----:B------:R-:W-:Y:S04]  /*2ac50*/  LDGSTS.E [R5+0x70700], desc[UR76][R100.64], !P2 ;  /* 0x7070000064057fae */ /* 0x000fe8000d1a104c */
[----:B------:R-:W-:Y:S04]  /*2ac60*/  LDGSTS.E [R5+0x72000], desc[UR76][R94.64], !P1 ;  /* 0x720000005e057fae */ /* 0x000fe8000c9a104c */
[----:B------:R-:W3:Y:S04]  /*2ac70*/  LDL.64 R234, [R1+0x4238] ;  /* 0x0042380001ea7983 */ /* 0x000ee80000100a00 */
[----:B------:R-:W-:Y:S04]  /*2ac80*/  LDGSTS.E [R5+0x72100], desc[UR76][R96.64], !P1 ;  /* 0x7210000060057fae */ /* 0x000fe8000c9a104c */
[----:B------:R-:W-:Y:S01]  /*2ac90*/  LDGSTS.E [R5+0x72200], desc[UR76][R88.64], !P1 ;  /* 0x7220000058057fae */ /* 0x000fe2000c9a104c */
[----:B------:R-:W-:-:S02]  /*2aca0*/  VIADD R8, R9, 0xffffff13 ;  /* 0xffffff1309087836 */ /* 0x000fc40000000000 */
[----:B------:R-:W1:Y:S01]  /*2acb0*/  LDC R9, c[0x0][0x3a0] ;  /* 0x0000e800ff097b82 */ /* 0x000e620000000800 */
        /* <DEDUP_REMOVED lines=11> */
[----:B------:R-:W3:Y:S04]  /*2ad70*/  LDL.64 R112, [R1+0x4280] ;  /* 0x0042800001707983 */ /* 0x000ee80000100a00 */
[----:B--2---:R-:W-:Y:S04]  /*2ad80*/  LDGSTS.E [R5+0x72700], desc[UR76][R126.64], !P1 ;  /* 0x727000007e057fae */ /* 0x004fe8000c9a104c */
[----:B------:R-:W-:Y:S04]  /*2ad90*/  LDGSTS.E [R5+0x74000], desc[UR76][R114.64], !P6 ;  /* 0x7400000072057fae */ /* 0x000fe8000f1a104c */
[----:B------:R-:W2:Y:S01]  /*2ada0*/  LDL.64 R126, [R1+0x4278] ;  /* 0x00427800017e7983 */ /* 0x000ea20000100a00 */
[----:B------:R-:W-:-:S03]  /*2adb0*/  ISETP.GE.U32.AND P3, PT, R8, 0x7ffffe94, PT ;  /* 0x7ffffe940800780c */ /* 0x000fc60003f66070 */
[----:B------:R-:W2:Y:S04]  /*2adc0*/  LDL.64 R114, [R1+0x4d40] ;  /* 0x004d400001727983 */ /* 0x000ea80000100a00 */
[----:B----4-:R-:W-:Y:S04]  /*2add0*/  LDGSTS.E [R5+0x74100], desc[UR76][R102.64], !P6 ;  /* 0x7410000066057fae */ /* 0x010fe8000f1a104c */
[----:B-----5:R-:W-:Y:S04]  /*2ade0*/  LDGSTS.E [R5+0x74200], desc[UR76][R122.64], !P6 ;  /* 0x742000007a057fae */ /* 0x020fe8000f1a104c */
[----:B------:R-:W-:Y:S04]  /*2adf0*/  LDGSTS.E [R5+0x74300], desc[UR76][R92.64], !P6 ;  /* 0x743000005c057fae */ /* 0x000fe8000f1a104c */
[----:B------:R-:W4:Y:S04]  /*2ae00*/  LDL.64 R102, [R1+0x4d30] ;  /* 0x004d300001667983 */ /* 0x000f280000100a00 */
[----:B------:R-:W5:Y:S04]  /*2ae10*/  LDL.64 R122, [R1+0x4270] ;  /* 0x00427000017a7983 */ /* 0x000f680000100a00 */
        /* <DEDUP_REMOVED lines=8> */
[----:B------:R-:W3:Y:S04]  /*2aea0*/  LDL.64 R234, [R1+0x42a0] ;  /* 0x0042a00001ea7983 */ /* 0x000ee80000100a00 */
[----:B------:R-:W-:Y:S04]  /*2aeb0*/  LDGSTS.E [R5+0x76000], desc[UR76][R96.64], !P3 ;  /* 0x7600000060057fae */ /* 0x000fe8000d9a104c */
[----:B------:R-:W-:Y:S01]  /*2aec0*/  LDGSTS.E [R5+0x76100], desc[UR76][R88.64], !P3 ;  /* 0x7610000058057fae */ /* 0x000fe2000d9a104c */
[----:B------:R-:W-:-:S02]  /*2aed0*/  VIADD R8, R10, 0xffffff0f ;  /* 0xffffff0f0a087836 */ /* 0x000fc40000000000 */
[----:B------:R-:W1:Y:S01]  /*2aee0*/  LDC R10, c[0x0][0x3a0] ;  /* 0x0000e800ff0a7b82 */ /* 0x000e620000000800 */
        /* <DEDUP_REMOVED lines=10> */
[----:B--2---:R-:W-:Y:S04]  /*2af90*/  LDGSTS.E [R5+0x76600], desc[UR76][R126.64], !P3 ;  /* 0x766000007e057fae */ /* 0x004fe8000d9a104c */
[----:B------:R-:W2:Y:S04]  /*2afa0*/  LDL.64 R126, [R1+0x12d8] ;  /* 0x0012d800017e7983 */ /* 0x000ea80000100a00 */
[----:B-----5:R-:W-:Y:S04]  /*2afb0*/  LDGSTS.E [R5+0x76700], desc[UR76][R122.64], !P3 ;  /* 0x767000007a057fae */ /* 0x020fe8000d9a104c */
[----:B------:R-:W5:Y:S01]  /*2afc0*/  LDL.64 R122, [R1+0x12c8] ;  /* 0x0012c800017a7983 */ /* 0x000f620000100a00 */
[----:B------:R-:W-:Y:S01]  /*2afd0*/  ISETP.GE.U32.AND P0, PT, R8, 0x7ffffe90, PT ;  /* 0x7ffffe900800780c */ /* 0x000fe20003f06070 */
[----:B-1----:R-:W-:-:S02]  /*2afe0*/  VIADD R8, R12, 0xffffff0b ;  /* 0xffffff0b0c087836 */ /* 0x002fc40000000000 */
[----:B------:R-:W1:Y:S03]  /*2aff0*/  LDC R12, c[0x0][0x3a0] ;  /* 0x0000e800ff0c7b82 */ /* 0x000e660000000800 */
[----:B------:R-:W-:-:S07]  /*2b000*/  ISETP.GE.U32.AND P2, PT, R8, 0x7ffffe8c, PT ;  /* 0x7ffffe8c0800780c */ /* 0x000fce0003f46070 */
[----:B----4-:R-:W-:Y:S04]  /*2b010*/  LDGSTS.E [R5+0x78000], desc[UR76][R102.64], !P0 ;  /* 0x7800000066057fae */ /* 0x010fe8000c1a104c */
[----:B------:R-:W-:Y:S04]  /*2b020*/  LDGSTS.E [R5+0x78100], desc[UR76][R92.64], !P0 ;  /* 0x781000005c057fae */ /* 0x000fe8000c1a104c */
[----:B------:R-:W-:Y:S04]  /*2b030*/  LDGSTS.E [R5+0x78200], desc[UR76][R98.64], !P0 ;  /* 0x7820000062057fae */ /* 0x000fe8000c1a104c */
[----:B------:R-:W-:Y:S04]  /*2b040*/  LDGSTS.E [R5+0x78300], desc[UR76][R40.64], !P0 ;  /* 0x7830000028057fae */ /* 0x000fe8000c1a104c */
[----:B------:R-:W4:Y:S04]  /*2b050*/  LDL.64 R102, [R1+0x42e8] ;  /* 0x0042e80001667983 */ /* 0x000f280000100a00 */
[----:B------:R-:W4:Y:S04]  /*2b060*/  LDL.64 R92, [R1+0x42e0] ;  /* 0x0042e000015c7983 */ /* 0x000f280000100a00 */
[----:B------:R-:W4:Y:S04]  /*2b070*/  LDL.64 R40, [R1+0x4d48] ;  /* 0x004d480001287983 */ /* 0x000f280000100a00 */
[----:B------:R-:W-:Y:S04]  /*2b080*/  LDGSTS.E [R5+0x78400], desc[UR76][R124.64], !P0 ;  /* 0x784000007c057fae */ /* 0x000fe8000c1a104c */
[----:B------:R-:W4:Y:S04]  /*2b090*/  LDL.64 R98, [R1+0x42d8] ;  /* 0x0042d80001627983 */ /* 0x000f280000100a00 */
[----:B---3--:R-:W-:Y:S04]  /*2b0a0*/  LDGSTS.E [R5+0x78500], desc[UR76][R234.64], !P0 ;  /* 0x78500000ea057fae */ /* 0x008fe8000c1a104c */
[----:B------:R-:W3:Y:S04]  /*2b0b0*/  LDL.64 R124, [R1+0x1260] ;  /* 0x00126000017c7983 */ /* 0x000ee80000100a00 */
[----:B------:R-:W-:Y:S04]  /*2b0c0*/  LDGSTS.E [R5+0x78600], desc[UR76][R100.64], !P0 ;  /* 0x7860000064057fae */ /* 0x000fe8000c1a104c */
[----:B------:R-:W3:Y:S04]  /*2b0d0*/  LDL.64 R234, [R1+0x1258] ;  /* 0x0012580001ea7983 */ /* 0x000ee80000100a00 */
[----:B------:R-:W-:Y:S04]  /*2b0e0*/  LDGSTS.E [R5+0x78700], desc[UR76][R94.64], !P0 ;  /* 0x787000005e057fae */ /* 0x000fe8000c1a104c */
[----:B------:R-:W-:Y:S04]  /*2b0f0*/  LDGSTS.E [R5+0x7a000], desc[UR76][R114.64], !P2 ;  /* 0x7a00000072057fae */ /* 0x000fe8000d1a104c */
[----:B------:R-:W-:Y:S04]  /*2b100*/  LDGSTS.E [R5+0x7a100], desc[UR76][R88.64], !P2 ;  /* 0x7a10000058057fae */ /* 0x000fe8000d1a104c */
[----:B------:R-:W-:Y:S04]  /*2b110*/  LDGSTS.E [R5+0x7a200], desc[UR76][R110.64], !P2 ;  /* 0x7a2000006e057fae */ /* 0x000fe8000d1a104c */
[----:B------:R-:W-:Y:S04]  /*2b120*/  LDGSTS.E [R5+0x7a300], desc[UR76][R106.64], !P2 ;  /* 0x7a3000006a057fae */ /* 0x000fe8000d1a104c */
[----:B------:R-:W3:Y:S04]  /*2b130*/  LDL.64 R88, [R1+0x1250] ;  /* 0x0012500001587983 */ /* 0x000ee80000100a00 */
[----:B------:R-:W-:Y:S04]  /*2b140*/  LDGSTS.E [R5+0x7a400], desc[UR76][R104.64], !P2 ;  /* 0x7a40000068057fae */ /* 0x000fe8000d1a104c */
[----:B------:R-:W3:Y:S01]  /*2b150*/  LDL.64 R100, [R1+0x4328] ;  /* 0x0043280001647983 */ /* 0x000ee20000100a00 */
[----:B------:R-:W-:-:S02]  /*2b160*/  VIADD R8, R13, 0xffffff07 ;  /* 0xffffff070d087836 */ /* 0x000fc40000000000 */
[----:B------:R-:W1:Y:S01]  /*2b170*/  LDC R13, c[0x0][0x3a0] ;  /* 0x0000e800ff0d7b82 */ /* 0x000e620000000800 */
[----:B------:R-:W3:Y:S04]  /*2b180*/  LDL.64 R110, [R1+0x4318] ;  /* 0x00431800016e7983 */ /* 0x000ee80000100a00 */
[----:B------:R-:W3:Y:S04]  /*2b190*/  LDL.64 R104, [R1+0x4d60] ;  /* 0x004d600001687983 */ /* 0x000ee80000100a00 */
[----:B------:R-:W3:Y:S04]  /*2b1a0*/  LDL.64 R106, [R1+0x4310] ;  /* 0x00431000016a7983 */ /* 0x000ee80000100a00 */
[----:B------:R-:W3:Y:S04]  /*2b1b0*/  LDL.64 R94, [R1+0x1ed8] ;  /* 0x001ed800015e7983 */ /* 0x000ee80000100a00 */
[----:B------:R-:W3:Y:S04]  /*2b1c0*/  LDL.64 R114, [R1+0x1ed0] ;  /* 0x001ed00001727983 */ /* 0x000ee80000100a00 */
[----:B--2---:R-:W-:Y:S04]  /*2b1d0*/  LDGSTS.E [R5+0x7a500], desc[UR76][R126.64], !P2 ;  /* 0x7a5000007e057fae */ /* 0x004fe8000d1a104c */
[----:B------:R-:W-:Y:S04]  /*2b1e0*/  LDGSTS.E [R5+0x7a600], desc[UR76][R112.64], !P2 ;  /* 0x7a60000070057fae */ /* 0x000fe8000d1a104c */
[----:B------:R-:W2:Y:S01]  /*2b1f0*/  LDL.64 R126, [R1+0x4d58] ;  /* 0x004d5800017e7983 */ /* 0x000ea20000100a00 */
[----:B------:R-:W-:-:S03]  /*2b200*/  ISETP.GE.U32.AND P1, PT, R8, 0x7ffffe88, PT ;  /* 0x7ffffe880800780c */ /* 0x000fc60003f26070 */
[----:B------:R-:W2:Y:S04]  /*2b210*/  LDL.64 R112, [R1+0x4308] ;  /* 0x0043080001707983 */ /* 0x000ea80000100a00 */
[----:B-----5:R-:W-:Y:S06]  /*2b220*/  LDGSTS.E [R5+0x7a700], desc[UR76][R122.64], !P2 ;  /* 0x7a7000007a057fae */ /* 0x020fec000d1a104c */
[----:B------:R-:W-:Y:S04]  /*2b230*/  LDGSTS.E [R5+0x7c000], desc[UR76][R96.64], !P1 ;  /* 0x7c00000060057fae */ /* 0x000fe8000c9a104c */
[----:B------:R-:W5:Y:S01]  /*2b240*/  LDL.64 R122, [R1+0x4320] ;  /* 0x00432000017a7983 */ /* 0x000f620000100a00 */
[----:B------:R-:W-:-:S02]  /*2b250*/  IADD3 R8, PT, PT, R9, -0xfd, RZ ;  /* 0xffffff0309087810 */ /* 0x000fc40007ffe0ff */
[----:B------:R-:W1:Y:S01]  /*2b260*/  LDC R9, c[0x0][0x3a0] ;  /* 0x0000e800ff097b82 */ /* 0x000e620000000800 */
[----:B------:R-:W5:Y:S01]  /*2b270*/  LDL.64 R96, [R1+0xff8] ;  /* 0x000ff80001607983 */ /* 0x000f620000100a00 */
[----:B------:R-:W-:-:S03]  /*2b280*/  ISETP.GE.U32.AND P6, PT, R8, 0x7ffffe84, PT ;  /* 0x7ffffe840800780c */ /* 0x000fc60003fc6070 */
[----:B----4-:R-:W-:Y:S04]  /*2b290*/  LDGSTS.E [R5+0x7c100], desc[UR76][R40.64], !P1 ;  /* 0x7c10000028057fae */ /* 0x010fe8000c9a104c */
[----:B------:R-:W-:Y:S04]  /*2b2a0*/  LDGSTS.E [R5+0x7c200], desc[UR76][R102.64], !P1 ;  /* 0x7c20000066057fae */ /* 0x000fe8000c9a104c */
[----:B------:R-:W-:Y:S04]  /*2b2b0*/  LDGSTS.E [R5+0x7c300], desc[UR76][R92.64], !P1 ;  /* 0x7c3000005c057fae */ /* 0x000fe8000c9a104c */
        /* <DEDUP_REMOVED lines=10> */
[----:B------:R-:W-:Y:S04]  /*2b360*/  LDGSTS.E [R5+0x7e000], desc[UR76][R104.64], !P6 ;  /* 0x7e00000068057fae */ /* 0x000fe8000f1a104c */
[----:B------:R-:W3:Y:S04]  /*2b370*/  LDL.64 R88, [R1+0x1e98] ;  /* 0x001e980001587983 */ /* 0x000ee80000100a00 */
[----:B------:R-:W3:Y:S04]  /*2b380*/  LDL.64 R104, [R1+0x1e90] ;  /* 0x001e900001687983 */ /* 0x000ee80000100a00 */
[----:B--2---:R-:W-:Y:S04]  /*2b390*/  LDGSTS.E [R5+0x7e100], desc[UR76][R126.64], !P6 ;  /* 0x7e1000007e057fae */ /* 0x004fe8000f1a104c */
[----:B------:R-:W-:Y:S04]  /*2b3a0*/  LDGSTS.E [R5+0x7e200], desc[UR76][R100.64], !P6 ;  /* 0x7e20000064057fae */ /* 0x000fe8000f1a104c */
[----:B------:R-:W2:Y:S01]  /*2b3b0*/  LDL.64 R126, [R1+0xf38] ;  /* 0x000f3800017e7983 */ /* 0x000ea20000100a00 */
[----:B------:R-:W-:-:S02]  /*2b3c0*/  VIADD R8, R11, 0xffffff7e ;  /* 0xffffff7e0b087836 */ /* 0x000fc40000000000 */
[----:B------:R-:W1:Y:S01]  /*2b3d0*/  LDC R11, c[0x0][0x3a0] ;  /* 0x0000e800ff0b7b82 */ /* 0x000e620000000800 */
[----:B------:R-:W2:Y:S04]  /*2b3e0*/  LDL.64 R100, [R1+0x1f38] ;  /* 0x001f380001647983 */ /* 0x000ea80000100a00 */
[----:B-----5:R-:W-:Y:S01]  /*2b3f0*/  LDGSTS.E [R5+0x7e300], desc[UR76][R122.64], !P6 ;  /* 0x7e3000007a057fae */ /* 0x020fe2000f1a104c */
[----:B------:R-:W-:-:S03]  /*2b400*/  ISETP.GE.U32.AND P3, PT, R8, 0x7ffffeff, PT ;  /* 0x7ffffeff0800780c */ /* 0x000fc60003f66070 */
[----:B------:R-:W-:Y:S04]  /*2b410*/  LDGSTS.E [R5+0x7e400], desc[UR76][R110.64], !P6 ;  /* 0x7e4000006e057fae */ /* 0x000fe8000f1a104c */
[----:B------:R-:W-:Y:S04]  /*2b420*/  LDGSTS.E [R5+0x7e500], desc[UR76][R106.64], !P6 ;  /* 0x7e5000006a057fae */ /* 0x000fe8000f1a104c */
[----:B------:R-:W5:Y:S04]  /*2b430*/  LDL.64 R122, [R1+0xf30] ;  /* 0x000f3000017a7983 */ /* 0x000f680000100a00 */
[----:B------:R-:W5:Y:S01]  /*2b440*/  LDL.64 R110, [R1+0xf28] ;  /* 0x000f2800016e7983 */ /* 0x000f620000100a00 */
[----:B------:R-:W-:-:S02]  /*2b450*/  VIADD R8, R10, 0xffffff7a ;  /* 0xffffff7a0a087836 */ /* 0x000fc40000000000 */
[----:B------:R-:W1:Y:S01]  /*2b460*/  LDC R10, c[0x0][0x3a0] ;  /* 0x0000e800ff0a7b82 */ /* 0x000e620000000800 */
[----:B------:R-:W-:Y:S04]  /*2b470*/  LDGSTS.E [R5+0x7e600], desc[UR76][R112.64], !P6 ;  /* 0x7e60000070057fae */ /* 0x000fe8000f1a104c */
[----:B------:R-:W5:Y:S01]  /*2b480*/  LDL.64 R106, [R1+0xf20] ;  /* 0x000f2000016a7983 */ /* 0x000f620000100a00 */
[----:B------:R-:W-:-:S03]  /*2b490*/  ISETP.GE.U32.AND P0, PT, R8, 0x7ffffefb, PT ;  /* 0x7ffffefb0800780c */ /* 0x000fc60003f06070 */
[----:B------:R-:W5:Y:S04]  /*2b4a0*/  LDL.64 R112, [R1+0xf18] ;  /* 0x000f180001707983 */ /* 0x000f680000100a00 */
[----:B----4-:R-:W-:Y:S04]  /*2b4b0*/  LDGSTS.E [R5+0x7e700], desc[UR76][R40.64], !P6 ;  /* 0x7e70000028057fae */ /* 0x010fe8000f1a104c */
[----:B------:R-:W-:Y:S04]  /*2b4c0*/  LDGSTS.E [R6+0x40800], desc[UR76][R94.64], !P3 ;  /* 0x408000005e067fae */ /* 0x000fe8000d9a104c */
[----:B------:R-:W-:Y:S04]  /*2b4d0*/  LDGSTS.E [R6+0x40900], desc[UR76][R114.64], !P3 ;  /* 0x4090000072067fae */ /* 0x000fe8000d9a104c */
[----:B------:R-:W4:Y:S04]  /*2b4e0*/  LDL.64 R40, [R1+0xf10] ;  /* 0x000f100001287983 */ /* 0x000f280000100a00 */
[----:B------:R-:W-:Y:S04]  /*2b4f0*/  LDGSTS.E [R6+0x40a00], desc[UR76][R96.64], !P3 ;  /* 0x40a0000060067fae */ /* 0x000fe8000d9a104c */
[----:B------:R-:W-:Y:S04]  /*2b500*/  LDGSTS.E [R6+0x40b00], desc[UR76][R102.64], !P3 ;  /* 0x40b0000066067fae */ /* 0x000fe8000d9a104c */
[----:B------:R-:W-:Y:S04]  /*2b510*/  LDGSTS.E [R6+0x40c00], desc[UR76][R92.64], !P3 ;  /* 0x40c000005c067fae */ /* 0x000fe8000d9a104c */
[----:B---3--:R-:W-:Y:S04]  /*2b520*/  LDGSTS.E [R6+0x40d00], desc[UR76][R98.64], !P3 ;  /* 0x40d0000062067fae */ /* 0x008fe8000d9a104c */
[----:B------:R-:W-:Y:S04]  /*2b530*/  LDGSTS.E [R6+0x40e00], desc[UR76][R124.64], !P3 ;  /* 0x40e000007c067fae */ /* 0x000fe8000d9a104c */
[----:B------:R-:W-:Y:S01]  /*2b540*/  LDGSTS.E [R6+0x40f00], desc[UR76][R234.64], !P3 ;  /* 0x40f00000ea067fae */ /* 0x000fe2000d9a104c */
[----:B-1----:R-:W-:-:S02]  /*2b550*/  VIADD R8, R9, 0xffffff76 ;  /* 0xffffff7609087836 */ /* 0x002fc40000000000 */
[----:B------:R-:W1:Y:S01]  /*2b560*/  LDC R9, c[0x0][0x3a0] ;  /* 0x0000e800ff097b82 */ /* 0x000e620000000800 */
[----:B------:R-:W3:Y:S04]  /*2b570*/  LDL.64 R94, [R1+0xd38] ;  /* 0x000d3800015e7983 */ /* 0x000ee80000100a00 */
[----:B------:R-:W3:Y:S04]  /*2b580*/  LDL.64 R124, [R1+0x1ef0] ;  /* 0x001ef000017c7983 */ /* 0x000ee80000100a00 */
[----:B------:R-:W3:Y:S04]  /*2b590*/  LDL.64 R234, [R1+0x1ef8] ;  /* 0x001ef80001ea7983 */ /* 0x000ee80000100a00 */
[----:B------:R-:W3:Y:S04]  /*2b5a0*/  LDL.64 R114, [R1+0xd30] ;  /* 0x000d300001727983 */ /* 0x000ee80000100a00 */
[----:B------:R-:W-:Y:S04]  /*2b5b0*/  LDGSTS.E [R6+0x42800], desc[UR76][R88.64], !P0 ;  /* 0x4280000058067fae */ /* 0x000fe8000c1a104c */
[----:B------:R-:W3:Y:S04]  /*2b5c0*/  LDL.64 R96, [R1+0xb68] ;  /* 0x000b680001607983 */ /* 0x000ee80000100a00 */
[----:B------:R-:W-:Y:S01]  /*2b5d0*/  LDGSTS.E [R6+0x42900], desc[UR76][R104.64], !P0 ;  /* 0x4290000068067fae */ /* 0x000fe2000c1a104c */
[----:B------:R-:W-:-:S03]  /*2b5e0*/  ISETP.GE.U32.AND P2, PT, R8, 0x7ffffef7, PT ;  /* 0x7ffffef70800780c */ /* 0x000fc60003f46070 */
[----:B------:R-:W3:Y:S04]  /*2b5f0*/  LDL.64 R102, [R1+0x418] ;  /* 0x0004180001667983 */ /* 0x000ee80000100a00 */
[----:B------:R-:W3:Y:S04]  /*2b600*/  LDL.64 R92, [R1+0x1f70] ;  /* 0x001f7000015c7983 */ /* 0x000ee80000100a00 */
[----:B------:R-:W3:Y:S04]  /*2b610*/  LDL.64 R104, [R1+0xe70] ;  /* 0x000e700001687983 */ /* 0x000ee80000100a00 */
[----:B------:R-:W3:Y:S04]  /*2b620*/  LDL.64 R98, [R1+0x1f78] ;  /* 0x001f780001627983 */ /* 0x000ee80000100a00 */
[----:B------:R-:W3:Y:S04]  /*2b630*/  LDL.64 R88, [R1+0x140] ;  /* 0x0001400001587983 */ /* 0x000ee80000100a00 */
[----:B--2---:R-:W-:Y:S04]  /*2b640*/  LDGSTS.E [R6+0x42a00], desc[UR76][R126.64], !P0 ;  /* 0x42a000007e067fae */ /* 0x004fe8000c1a104c */
[----:B------:R-:W2:Y:S04]  /*2b650*/  LDL.64 R126, [R1+0xe60] ;  /* 0x000e6000017e7983 */ /* 0x000ea80000100a00 */
[----:B-----5:R-:W-:Y:S04]  /*2b660*/  LDGSTS.E [R6+0x42b00], desc[UR76][R122.64], !P0 ;  /* 0x42b000007a067fae */ /* 0x020fe8000c1a104c */
[----:B------:R-:W-:Y:S04]  /*2b670*/  LDGSTS.E [R6+0x42c00], desc[UR76][R110.64], !P0 ;  /* 0x42c000006e067fae */ /* 0x000fe8000c1a104c */
[----:B------:R-:W5:Y:S04]  /*2b680*/  LDL.64 R122, [R1+0xe58] ;  /* 0x000e5800017a7983 */ /* 0x000f680000100a00 */
[----:B------:R-:W-:Y:S04]  /*2b690*/  LDGSTS.E [R6+0x42d00], desc[UR76][R106.64], !P0 ;  /* 0x42d000006a067fae */ /* 0x000fe8000c1a104c */
[----:B------:R-:W-:Y:S04]  /*2b6a0*/  LDGSTS.E [R6+0x42e00], desc[UR76][R112.64], !P0 ;  /* 0x42e0000070067fae */ /* 0x000fe8000c1a104c */
[----:B------:R-:W5:Y:S04]  /*2b6b0*/  LDL.64 R110, [R1+0x138] ;  /* 0x00013800016e7983 */ /* 0x000f680000100a00 */
[----:B------:R-:W5:Y:S04]  /*2b6c0*/  LDL.64 R106, [R1+0x130] ;  /* 0x00013000016a7983 */ /* 0x000f680000100a00 */
[----:B------:R-:W5:Y:S04]  /*2b6d0*/  LDL.64 R112, [R1+0xb60] ;  /* 0x000b600001707983 */ /* 0x000f680000100a00 */
[----:B----4-:R-:W-:Y:S04]  /*2b6e0*/  LDGSTS.E [R6+0x42f00], desc[UR76][R40.64], !P0 ;  /* 0x42f0000028067fae */ /* 0x010fe8000c1a104c */
[----:B------:R-:W4:Y:S04]  /*2b6f0*/  LDL.64 R40, [R1+0x4b8] ;  /* 0x0004b80001287983 */ /* 0x000f280000100a00 */
[----:B---3--:R-:W-:Y:S04]  /*2b700*/  LDGSTS.E [R6+0x44800], desc[UR76][R124.64], !P2 ;  /* 0x448000007c067fae */ /* 0x008fe8000d1a104c */
[----:B------:R-:W-:Y:S04]  /*2b710*/  LDGSTS.E [R6+0x44900], desc[UR76][R234.64], !P2 ;  /* 0x44900000ea067fae */ /* 0x000fe8000d1a104c */
[----:B------:R-:W-:Y:S04]  /*2b720*/  LDGSTS.E [R6+0x44a00], desc[UR76][R250.64], !P2 ;  /* 0x44a00000fa067fae */ /* 0x000fe8000d1a104c */
[----:B------:R-:W3:Y:S04]  /*2b730*/  LDL.64 R124, [R1+0x128] ;  /* 0x00012800017c7983 */ /* 0x000ee80000100a00 */
[----:B------:R-:W3:Y:S01]  /*2b740*/  LDL.64 R234, [R1+0x120] ;  /* 0x0001200001ea7983 */ /* 0x000ee20000100a00 */
[----:B------:R-:W-:-:S02]  /*2b750*/  VIADD R8, R14, 0xffffff72 ;  /* 0xffffff720e087836 */ /* 0x000fc40000000000 */
[----:B------:R-:W1:Y:S01]  /*2b760*/  LDC R14, c[0x0][0x3a0] ;  /* 0x0000e800ff0e7b82 */ /* 0x000e620000000800 */
[----:B------:R-:W3:Y:S04]  /*2b770*/  LDL.64 R250, [R1+0x4470] ;  /* 0x0044700001fa7983 */ /* 0x000ee80000100a00 */
[----:B------:R-:W-:Y:S04]  /*2b780*/  LDGSTS.E [R6+0x44b00], desc[UR76][R104.64], !P2 ;  /* 0x44b0000068067fae */ /* 0x000fe8000d1a104c */
[----:B------:R-:W-:Y:S04]  /*2b790*/  LDGSTS.E [R6+0x44c00], desc[UR76][R232.64], !P2 ;  /* 0x44c00000e8067fae */ /* 0x000fe8000d1a104c */
[----:B------:R-:W3:Y:S01]  /*2b7a0*/  LDL.64 R104, [R1+0x118] ;  /* 0x0001180001687983 */ /* 0x000ee20000100a00 */
[----:B------:R-:W-:-:S03]  /*2b7b0*/  ISETP.GE.U32.AND P1, PT, R8, 0x7ffffef3, PT ;  /* 0x7ffffef30800780c */ /* 0x000fc60003f26070 */
[----:B------:R-:W3:Y:S04]  /*2b7c0*/  LDL.64 R232, [R1+0xe40] ;  /* 0x000e400001e87983 */ /* 0x000ee80000100a00 */
[----:B--2---:R-:W-:Y:S04]  /*2b7d0*/  LDGSTS.E [R6+0x44d00], desc[UR76][R126.64], !P2 ;  /* 0x44d000007e067fae */ /* 0x004fe8000d1a104c */
[----:B------:R-:W2:Y:S04]  /*2b7e0*/  LDL.64 R126, [R1+0x1fb0] ;  /* 0x001fb000017e7983 */ /* 0x000ea80000100a00 */
[----:B-----5:R-:W-:Y:S01]  /*2b7f0*/  LDGSTS.E [R6+0x44e00], desc[UR76][R122.64], !P2 ;  /* 0x44e000007a067fae */ /* 0x020fe2000d1a104c */
[----:B------:R-:W-:-:S02]  /*2b800*/  IADD3 R8, PT, PT, R13, -0x92, RZ ;  /* 0xffffff6e0d087810 */ /* 0x000fc40007ffe0ff */
[----:B------:R-:W5:Y:S01]  /*2b810*/  LDC R13, c[0x0][0x3a0] ;  /* 0x0000e800ff0d7b82 */ /* 0x000f620000000800 */
[----:B------:R-:W-:Y:S04]  /*2b820*/  LDGSTS.E [R6+0x44f00], desc[UR76][R90.64], !P2 ;  /* 0x44f000005a067fae */ /* 0x000fe8000d1a104c */
[----:B------:R-:W5:Y:S01]  /*2b830*/  LDL.64 R122, [R1+0x1fb8] ;  /* 0x001fb800017a7983 */ /* 0x000f620000100a00 */
[----:B------:R-:W-:-:S03]  /*2b840*/  ISETP.GE.U32.AND P6, PT, R8, 0x7ffffeef, PT ;  /* 0x7ffffeef0800780c */ /* 0x000fc60003fc6070 */
[----:B------:R-:W-:Y:S04]  /*2b850*/  LDGSTS.E [R6+0x46800], desc[UR76][R16.64], !P1 ;  /* 0x4680000010067fae */ /* 0x000fe8000c9a104c */
[----:B------:R-:W-:Y:S04]  /*2b860*/  LDGSTS.E [R6+0x46900], desc[UR76][R100.64], !P1 ;  /* 0x4690000064067fae */ /* 0x000fe8000c9a104c */
[----:B------:R-:W-:Y:S04]  /*2b870*/  LDGSTS.E [R6+0x46a00], desc[UR76][R94.64], !P1 ;  /* 0x46a000005e067fae */ /* 0x000fe8000c9a104c */
[----:B------:R-:W-:Y:S04]  /*2b880*/  LDGSTS.E [R6+0x46b00], desc[UR76][R114.64], !P1 ;  /* 0x46b0000072067fae */ /* 0x000fe8000c9a104c */
[----:B------:R-:W-:Y:S04]  /*2b890*/  LDGSTS.E [R6+0x46c00], desc[UR76][R96.64], !P1 ;  /* 0x46c0000060067fae */ /* 0x000fe8000c9a104c */
[----:B------:R-:W-:Y:S04]  /*2b8a0*/  LDGSTS.E [R6+0x46d00], desc[UR76][R112.64], !P1 ;  /* 0x46d0000070067fae */ /* 0x000fe8000c9a104c */
[----:B----4-:R-:W-:Y:S04]  /*2b8b0*/  LDGSTS.E [R6+0x46e00], desc[UR76][R40.64], !P1 ;  /* 0x46e0000028067fae */ /* 0x010fe8000c9a104c */
[----:B------:R-:W-:Y:S04]  /*2b8c0*/  LDGSTS.E [R6+0x46f00], desc[UR76][R102.64], !P1 ;  /* 0x46f0000066067fae */ /* 0x000fe8000c9a104c */
[----:B------:R-:W4:Y:S04]  /*2b8d0*/  LDL.64 R112, [R1+0x1ff0] ;  /* 0x001ff00001707983 */ /* 0x000f280000100a00 */
[----:B------:R-:W4:Y:S01]  /*2b8e0*/  LDL.64 R40, [R1+0x1ff8] ;  /* 0x001ff80001287983 */ /* 0x000f220000100a00 */
[----:B------:R-:W-:-:S02]  /*2b8f0*/  VIADD R8, R12, 0xffffff6a ;  /* 0xffffff6a0c087836 */ /* 0x000fc40000000000 */
[----:B------:R-:W1:Y:S01]  /*2b900*/  LDC R12, c[0x0][0x3a0] ;  /* 0x0000e800ff0c7b82 */ /* 0x000e620000000800 */
[----:B------:R-:W-:Y:S04]  /*2b910*/  LDGSTS.E [R6+0x48800], desc[UR76][R92.64], !P6 ;  /* 0x488000005c067fae */ /* 0x000fe8000f1a104c */
[----:B------:R-:W-:Y:S04]  /*2b920*/  LDGSTS.E [R6+0x48900], desc[UR76][R98.64], !P6 ;  /* 0x4890000062067fae */ /* 0x000fe8000f1a104c */
[----:B------:R-:W-:Y:S04]  /*2b930*/  LDGSTS.E [R6+0x48a00], desc[UR76][R88.64], !P6 ;  /* 0x48a0000058067fae */ /* 0x000fe8000f1a104c */
[----:B------:R-:W-:Y:S04]  /*2b940*/  LDGSTS.E [R6+0x48b00], desc[UR76][R110.64], !P6 ;  /* 0x48b000006e067fae */ /* 0x000fe8000f1a104c */
[----:B------:R-:W-:Y:S01]  /*2b950*/  LDGSTS.E [R6+0x48c00], desc[UR76][R106.64], !P6 ;  /* 0x48c000006a067fae */ /* 0x000fe2000f1a104c */
[----:B------:R-:W-:-:S03]  /*2b960*/  ISETP.GE.U32.AND P3, PT, R8, 0x7ffffeeb, PT ;  /* 0x7ffffeeb0800780c */ /* 0x000fc60003f66070 */
[----:B---3--:R-:W-:Y:S04]  /*2b970*/  LDGSTS.E [R6+0x48d00], desc[UR76][R124.64], !P6 ;  /* 0x48d000007c067fae */ /* 0x008fe8000f1a104c */
[----:B------:R-:W-:Y:S04]  /*2b980*/  LDGSTS.E [R6+0x48e00], desc[UR76][R234.64], !P6 ;  /* 0x48e00000ea067fae */ /* 0x000fe8000f1a104c */
[----:B------:R-:W3:Y:S04]  /*2b990*/  LDL.64 R88, [R1+0x20b8] ;  /* 0x0020b80001587983 */ /* 0x000ee80000100a00 */
[----:B------:R-:W3:Y:S04]  /*2b9a0*/  LDL.64 R124, [R1+0x2030] ;  /* 0x00203000017c7983 */ /* 0x000ee80000100a00 */
[----:B------:R-:W3:Y:S04]  /*2b9b0*/  LDL.64 R234, [R1+0x2038] ;  /* 0x0020380001ea7983 */ /* 0x000ee80000100a00 */
[----:B------:R-:W3:Y:S04]  /*2b9c0*/  LDL.64 R110, [R1+0x1f0] ;  /* 0x0001f000016e7983 */ /* 0x000ee80000100a00 */
[----:B------:R-:W3:Y:S04]  /*2b9d0*/  LDL.64 R106, [R1+0x1f8] ;  /* 0x0001f800016a7983 */ /* 0x000ee80000100a00 */
[----:B------:R-:W-:Y:S01]  /*2b9e0*/  LDGSTS.E [R6+0x48f00], desc[UR76][R104.64], !P6 ;  /* 0x48f0000068067fae */ /* 0x000fe2000f1a104c */
[----:B------:R-:W-:-:S02]  /*2b9f0*/  VIADD R8, R11, 0xffffff66 ;  /* 0xffffff660b087836 */ /* 0x000fc40000000000 */
[----:B------:R-:W1:Y:S01]  /*2ba00*/  LDC R11, c[0x0][0x3a0] ;  /* 0x0000e800ff0b7b82 */ /* 0x000e620000000800 */
[----:B------:R-:W3:Y:S04]  /*2ba10*/  LDL.64 R114, [R1+0x2140] ;  /* 0x0021400001727983 */ /* 0x000ee80000100a00 */
        /* <DEDUP_REMOVED lines=9> */
[----:B--2---:R-:W-:Y:S04]  /*2bab0*/  LDGSTS.E [R6+0x4a800], desc[UR76][R126.64], !P3 ;  /* 0x4a8000007e067fae */ /* 0x004fe8000d9a104c */
[----:B------:R-:W2:Y:S04]  /*2bac0*/  LDL.64 R126, [R1+0x2070] ;  /* 0x00207000017e7983 */ /* 0x000ea80000100a00 */
[----:B-----5:R-:W-:Y:S01]  /*2bad0*/  LDGSTS.E [R6+0x4a900], desc[UR76][R122.64], !P3 ;  /* 0x4a9000007a067fae */ /* 0x020fe2000d9a104c */
[----:B------:R-:W-:-:S03]  /*2bae0*/  ISETP.GE.U32.AND P0, PT, R8, 0x7ffffee7, PT ;  /* 0x7ffffee70800780c */ /* 0x000fc60003f06070 */
[----:B------:R-:W5:Y:S01]  /*2baf0*/  LDL.64 R122, [R1+0x2078] ;  /* 0x00207800017a7983 */ /* 0x000f620000100a00 */
[----:B------:R-:W-:Y:S02]  /*2bb00*/  VIADD R8, R10, 0xffffff62 ;  /* 0xffffff620a087836 */ /* 0x000fe40000000000 */
[----:B------:R-:W2:Y:S01]  /*2bb10*/  LDC R10, c[0x0][0x3a0] ;  /* 0x0000e800ff0a7b82 */ /* 0x000ea20000000800 */
[----:B------:R-:W-:Y:S02]  /*2bb20*/  LDGSTS.E [R6+0x4aa00], desc[UR76][R242.64], !P3 ;  /* 0x4aa00000f2067fae */ /* 0x000fe4000d9a104c */
[----:B------:R-:W-:Y:S02]  /*2bb30*/  ISETP.GE.U32.AND P2, PT, R8, 0x7ffffee3, PT ;  /* 0x7ffffee30800780c */ /* 0x000fe40003f46070 */
        /* <DEDUP_REMOVED lines=8> */
[----:B-1----:R-:W-:-:S02]  /*2bbc0*/  VIADD R8, R9, 0xffffff5e ;  /* 0xffffff5e09087836 */ /* 0x002fc40000000000 */
[----:B------:R-:W1:Y:S01]  /*2bbd0*/  LDC R9, c[0x0][0x3a0] ;  /* 0x0000e800ff097b82 */ /* 0x000e620000000800 */
[----:B------:R-:W-:Y:S04]  /*2bbe0*/  LDGSTS.E [R6+0x4cb00], desc[UR76][R188.64], !P0 ;  /* 0x4cb00000bc067fae */ /* 0x000fe8000c1a104c */
[----:B------:R-:W-:Y:S04]  /*2bbf0*/  LDGSTS.E [R6+0x4cc00], desc[UR76][R186.64], !P0 ;  /* 0x4cc00000ba067fae */ /* 0x000fe8000c1a104c */
[----:B------:R-:W-:Y:S04]  /*2bc00*/  LDGSTS.E [R6+0x4cd00], desc[UR76][R184.64], !P0 ;  /* 0x4cd00000b8067fae */ /* 0x000fe8000c1a104c */
[----:B------:R-:W-:Y:S04]  /*2bc10*/  LDGSTS.E [R6+0x4ce00], desc[UR76][R182.64], !P0 ;  /* 0x4ce00000b6067fae */ /* 0x000fe8000c1a104c */
[----:B------:R-:W-:Y:S01]  /*2bc20*/  LDGSTS.E [R6+0x4cf00], desc[UR76][R180.64], !P0 ;  /* 0x4cf00000b4067fae */ /* 0x000fe2000c1a104c */
[----:B------:R-:W-:-:S03]  /*2bc30*/  ISETP.GE.U32.AND P1, PT, R8, 0x7ffffedf, PT ;  /* 0x7ffffedf0800780c */ /* 0x000fc60003f26070 */
[----:B------:R-:W4:Y:S04]  /*2bc40*/  LDL.64 R112, [R1+0x210] ;  /* 0x0002100001707983 */ /* 0x000f280000100a00 */
[----:B---3--:R-:W-:Y:S04]  /*2bc50*/  LDGSTS.E [R6+0x4e800], desc[UR76][R124.64], !P2 ;  /* 0x4e8000007c067fae */ /* 0x008fe8000d1a104c */
[----:B------:R-:W-:Y:S04]  /*2bc60*/  LDGSTS.E [R6+0x4e900], desc[UR76][R234.64], !P2 ;  /* 0x4e900000ea067fae */ /* 0x000fe8000d1a104c */
[----:B------:R-:W-:Y:S04]  /*2bc70*/  LDGSTS.E [R6+0x4ea00], desc[UR76][R142.64], !P2 ;  /* 0x4ea000008e067fae */ /* 0x000fe8000d1a104c */
[----:B------:R-:W3:Y:S04]  /*2bc80*/  LDL.64 R124, [R1+0x20b0] ;  /* 0x0020b000017c7983 */ /* 0x000ee80000100a00 */
[----:B------:R-:W4:Y:S04]  /*2bc90*/  LDL.64 R234, [R1+0x208] ;  /* 0x0002080001ea7983 */ /* 0x000f280000100a00 */
[----:B------:R-:W-:Y:S04]  /*2bca0*/  LDGSTS.E [R6+0x4eb00], desc[UR76][R140.64], !P2 ;  /* 0x4eb000008c067fae */ /* 0x000fe8000d1a104c */
[----:B------:R-:W4:Y:S04]  /*2bcb0*/  LDL.64 R40, [R1+0x228] ;  /* 0x0002280001287983 */ /* 0x000f280000100a00 */
[----:B------:R-:W-:Y:S04]  /*2bcc0*/  LDGSTS.E [R6+0x4ec00], desc[UR76][R138.64], !P2 ;  /* 0x4ec000008a067fae */ /* 0x000fe8000d1a104c */
[----:B------:R-:W-:Y:S04]  /*2bcd0*/  LDGSTS.E [R6+0x4ed00], desc[UR76][R136.64], !P2 ;  /* 0x4ed0000088067fae */ /* 0x000fe8000d1a104c */
[----:B------:R-:W-:Y:S04]  /*2bce0*/  LDGSTS.E [R6+0x4ee00], desc[UR76][R134.64], !P2 ;  /* 0x4ee0000086067fae */ /* 0x000fe8000d1a104c */
[----:B------:R-:W-:Y:S04]  /*2bcf0*/  LDGSTS.E [R6+0x4ef00], desc[UR76][R132.64], !P2 ;  /* 0x4ef0000084067fae */ /* 0x000fe8000d1a104c */
[----:B--2---:R-:W-:Y:S04]  /*2bd00*/  LDGSTS.E [R6+0x50800], desc[UR76][R126.64], !P1 ;  /* 0x508000007e067fae */ /* 0x004fe8000c9a104c */
[----:B------:R-:W2:Y:S04]  /*2bd10*/  LDL.64 R126, [R1+0x1d90] ;  /* 0x001d9000017e7983 */ /* 0x000ea80000100a00 */
[----:B-----5:R-:W-:Y:S01]  /*2bd20*/  LDGSTS.E [R6+0x50900], desc[UR76][R122.64], !P1 ;  /* 0x509000007a067fae */ /* 0x020fe2000c9a104c */
[----:B------:R-:W-:-:S02]  /*2bd30*/  IADD3 R8, PT, PT, R14, -0xa6, RZ ;  /* 0xffffff5a0e087810 */ /* 0x000fc40007ffe0ff */
[----:B------:R-:W5:Y:S01]  /*2bd40*/  LDC R14, c[0x0][0x3a0] ;  /* 0x0000e800ff0e7b82 */ /* 0x000f620000000800 */
[----:B------:R-:W-:Y:S04]  /*2bd50*/  LDGSTS.E [R6+0x50a00], desc[UR76][R54.64], !P1 ;  /* 0x50a0000036067fae */ /* 0x000fe8000c9a104c */
[----:B------:R-:W5:Y:S01]  /*2bd60*/  LDL.64 R122, [R1+0x1d88] ;  /* 0x001d8800017a7983 */ /* 0x000f620000100a00 */
[----:B------:R-:W-:Y:S01]  /*2bd70*/  ISETP.GE.U32.AND P6, PT, R8, 0x7ffffedb, PT ;  /* 0x7ffffedb0800780c */ /* 0x000fe20003fc6070 */
[----:B------:R-:W-:Y:S02]  /*2bd80*/  VIADD R8, R13, 0xffffff56 ;  /* 0xffffff560d087836 */ /* 0x000fe40000000000 */
[----:B------:R-:W-:Y:S01]  /*2bd90*/  LDGSTS.E [R6+0x50b00], desc[UR76][R52.64], !P1 ;  /* 0x50b0000034067fae */ /* 0x000fe2000c9a104c */
[----:B------:R-:W1:Y:S03]  /*2bda0*/  LDC R13, c[0x0][0x3a0] ;  /* 0x0000e800ff0d7b82 */ /* 0x000e660000000800 */
[----:B------:R-:W-:Y:S01]  /*2bdb0*/  LDGSTS.E [R6+0x50c00], desc[UR76][R50.64], !P1 ;  /* 0x50c0000032067fae */ /* 0x000fe2000c9a104c */
[----:B------:R-:W-:-:S03]  /*2bdc0*/  ISETP.GE.U32.AND P3, PT, R8, 0x7ffffed7, PT ;  /* 0x7ffffed70800780c */ /* 0x000fc60003f66070 */
[----:B------:R-:W-:Y:S04]  /*2bdd0*/  LDGSTS.E [R6+0x50d00], desc[UR76][R48.64], !P1 ;  /* 0x50d0000030067fae */ /* 0x000fe8000c9a104c */
[----:B------:R-:W-:Y:S04]  /*2bde0*/  LDGSTS.E [R6+0x50e00], desc[UR76][R46.64], !P1 ;  /* 0x50e000002e067fae */ /* 0x000fe8000c9a104c */
[----:B------:R-:W-:Y:S04]  /*2bdf0*/  LDGSTS.E [R6+0x50f00], desc[UR76][R44.64], !P1 ;  /* 0x50f000002c067fae */ /* 0x000fe8000c9a104c */
        /* <DEDUP_REMOVED lines=9> */
[----:B----4-:R-:W-:Y:S04]  /*2be90*/  LDGSTS.E [R6+0x52d00], desc[UR76][R234.64], !P6 ;  /* 0x52d00000ea067fae */ /* 0x010fe8000f1a104c */
[----:B------:R-:W4:Y:S04]  /*2bea0*/  LDL.64 R104, [R1+0x1d08] ;  /* 0x001d080001687983 */ /* 0x000f280000100a00 */
[----:B------:R-:W-:Y:S04]  /*2beb0*/  LDGSTS.E [R6+0x52e00], desc[UR76][R112.64], !P6 ;  /* 0x52e0000070067fae */ /* 0x000fe8000f1a104c */
[----:B------:R-:W4:Y:S04]  /*2bec0*/  LDL.64 R234, [R1+0x1d00] ;  /* 0x001d000001ea7983 */ /* 0x000f280000100a00 */
[----:B------:R-:W-:Y:S04]  /*2bed0*/  LDGSTS.E [R6+0x52f00], desc[UR76][R40.64], !P6 ;  /* 0x52f0000028067fae */ /* 0x000fe8000f1a104c */
[----:B------:R-:W4:Y:S04]  /*2bee0*/  LDL.64 R112, [R1+0x1cf8] ;  /* 0x001cf80001707983 */ /* 0x000f280000100a00 */
[----:B------:R-:W-:Y:S04]  /*2bef0*/  LDGSTS.E [R6+0x54800], desc[UR76][R114.64], !P3 ;  /* 0x5480000072067fae */ /* 0x000fe8000d9a104c */
[----:B------:R-:W4:Y:S04]  /*2bf00*/  LDL.64 R40, [R1+0x1cf0] ;  /* 0x001cf00001287983 */ /* 0x000f280000100a00 */
[----:B------:R-:W-:Y:S04]  /*2bf10*/  LDGSTS.E [R6+0x54900], desc[UR76][R96.64], !P3 ;  /* 0x5490000060067fae */ /* 0x000fe8000d9a104c */
[----:B------:R-:W-:Y:S04]  /*2bf20*/  LDGSTS.E [R6+0x54a00], desc[UR76][R102.64], !P3 ;  /* 0x54a0000066067fae */ /* 0x000fe8000d9a104c */
[----:B------:R-:W4:Y:S04]  /*2bf30*/  LDL.64 R114, [R1+0x22b0] ;  /* 0x0022b00001727983 */ /* 0x000f280000100a00 */
[----:B------:R-:W-:Y:S04]  /*2bf40*/  LDGSTS.E [R6+0x54b00], desc[UR76][R92.64], !P3 ;  /* 0x54b000005c067fae */ /* 0x000fe8000d9a104c */
[----:B------:R-:W4:Y:S04]  /*2bf50*/  LDL.64 R96, [R1+0x22c0] ;  /* 0x0022c00001607983 */ /* 0x000f280000100a00 */
[----:B------:R-:W-:Y:S04]  /*2bf60*/  LDGSTS.E [R6+0x54c00], desc[UR76][R98.64], !P3 ;  /* 0x54c0000062067fae */ /* 0x000fe8000d9a104c */
[----:B------:R-:W4:Y:S04]  /*2bf70*/  LDL.64 R102, [R1+0x1c88] ;  /* 0x001c880001667983 */ /* 0x000f280000100a00 */
[----:B------:R-:W4:Y:S01]  /*2bf80*/  LDL.64 R92, [R1+0x1c80] ;  /* 0x001c8000015c7983 */ /* 0x000f220000100a00 */
[----:B------:R-:W-:-:S02]  /*2bf90*/  VIADD R8, R12, 0xffffff52 ;  /* 0xffffff520c087836 */ /* 0x000fc40000000000 */
[----:B------:R-:W1:Y:S01]  /*2bfa0*/  LDC R12, c[0x0][0x3a0] ;  /* 0x0000e800ff0c7b82 */ /* 0x000e620000000800 */
[----:B------:R-:W4:Y:S04]  /*2bfb0*/  LDL.64 R98, [R1+0x1c68] ;  /* 0x001c680001627983 */ /* 0x000f280000100a00 */
[----:B--2---:R-:W-:Y:S04]  /*2bfc0*/  LDGSTS.E [R6+0x54d00], desc[UR76][R126.64], !P3 ;  /* 0x54d000007e067fae */ /* 0x004fe8000d9a104c */
[----:B------:R-:W2:Y:S04]  /*2bfd0*/  LDL.64 R126, [R1+0x1c78] ;  /* 0x001c7800017e7983 */ /* 0x000ea80000100a00 */
[----:B-----5:R-:W-:Y:S04]  /*2bfe0*/  LDGSTS.E [R6+0x54e00], desc[UR76][R122.64], !P3 ;  /* 0x54e000007a067fae */ /* 0x020fe8000d9a104c */
[----:B------:R-:W5:Y:S01]  /*2bff0*/  LDL.64 R122, [R1+0x1c70] ;  /* 0x001c7000017a7983 */ /* 0x000f620000100a00 */
[----:B------:R-:W-:Y:S01]  /*2c000*/  ISETP.GE.U32.AND P0, PT, R8, 0x7ffffed3, PT ;  /* 0x7ffffed30800780c */ /* 0x000fe20003f06070 */
[----:B------:R-:W-:-:S02]  /*2c010*/  VIADD R8, R11, 0xffffff4e ;  /* 0xffffff4e0b087836 */ /* 0x000fc40000000000 */
[----:B------:R-:W1:Y:S03]  /*2c020*/  LDC R11, c[0x0][0x3a0] ;  /* 0x0000e800ff0b7b82 */ /* 0x000e660000000800 */
[----:B------:R-:W-:Y:S01]  /*2c030*/  ISETP.GE.U32.AND P2, PT, R8, 0x7ffffecf, PT ;  /* 0x7ffffecf0800780c */ /* 0x000fe20003f46070 */
[----:B---3--:R-:W-:Y:S06]  /*2c040*/  LDGSTS.E [R6+0x54f00], desc[UR76][R124.64], !P3 ;  /* 0x54f000007c067fae */ /* 0x008fec000d9a104c */
[----:B------:R-:W-:Y:S04]  /*2c050*/  LDGSTS.E [R6+0x56800], desc[UR76][R94.64], !P0 ;  /* 0x568000005e067fae */ /* 0x000fe8000c1a104c */
[----:B------:R-:W-:Y:S04]  /*2c060*/  LDGSTS.E [R6+0x56900], desc[UR76][R88.64], !P0 ;  /* 0x5690000058067fae */ /* 0x000fe8000c1a104c */
        /* <DEDUP_REMOVED lines=13> */
[----:B------:R-:W-:Y:S04]  /*2c140*/  LDGSTS.E [R6+0x58800], desc[UR76][R114.64], !P2 ;  /* 0x5880000072067fae */ /* 0x000fe8000d1a104c */
[----:B------:R-:W4:Y:S04]  /*2c150*/  LDL.64 R40, [R1+0x1bd8] ;  /* 0x001bd80001287983 */ /* 0x000f280000100a00 */
[----:B------:R-:W-:Y:S01]  /*2c160*/  LDGSTS.E [R6+0x58900], desc[UR76][R96.64], !P2 ;  /* 0x5890000060067fae */ /* 0x000fe2000d1a104c */
[----:B------:R-:W-:-:S02]  /*2c170*/  VIADD R8, R10, 0xffffff4a ;  /* 0xffffff4a0a087836 */ /* 0x000fc40000000000 */
[----:B------:R-:W1:Y:S01]  /*2c180*/  LDC R10, c[0x0][0x3a0] ;  /* 0x0000e800ff0a7b82 */ /* 0x000e620000000800 */
[----:B------:R-:W4:Y:S04]  /*2c190*/  LDL.64 R94, [R1+0x1b48] ;  /* 0x001b4800015e7983 */ /* 0x000f280000100a00 */
[----:B------:R-:W-:Y:S04]  /*2c1a0*/  LDGSTS.E [R6+0x58a00], desc[UR76][R102.64], !P2 ;  /* 0x58a0000066067fae */ /* 0x000fe8000d1a104c */
[----:B------:R-:W-:Y:S04]  /*2c1b0*/  LDGSTS.E [R6+0x58b00], desc[UR76][R92.64], !P2 ;  /* 0x58b000005c067fae */ /* 0x000fe8000d1a104c */
[----:B------:R-:W4:Y:S01]  /*2c1c0*/  LDL.64 R96, [R1+0x1bd0] ;  /* 0x001bd00001607983 */ /* 0x000f220000100a00 */
[----:B------:R-:W-:-:S03]  /*2c1d0*/  ISETP.GE.U32.AND P1, PT, R8, 0x7ffffecb, PT ;  /* 0x7ffffecb0800780c */ /* 0x000fc60003f26070 */
[----:B------:R-:W4:Y:S04]  /*2c1e0*/  LDL.64 R102, [R1+0x1b68] ;  /* 0x001b680001667983 */ /* 0x000f280000100a00 */
[----:B------:R-:W4:Y:S04]  /*2c1f0*/  LDL.64 R92, [R1+0x1b60] ;  /* 0x001b6000015c7983 */ /* 0x000f280000100a00 */
[----:B------:R-:W4:Y:S04]  /*2c200*/  LDL.64 R114, [R1+0x2430] ;  /* 0x0024300001727983 */ /* 0x000f280000100a00 */
[----:B--2---:R-:W-:Y:S04]  /*2c210*/  LDGSTS.E [R6+0x58c00], desc[UR76][R126.64], !P2 ;  /* 0x58c000007e067fae */ /* 0x004fe8000d1a104c */
[----:B------:R-:W2:Y:S04]  /*2c220*/  LDL.64 R126, [R1+0x23b0] ;  /* 0x0023b000017e7983 */ /* 0x000ea80000100a00 */
[----:B-----5:R-:W-:Y:S01]  /*2c230*/  LDGSTS.E [R6+0x58d00], desc[UR76][R122.64], !P2 ;  /* 0x58d000007a067fae */ /* 0x020fe2000d1a104c */
[----:B-1----:R-:W-:-:S02]  /*2c240*/  IADD3 R8, PT, PT, R9, -0xba, RZ ;  /* 0xffffff4609087810 */ /* 0x002fc40007ffe0ff */
[----:B------:R-:W1:Y:S01]  /*2c250*/  LDC R9, c[0x0][0x3a0] ;  /* 0x0000e800ff097b82 */ /* 0x000e620000000800 */
[----:B------:R-:W-:Y:S04]  /*2c260*/  LDGSTS.E [R6+0x58e00], desc[UR76][R98.64], !P2 ;  /* 0x58e0000062067fae */ /* 0x000fe8000d1a104c */
[----:B------:R-:W5:Y:S01]  /*2c270*/  LDL.64 R122, [R1+0x23b8] ;  /* 0x0023b800017a7983 */ /* 0x000f620000100a00 */
[----:B------:R-:W-:-:S03]  /*2c280*/  ISETP.GE.U32.AND P6, PT, R8, 0x7ffffec7, PT ;  /* 0x7ffffec70800780c */ /* 0x000fc60003fc6070 */
[----:B------:R-:W5:Y:S04]  /*2c290*/  LDL.64 R98, [R1+0x1b58] ;  /* 0x001b580001627983 */ /* 0x000f680000100a00 */
[----:B---3--:R-:W-:Y:S04]  /*2c2a0*/  LDGSTS.E [R6+0x58f00], desc[UR76][R124.64], !P2 ;  /* 0x58f000007c067fae */ /* 0x008fe8000d1a104c */
[----:B------:R-:W-:Y:S04]  /*2c2b0*/  LDGSTS.E [R6+0x5a800], desc[UR76][R88.64], !P1 ;  /* 0x5a80000058067fae */ /* 0x000fe8000c9a104c */
[----:B------:R-:W3:Y:S04]  /*2c2c0*/  LDL.64 R124, [R1+0x1b50] ;  /* 0x001b5000017c7983 */ /* 0x000ee80000100a00 */
[----:B------:R-:W3:Y:S04]  /*2c2d0*/  LDL.64 R88, [R1+0x23f0] ;  /* 0x0023f00001587983 */ /* 0x000ee80000100a00 */
[----:B----4-:R-:W-:Y:S04]  /*2c2e0*/  LDGSTS.E [R6+0x5a900], desc[UR76][R234.64], !P1 ;  /* 0x5a900000ea067fae */ /* 0x010fe8000c9a104c */
[----:B------:R-:W-:Y:S04]  /*2c2f0*/  LDGSTS.E [R6+0x5aa00], desc[UR76][R110.64], !P1 ;  /* 0x5aa000006e067fae */ /* 0x000fe8000c9a104c */
[----:B------:R-:W-:Y:S04]  /*2c300*/  LDGSTS.E [R6+0x5ab00], desc[UR76][R106.64], !P1 ;  /* 0x5ab000006a067fae */ /* 0x000fe8000c9a104c */
        /* <DEDUP_REMOVED lines=9> */
[----:B------:R-:W4:Y:S01]  /*2c3a0*/  LDL.64 R40, [R1+0x1ac0] ;  /* 0x001ac00001287983 */ /* 0x000f220000100a00 */
[----:B------:R-:W-:-:S02]  /*2c3b0*/  VIADD R8, R13, 0xffffff42 ;  /* 0xffffff420d087836 */ /* 0x000fc40000000000 */
[----:B------:R-:W1:Y:S01]  /*2c3c0*/  LDC R13, c[0x0][0x3a0] ;  /* 0x0000e800ff0d7b82 */ /* 0x000e620000000800 */
[----:B------:R-:W4:Y:S04]  /*2c3d0*/  LDL.64 R96, [R1+0x2438] ;  /* 0x0024380001607983 */ /* 0x000f280000100a00 */
[----:B--2---:R-:W-:Y:S04]  /*2c3e0*/  LDGSTS.E [R6+0x5c800], desc[UR76][R126.64], !P6 ;  /* 0x5c8000007e067fae */ /* 0x004fe8000f1a104c */
[----:B------:R-:W2:Y:S04]  /*2c3f0*/  LDL.64 R126, [R1+0x1ab8] ;  /* 0x001ab800017e7983 */ /* 0x000ea80000100a00 */
[----:B-----5:R-:W-:Y:S01]  /*2c400*/  LDGSTS.E [R6+0x5c900], desc[UR76][R122.64], !P6 ;  /* 0x5c9000007a067fae */ /* 0x020fe2000f1a104c */
[----:B------:R-:W-:-:S03]  /*2c410*/  ISETP.GE.U32.AND P3, PT, R8, 0x7ffffec3, PT ;  /* 0x7ffffec30800780c */ /* 0x000fc60003f66070 */
[----:B------:R-:W-:Y:S04]  /*2c420*/  LDGSTS.E [R6+0x5ca00], desc[UR76][R102.64], !P6 ;  /* 0x5ca0000066067fae */ /* 0x000fe8000f1a104c */
[----:B------:R-:W-:Y:S04]  /*2c430*/  LDGSTS.E [R6+0x5cb00], desc[UR76][R92.64], !P6 ;  /* 0x5cb000005c067fae */ /* 0x000fe8000f1a104c */
[----:B------:R-:W5:Y:S04]  /*2c440*/  LDL.64 R122, [R1+0x1ab0] ;  /* 0x001ab000017a7983 */ /* 0x000f680000100a00 */
[----:B------:R-:W5:Y:S04]  /*2c450*/  LDL.64 R102, [R1+0x1a48] ;  /* 0x001a480001667983 */ /* 0x000f680000100a00 */
[----:B------:R-:W-:Y:S04]  /*2c460*/  LDGSTS.E [R6+0x5cc00], desc[UR76][R98.64], !P6 ;  /* 0x5cc0000062067fae */ /* 0x000fe8000f1a104c */
[----:B------:R-:W5:Y:S04]  /*2c470*/  LDL.64 R92, [R1+0x1a40] ;  /* 0x001a4000015c7983 */ /* 0x000f680000100a00 */
        /* <DEDUP_REMOVED lines=19> */
[----:B--2---:R-:W-:Y:S04]  /*2c5b0*/  LDGSTS.E [R6+0x5ee00], desc[UR76][R126.64], !P3 ;  /* 0x5ee000007e067fae */ /* 0x004fe8000d9a104c */
[----:B------:R-:W2:Y:S04]  /*2c5c0*/  LDL.64 R126, [R1+0x1998] ;  /* 0x00199800017e7983 */ /* 0x000ea80000100a00 */
[----:B-----5:R-:W-:Y:S04]  /*2c5d0*/  LDGSTS.E [R6+0x5ef00], desc[UR76][R122.64], !P3 ;  /* 0x5ef000007a067fae */ /* 0x020fe8000d9a104c */
[----:B------:R-:W5:Y:S01]  /*2c5e0*/  LDL.64 R122, [R1+0x1990] ;  /* 0x00199000017a7983 */ /* 0x000f620000100a00 */
[----:B------:R-:W-:-:S02]  /*2c5f0*/  VIADD R8, R12, 0xffffff3e ;  /* 0xffffff3e0c087836 */ /* 0x000fc40000000000 */
        /* <DEDUP_REMOVED lines=8> */
[----:B------:R-:W5:Y:S04]  /*2c680*/  LDL.64 R114, [R1+0x27a8] ;  /* 0x0027a80001727983 */ /* 0x000f680000100a00 */
[----:B------:R-:W-:Y:S04]  /*2c690*/  LDGSTS.E [R6+0x60b00], desc[UR76][R92.64], !P0 ;  /* 0x60b000005c067fae */ /* 0x000fe8000c1a104c */
[----:B------:R-:W5:Y:S04]  /*2c6a0*/  LDL.64 R96, [R1+0x27b8] ;  /* 0x0027b80001607983 */ /* 0x000f680000100a00 */
[----:B------:R-:W-:Y:S04]  /*2c6b0*/  LDGSTS.E [R6+0x60c00], desc[UR76][R98.64], !P0 ;  /* 0x60c0000062067fae */ /* 0x000fe8000c1a104c */
[----:B------:R-:W5:Y:S04]  /*2c6c0*/  LDL.64 R102, [R1+0x1928] ;  /* 0x0019280001667983 */ /* 0x000f680000100a00 */
[----:B------:R-:W5:Y:S04]  /*2c6d0*/  LDL.64 R92, [R1+0x1920] ;  /* 0x00192000015c7983 */ /* 0x000f680000100a00 */
[----:B------:R-:W5:Y:S04]  /*2c6e0*/  LDL.64 R98, [R1+0x1908] ;  /* 0x0019080001627983 */ /* 0x000f680000100a00 */
[----:B---3--:R-:W-:Y:S04]  /*2c6f0*/  LDGSTS.E [R6+0x60d00], desc[UR76][R124.64], !P0 ;  /* 0x60d000007c067fae */ /* 0x008fe8000c1a104c */
[----:B------:R-:W3:Y:S04]  /*2c700*/  LDL.64 R124, [R1+0x1918] ;  /* 0x00191800017c7983 */ /* 0x000ee80000100a00 */
[----:B----4-:R-:W-:Y:S04]  /*2c710*/  LDGSTS.E [R6+0x60e00], desc[UR76][R234.64], !P0 ;  /* 0x60e00000ea067fae */ /* 0x010fe8000c1a104c */
[----:B------:R-:W-:Y:S04]  /*2c720*/  LDGSTS.E [R6+0x60f00], desc[UR76][R88.64], !P0 ;  /* 0x60f0000058067fae */ /* 0x000fe8000c1a104c */
[----:B------:R-:W-:Y:S04]  /*2c730*/  LDGSTS.E [R6+0x62800], desc[UR76][R94.64], !P2 ;  /* 0x628000005e067fae */ /* 0x000fe8000d1a104c */
[----:B------:R-:W4:Y:S04]  /*2c740*/  LDL.64 R234, [R1+0x1910] ;  /* 0x0019100001ea7983 */ /* 0x000f280000100a00 */
[----:B------:R-:W4:Y:S04]  /*2c750*/  LDL.64 R88, [R1+0x1900] ;  /* 0x0019000001587983 */ /* 0x000f280000100a00 */
[----:B------:R-:W-:Y:S04]  /*2c760*/  LDGSTS.E [R6+0x62900], desc[UR76][R110.64], !P2 ;  /* 0x629000006e067fae */ /* 0x000fe8000d1a104c */
[----:B------:R-:W-:Y:S04]  /*2c770*/  LDGSTS.E [R6+0x62a00], desc[UR76][R106.64], !P2 ;  /* 0x62a000006a067fae */ /* 0x000fe8000d1a104c */
[----:B------:R-:W-:Y:S04]  /*2c780*/  LDGSTS.E [R6+0x62b00], desc[UR76][R104.64], !P2 ;  /* 0x62b0000068067fae */ /* 0x000fe8000d1a104c */
[----:B------:R-:W4:Y:S04]  /*2c790*/  LDL.64 R110, [R1+0x32f8] ;  /* 0x0032f800016e7983 */ /* 0x000f280000100a00 */
[----:B------:R-:W4:Y:S04]  /*2c7a0*/  LDL.64 R106, [R1+0x3300] ;  /* 0x00330000016a7983 */ /* 0x000f280000100a00 */
[----:B------:R-:W-:Y:S04]  /*2c7b0*/  LDGSTS.E [R6+0x62c00], desc[UR76][R112.64], !P2 ;  /* 0x62c0000070067fae */ /* 0x000fe8000d1a104c */
[----:B------:R-:W4:Y:S04]  /*2c7c0*/  LDL.64 R104, [R1+0x1898] ;  /* 0x0018980001687983 */ /* 0x000f280000100a00 */
[----:B------:R-:W-:Y:S04]  /*2c7d0*/  LDGSTS.E [R6+0x62d00], desc[UR76][R40.64], !P2 ;  /* 0x62d0000028067fae */ /* 0x000fe8000d1a104c */
[----:B------:R-:W4:Y:S01]  /*2c7e0*/  LDL.64 R112, [R1+0x1888] ;  /* 0x0018880001707983 */ /* 0x000f220000100a00 */
[----:B------:R-:W-:-:S02]  /*2c7f0*/  VIADD R8, R10, 0xffffff36 ;  /* 0xffffff360a087836 */ /* 0x000fc40000000000 */
[----:B------:R-:W1:Y:S01]  /*2c800*/  LDC R10, c[0x0][0x3a0] ;  /* 0x0000e800ff0a7b82 */ /* 0x000e620000000800 */
[----:B------:R-:W4:Y:S04]  /*2c810*/  LDL.64 R94, [R1+0x17e0] ;  /* 0x0017e000015e7983 */ /* 0x000f280000100a00 */
[----:B------:R-:W4:Y:S04]  /*2c820*/  LDL.64 R40, [R1+0x1880] ;  /* 0x0018800001287983 */ /* 0x000f280000100a00 */
[----:B--2---:R-:W-:Y:S04]  /*2c830*/  LDGSTS.E [R6+0x62e00], desc[UR76][R126.64], !P2 ;  /* 0x62e000007e067fae */ /* 0x004fe8000d1a104c */
[----:B------:R-:W2:Y:S04]  /*2c840*/  LDL.64 R126, [R1+0x1878] ;  /* 0x00187800017e7983 */ /* 0x000ea80000100a00 */
[----:B-----5:R-:W-:Y:S04]  /*2c850*/  LDGSTS.E [R6+0x62f00], desc[UR76][R122.64], !P2 ;  /* 0x62f000007a067fae */ /* 0x020fe8000d1a104c */
[----:B------:R-:W5:Y:S01]  /*2c860*/  LDL.64 R122, [R1+0x1870] ;  /* 0x00187000017a7983 */ /* 0x000f620000100a00 */
[----:B------:R-:W-:-:S02]  /*2c870*/  ISETP.GE.U32.AND P1, PT, R8, 0x7ffffeb7, PT ;  /* 0x7ffffeb70800780c */ /* 0x000fc40003f26070 */
[----:B-1----:R-:W-:Y:S02]  /*2c880*/  IADD3 R8, PT, PT, R9, -0xce, RZ ;  /* 0xffffff3209087810 */ /* 0x002fe40007ffe0ff */
[----:B------:R-:W1:Y:S02]  /*2c890*/  LDC R9, c[0x0][0x3a0] ;  /* 0x0000e800ff097b82 */ /* 0x000e640000000800 */
[----:B------:R-:W-:-:S07]  /*2c8a0*/  ISETP.GE.U32.AND P6, PT, R8, 0x7ffffeb3, PT ;  /* 0x7ffffeb30800780c */ /* 0x000fce0003fc6070 */
[----:B------:R-:W-:Y:S04]  /*2c8b0*/  LDGSTS.E [R6+0x64800], desc[UR76][R114.64], !P1 ;  /* 0x6480000072067fae */ /* 0x000fe8000c9a104c */
[----:B------:R-:W-:Y:S01]  /*2c8c0*/  LDGSTS.E [R6+0x64900], desc[UR76][R96.64], !P1 ;  /* 0x6490000060067fae */ /* 0x000fe2000c9a104c */
[----:B------:R-:W-:Y:S02]  /*2c8d0*/  VIADD R8, R11, 0xffffff2e ;  /* 0xffffff2e0b087836 */ /* 0x000fe40000000000 */
[----:B------:R-:W1:Y:S01]  /*2c8e0*/  LDC R11, c[0x0][0x3a0] ;  /* 0x0000e800ff0b7b82 */ /* 0x000e620000000800 */
[----:B------:R-:W5:Y:S04]  /*2c8f0*/  LDL.64 R114, [R1+0x35f8] ;  /* 0x0035f80001727983 */ /* 0x000f680000100a00 */
[----:B------:R-:W-:Y:S04]  /*2c900*/  LDGSTS.E [R6+0x64a00], desc[UR76][R102.64], !P1 ;  /* 0x64a0000066067fae */ /* 0x000fe8000c9a104c */
        /* <DEDUP_REMOVED lines=30> */
[----:B------:R-:W-:Y:S04]  /*2caf0*/  LDGSTS.E [R6+0x66f00], desc[UR76][R96.64], !P6 ;  /* 0x66f0000060067fae */ /* 0x000fe8000f1a104c */
[----:B------:R-:W5:Y:S04]  /*2cb00*/  LDL.64 R96, [R1+0x3600] ;  /* 0x0036000001607983 */ /* 0x000f680000100a00 */
[----:B---3--:R-:W-:Y:S04]  /*2cb10*/  LDGSTS.E [R6+0x68800], desc[UR76][R124.64], !P3 ;  /* 0x688000007c067fae */ /* 0x008fe8000d9a104c */
        /* <DEDUP_REMOVED lines=12> */
[----:B------:R-:W-:Y:S04]  /*2cbe0*/  LDGSTS.E [R6+0x68f00], desc[UR76][R106.64], !P3 ;  /* 0x68f000006a067fae */ /* 0x000fe8000d9a104c */
[----:B------:R-:W4:Y:S04]  /*2cbf0*/  LDL.64 R94, [R1+0x36f8] ;  /* 0x0036f800015e7983 */ /* 0x000f280000100a00 */
[----:B------:R-:W4:Y:S04]  /*2cc00*/  LDL.64 R106, [R1+0x16c0] ;  /* 0x0016c000016a7983 */ /* 0x000f280000100a00 */
[----:B--2---:R-:W-:Y:S04]  /*2cc10*/  LDGSTS.E [R6+0x6a800], desc[UR76][R126.64], !P0 ;  /* 0x6a8000007e067fae */ /* 0x004fe8000c1a104c */
[----:B------:R-:W-:Y:S04]  /*2cc20*/  LDGSTS.E [R6+0x6a900], desc[UR76][R110.64], !P0 ;  /* 0x6a9000006e067fae */ /* 0x000fe8000c1a104c */
[----:B------:R-:W-:Y:S04]  /*2cc30*/  LDGSTS.E [R6+0x6aa00], desc[UR76][R104.64], !P0 ;  /* 0x6aa0000068067fae */ /* 0x000fe8000c1a104c */
[----:B------:R-:W2:Y:S04]  /*2cc40*/  LDL.64 R126, [R1+0x16b8] ;  /* 0x0016b800017e7983 */ /* 0x000ea80000100a00 */
[----:B------:R-:W2:Y:S04]  /*2cc50*/  LDL.64 R110, [R1+0x3700] ;  /* 0x00370000016e7983 */ /* 0x000ea80000100a00 */
[----:B------:R-:W-:Y:S04]  /*2cc60*/  LDGSTS.E [R6+0x6ab00], desc[UR76][R112.64], !P0 ;  /* 0x6ab0000070067fae */ /* 0x000fe8000c1a104c */
[----:B------:R-:W2:Y:S04]  /*2cc70*/  LDL.64 R104, [R1+0x2298] ;  /* 0x0022980001687983 */ /* 0x000ea80000100a00 */
[----:B------:R-:W-:Y:S04]  /*2cc80*/  LDGSTS.E [R6+0x6ac00], desc[UR76][R40.64], !P0 ;  /* 0x6ac0000028067fae */ /* 0x000fe8000c1a104c */
[----:B------:R-:W2:Y:S04]  /*2cc90*/  LDL.64 R112, [R1+0x22a0] ;  /* 0x0022a00001707983 */ /* 0x000ea80000100a00 */
[----:B-----5:R-:W-:Y:S04]  /*2cca0*/  LDGSTS.E [R6+0x6ad00], desc[UR76][R122.64], !P0 ;  /* 0x6ad000007a067fae */ /* 0x020fe8000c1a104c */
[----:B------:R-:W5:Y:S04]  /*2ccb0*/  LDL.64 R40, [R1+0x22a8] ;  /* 0x0022a80001287983 */ /* 0x000f680000100a00 */
[----:B------:R-:W5:Y:S01]  /*2ccc0*/  LDL.64 R122, [R1+0x22b8] ;  /* 0x0022b800017a7983 */ /* 0x000f620000100a00 */
[----:B------:R-:W-:-:S02]  /*2ccd0*/  VIADD R8, R10, 0xffffff26 ;  /* 0xffffff260a087836 */ /* 0x000fc40000000000 */
[----:B------:R-:W2:Y:S03]  /*2cce0*/  LDC R10, c[0x0][0x3a0] ;  /* 0x0000e800ff0a7b82 */ /* 0x000ea60000000800 */
[----:B------:R-:W-:Y:S01]  /*2ccf0*/  ISETP.GE.U32.AND P2, PT, R8, 0x7ffffea7, PT ;  /* 0x7ffffea70800780c */ /* 0x000fe20003f46070 */
[----:B-1----:R-:W-:-:S04]  /*2cd00*/  VIADD R8, R9, 0xffffff22 ;  /* 0xffffff2209087836 */ /* 0x002fc80000000000 */
[----:B------:R-:W1:Y:S01]  /*2cd10*/  LDC R9, c[0x0][0x3a0] ;  /* 0x0000e800ff097b82 */ /* 0x000e620000000800 */
[----:B------:R-:W-:Y:S01]  /*2cd20*/  ISETP.GE.U32.AND P1, PT, R8, 0x7ffffea3, PT ;  /* 0x7ffffea30800780c */ /* 0x000fe20003f26070 */
[----:B---3--:R-:W-:Y:S04]  /*2cd30*/  LDGSTS.E [R6+0x6ae00], desc[UR76][R124.64], !P0 ;  /* 0x6ae000007c067fae */ /* 0x008fe8000c1a104c */
[----:B------:R-:W3:Y:S04]  /*2cd40*/  LDL.64 R124, [R1+0x22c8] ;  /* 0x0022c800017c7983 */ /* 0x000ee80000100a00 */
[----:B----4-:R-:W-:Y:S04]  /*2cd50*/  LDGSTS.E [R6+0x6af00], desc[UR76][R234.64], !P0 ;  /* 0x6af00000ea067fae */ /* 0x010fe8000c1a104c */
[----:B------:R-:W-:Y:S04]  /*2cd60*/  LDGSTS.E [R6+0x6c800], desc[UR76][R114.64], !P2 ;  /* 0x6c80000072067fae */ /* 0x000fe8000d1a104c */
[----:B------:R-:W-:Y:S04]  /*2cd70*/  LDGSTS.E [R6+0x6c900], desc[UR76][R96.64], !P2 ;  /* 0x6c90000060067fae */ /* 0x000fe8000d1a104c */
[----:B------:R-:W4:Y:S04]  /*2cd80*/  LDL.64 R234, [R1+0x22d0] ;  /* 0x0022d00001ea7983 */ /* 0x000f280000100a00 */
[----:B------:R-:W-:Y:S04]  /*2cd90*/  LDGSTS.E [R6+0x6ca00], desc[UR76][R102.64], !P2 ;  /* 0x6ca0000066067fae */ /* 0x000fe8000d1a104c */
        /* <DEDUP_REMOVED lines=8> */
[----:B------:R-:W4:Y:S04]  /*2ce20*/  LDL.64 R98, [R1+0x4100] ;  /* 0x0041000001627983 */ /* 0x000f280000100a00 */
[----:B------:R-:W4:Y:S04]  /*2ce30*/  LDL.64 R88, [R1+0x40f8] ;  /* 0x0040f80001587983 */ /* 0x000f280000100a00 */
[----:B------:R-:W4:Y:S04]  /*2ce40*/  LDL.64 R106, [R1+0x40f0] ;  /* 0x0040f000016a7983 */ /* 0x000f280000100a00 */
[----:B--2---:R-:W-:Y:S04]  /*2ce50*/  LDGSTS.E [R6+0x6cf00], desc[UR76][R126.64], !P2 ;  /* 0x6cf000007e067fae */ /* 0x004fe8000d1a104c */
[----:B------:R-:W-:Y:S04]  /*2ce60*/  LDGSTS.E [R6+0x6e800], desc[UR76][R94.64], !P1 ;  /* 0x6e8000005e067fae */ /* 0x000fe8000c9a104c */
[----:B------:R-:W-:Y:S04]  /*2ce70*/  LDGSTS.E [R6+0x6e900], desc[UR76][R110.64], !P1 ;  /* 0x6e9000006e067fae */ /* 0x000fe8000c9a104c */
[----:B------:R-:W-:Y:S04]  /*2ce80*/  LDGSTS.E [R6+0x6ea00], desc[UR76][R104.64], !P1 ;  /* 0x6ea0000068067fae */ /* 0x000fe8000c9a104c */
[----:B------:R-:W2:Y:S04]  /*2ce90*/  LDL.64 R126, [R1+0x40e8] ;  /* 0x0040e800017e7983 */ /* 0x000ea80000100a00 */
[----:B------:R-:W-:Y:S04]  /*2cea0*/  LDGSTS.E [R6+0x6eb00], desc[UR76][R112.64], !P1 ;  /* 0x6eb0000070067fae */ /* 0x000fe8000c9a104c */
[----:B------:R-:W2:Y:S04]  /*2ceb0*/  LDL.64 R110, [R1+0x4cd0] ;  /* 0x004cd000016e7983 */ /* 0x000ea80000100a00 */
[----:B-----5:R-:W-:Y:S01]  /*2cec0*/  LDGSTS.E [R6+0x6ec00], desc[UR76][R40.64], !P1 ;  /* 0x6ec0000028067fae */ /* 0x020fe2000c9a104c */
[----:B------:R-:W-:-:S02]  /*2ced0*/  IADD3 R8, PT, PT, R11, -0xe2, RZ ;  /* 0xffffff1e0b087810 */ /* 0x000fc40007ffe0ff */
[----:B------:R-:W5:Y:S01]  /*2cee0*/  LDC R11, c[0x0][0x3a0] ;  /* 0x0000e800ff0b7b82 */ /* 0x000f620000000800 */
[----:B------:R-:W5:Y:S04]  /*2cef0*/  LDL.64 R104, [R1+0x41d0] ;  /* 0x0041d00001687983 */ /* 0x000f680000100a00 */
[----:B------:R-:W-:Y:S04]  /*2cf00*/  LDGSTS.E [R6+0x6ed00], desc[UR76][R122.64], !P1 ;  /* 0x6ed000007a067fae */ /* 0x000fe8000c9a104c */
[----:B------:R-:W5:Y:S04]  /*2cf10*/  LDL.64 R112, [R1+0x41c8] ;  /* 0x0041c80001707983 */ /* 0x000f680000100a00 */
[----:B------:R-:W5:Y:S04]  /*2cf20*/  LDL.64 R40, [R1+0x41c0] ;  /* 0x0041c00001287983 */ /* 0x000f680000100a00 */
[----:B------:R-:W5:Y:S01]  /*2cf30*/  LDL.64 R122, [R1+0x4cc8] ;  /* 0x004cc800017a7983 */ /* 0x000f620000100a00 */
[----:B------:R-:W-:Y:S01]  /*2cf40*/  ISETP.GE.U32.AND P6, PT, R8, 0x7ffffe9f, PT ;  /* 0x7ffffe9f0800780c */ /* 0x000fe20003fc6070 */
[----:B------:R-:W-:-:S02]  /*2cf50*/  VIADD R8, R12, 0xffffff1a ;  /* 0xffffff1a0c087836 */ /* 0x000fc40000000000 */
[----:B------:R-:W5:Y:S01]  /*2cf60*/  LDL.64 R94, [R1+0x4d90] ;  /* 0x004d9000015e7983 */ /* 0x000f620000100a00 */
[----:B------:R-:W1:Y:S02]  /*2cf70*/  LDC R12, c[0x0][0x3a0] ;  /* 0x0000e800ff0c7b82 */ /* 0x000e640000000800 */
[----:B------:R-:W-:Y:S01]  /*2cf80*/  ISETP.GE.U32.AND P3, PT, R8, 0x7ffffe9b, PT ;  /* 0x7ffffe9b0800780c */ /* 0x000fe20003f66070 */
[----:B---3--:R-:W-:Y:S04]  /*2cf90*/  LDGSTS.E [R6+0x6ee00], desc[UR76][R124.64], !P1 ;  /* 0x6ee000007c067fae */ /* 0x008fe8000c9a104c */
[----:B------:R-:W3:Y:S04]  /*2cfa0*/  LDL.64 R124, [R1+0x41b8] ;  /* 0x0041b800017c7983 */ /* 0x000ee80000100a00 */
[----:B----4-:R-:W-:Y:S04]  /*2cfb0*/  LDGSTS.E [R6+0x6ef00], desc[UR76][R234.64], !P1 ;  /* 0x6ef00000ea067fae */ /* 0x010fe8000c9a104c */
[----:B------:R-:W4:Y:S04]  /*2cfc0*/  LDL.64 R234, [R1+0x41b0] ;  /* 0x0041b00001ea7983 */ /* 0x000f280000100a00 */
        /* <DEDUP_REMOVED lines=14> */
[----:B--2---:R-:W-:Y:S04]  /*2d0b0*/  LDGSTS.E [R6+0x70f00], desc[UR76][R126.64], !P6 ;  /* 0x70f000007e067fae */ /* 0x004fe8000f1a104c */
[----:B------:R-:W-:Y:S04]  /*2d0c0*/  LDGSTS.E [R6+0x72800], desc[UR76][R110.64], !P3 ;  /* 0x728000006e067fae */ /* 0x000fe8000d9a104c */
[----:B------:R-:W2:Y:S01]  /*2d0d0*/  LDL.64 R126, [R1+0x11e0] ;  /* 0x0011e000017e7983 */ /* 0x000ea20000100a00 */
[----:B-1----:R-:W-:-:S02]  /*2d0e0*/  VIADD R8, R9, 0xffffff16 ;  /* 0xffffff1609087836 */ /* 0x002fc40000000000 */
[----:B------:R-:W1:Y:S01]  /*2d0f0*/  LDC R9, c[0x0][0x3a0] ;  /* 0x0000e800ff097b82 */ /* 0x000e620000000800 */
        /* <DEDUP_REMOVED lines=11> */
[----:B------:R-:W3:Y:S04]  /*2d1b0*/  LDL.64 R124, [R1+0x4348] ;  /* 0x00434800017c7983 */ /* 0x000ee80000100a00 */
[----:B----4-:R-:W-:Y:S04]  /*2d1c0*/  LDGSTS.E [R6+0x72e00], desc[UR76][R234.64], !P3 ;  /* 0x72e00000ea067fae */ /* 0x010fe8000d9a104c */
[----:B------:R-:W4:Y:S04]  /*2d1d0*/  LDL.64 R234, [R1+0x4340] ;  /* 0x0043400001ea7983 */ /* 0x000f280000100a00 */
[----:B------:R-:W-:Y:S04]  /*2d1e0*/  LDGSTS.E [R6+0x72f00], desc[UR76][R114.64], !P3 ;  /* 0x72f0000072067fae */ /* 0x000fe8000d9a104c */
[----:B------:R-:W-:Y:S04]  /*2d1f0*/  LDGSTS.E [R6+0x74800], desc[UR76][R96.64], !P0 ;  /* 0x7480000060067fae */ /* 0x000fe8000c1a104c */
[----:B------:R-:W4:Y:S04]  /*2d200*/  LDL.64 R114, [R1+0x4330] ;  /* 0x0043300001727983 */ /* 0x000f280000100a00 */
[----:B------:R-:W-:Y:S04]  /*2d210*/  LDGSTS.E [R6+0x74900], desc[UR76][R102.64], !P0 ;  /* 0x7490000066067fae */ /* 0x000fe8000c1a104c */
[----:B------:R-:W4:Y:S04]  /*2d220*/  LDL.64 R96, [R1+0x4d80] ;  /* 0x004d800001607983 */ /* 0x000f280000100a00 */
[----:B------:R-:W-:Y:S04]  /*2d230*/  LDGSTS.E [R6+0x74a00], desc[UR76][R92.64], !P0 ;  /* 0x74a000005c067fae */ /* 0x000fe8000c1a104c */
[----:B------:R-:W-:Y:S04]  /*2d240*/  LDGSTS.E [R6+0x74b00], desc[UR76][R98.64], !P0 ;  /* 0x74b0000062067fae */ /* 0x000fe8000c1a104c */
[----:B------:R-:W4:Y:S04]  /*2d250*/  LDL.64 R102, [R1+0x4d78] ;  /* 0x004d780001667983 */ /* 0x000f280000100a00 */
[----:B------:R-:W4:Y:S04]  /*2d260*/  LDL.64 R92, [R1+0x1338] ;  /* 0x00133800015c7983 */ /* 0x000f280000100a00 */
[----:B------:R-:W4:Y:S04]  /*2d270*/  LDL.64 R98, [R1+0x1330] ;  /* 0x0013300001627983 */ /* 0x000f280000100a00 */
[----:B------:R-:W-:Y:S04]  /*2d280*/  LDGSTS.E [R6+0x74c00], desc[UR76][R106.64], !P0 ;  /* 0x74c000006a067fae */ /* 0x000fe8000c1a104c */
[----:B------:R-:W4:Y:S04]  /*2d290*/  LDL.64 R106, [R1+0x1328] ;  /* 0x00132800016a7983 */ /* 0x000f280000100a00 */
[----:B--2---:R-:W-:Y:S04]  /*2d2a0*/  LDGSTS.E [R6+0x74d00], desc[UR76][R126.64], !P0 ;  /* 0x74d000007e067fae */ /* 0x004fe8000c1a104c */
[----:B------:R-:W-:Y:S04]  /*2d2b0*/  LDGSTS.E [R6+0x74e00], desc[UR76][R88.64], !P0 ;  /* 0x74e0000058067fae */ /* 0x000fe8000c1a104c */
[----:B------:R-:W2:Y:S01]  /*2d2c0*/  LDL.64 R126, [R1+0x1320] ;  /* 0x00132000017e7983 */ /* 0x000ea20000100a00 */
[----:B------:R-:W-:-:S02]  /*2d2d0*/  VIADD R8, R10, 0xffffff12 ;  /* 0xffffff120a087836 */ /* 0x000fc40000000000 */
[----:B------:R-:W1:Y:S01]  /*2d2e0*/  LDC R10, c[0x0][0x3a0] ;  /* 0x0000e800ff0a7b82 */ /* 0x000e620000000800 */
[----:B------:R-:W2:Y:S04]  /*2d2f0*/  LDL.64 R88, [R1+0x4d88] ;  /* 0x004d880001587983 */ /* 0x000ea80000100a00 */
[----:B-----5:R-:W-:Y:S04]  /*2d300*/  LDGSTS.E [R6+0x74f00], desc[UR76][R122.64], !P0 ;  /* 0x74f000007a067fae */ /* 0x020fe8000c1a104c */
[----:B------:R-:W5:Y:S01]  /*2d310*/  LDL.64 R122, [R1+0x1318] ;  /* 0x00131800017a7983 */ /* 0x000f620000100a00 */
[----:B------:R-:W-:Y:S01]  /*2d320*/  ISETP.GE.U32.AND P2, PT, R8, 0x7ffffe93, PT ;  /* 0x7ffffe930800780c */ /* 0x000fe20003f46070 */
[----:B------:R-:W-:-:S02]  /*2d330*/  VIADD R8, R11, 0xffffff0e ;  /* 0xffffff0e0b087836 */ /* 0x000fc40000000000 */
[----:B------:R-:W1:Y:S03]  /*2d340*/  LDC R11, c[0x0][0x3a0] ;  /* 0x0000e800ff0b7b82 */ /* 0x000e660000000800 */
[----:B------:R-:W-:-:S07]  /*2d350*/  ISETP.GE.U32.AND P1, PT, R8, 0x7ffffe8f, PT ;  /* 0x7ffffe8f0800780c */ /* 0x000fce0003f26070 */
[----:B------:R-:W-:Y:S04]  /*2d360*/  LDGSTS.E [R6+0x76800], desc[UR76][R110.64], !P2 ;  /* 0x768000006e067fae */ /* 0x000fe8000d1a104c */
        /* <DEDUP_REMOVED lines=10> */
[----:B------:R-:W-:Y:S04]  /*2d410*/  LDGSTS.E [R6+0x76e00], desc[UR76][R16.64], !P2 ;  /* 0x76e0000010067fae */ /* 0x000fe8000d1a104c */
[----:B------:R-:W4:Y:S01]  /*2d420*/  LDL.64 R234, [R1+0x1298] ;  /* 0x0012980001ea7983 */ /* 0x000f220000100a00 */
[----:B------:R-:W-:-:S02]  /*2d430*/  IADD3 R8, PT, PT, R12, -0xf6, RZ ;  /* 0xffffff0a0c087810 */ /* 0x000fc40007ffe0ff */
[----:B------:R-:W1:Y:S01]  /*2d440*/  LDC R12, c[0x0][0x3a0] ;  /* 0x0000e800ff0c7b82 */ /* 0x000e620000000800 */
        /* <DEDUP_REMOVED lines=15> */
[----:B-----5:R-:W-:Y:S01]  /*2d540*/  LDGSTS.E [R6+0x78e00], desc[UR76][R122.64], !P1 ;  /* 0x78e000007a067fae */ /* 0x020fe2000c9a104c */
[----:B------:R-:W-:-:S03]  /*2d550*/  ISETP.GE.U32.AND P6, PT, R8, 0x7ffffe8b, PT ;  /* 0x7ffffe8b0800780c */ /* 0x000fc60003fc6070 */
[----:B------:R-:W5:Y:S01]  /*2d560*/  LDL.64 R122, [R1+0x1220] ;  /* 0x00122000017a7983 */ /* 0x000f620000100a00 */
[----:B-1----:R-:W-:Y:S02]  /*2d570*/  VIADD R8, R10, 0xffffff06 ;  /* 0xffffff060a087836 */ /* 0x002fe40000000000 */
[----:B------:R-:W1:Y:S01]  /*2d580*/  LDC R10, c[0x0][0x3a0] ;  /* 0x0000e800ff0a7b82 */ /* 0x000e620000000800 */
[----:B------:R-:W-:Y:S06]  /*2d590*/  LDGSTS.E [R6+0x78f00], desc[UR76][R100.64], !P1 ;  /* 0x78f0000064067fae */ /* 0x000fec000c9a104c */
[----:B------:R-:W-:Y:S01]  /*2d5a0*/  LDGSTS.E [R6+0x7a800], desc[UR76][R94.64], !P6 ;  /* 0x7a8000005e067fae */ /* 0x000fe2000f1a104c */
[----:B------:R-:W-:-:S03]  /*2d5b0*/  ISETP.GE.U32.AND P3, PT, R8, 0x7ffffe87, PT ;  /* 0x7ffffe870800780c */ /* 0x000fc60003f66070 */
        /* <DEDUP_REMOVED lines=26> */
[----:B------:R-:W4:Y:S04]  /*2d760*/  LDL.64 R92, [R1+0xfa0] ;  /* 0x000fa000015c7983 */ /* 0x000f280000100a00 */
[----:B------:R-:W-:Y:S01]  /*2d770*/  LDGSTS.E [R6+0x7cd00], desc[UR76][R106.64], !P3 ;  /* 0x7cd000006a067fae */ /* 0x000fe2000d9a104c */
[----:B------:R-:W-:-:S03]  /*2d780*/  ISETP.GE.U32.AND P0, PT, R8, 0x7ffffe83, PT ;  /* 0x7ffffe830800780c */ /* 0x000fc60003f06070 */
        /* <DEDUP_REMOVED lines=9> */
[----:B------:R-:W-:Y:S04]  /*2d820*/  LDGSTS.E [R6+0x7e800], desc[UR76][R104.64], !P0 ;  /* 0x7e80000068067fae */ /* 0x000fe8000c1a104c */
        /* <DEDUP_REMOVED lines=15> */
[----:B------:R-:W-:Y:S04]  /*2d920*/  LDGSTS.E [R7+0x41100], desc[UR76][R114.64], !P2 ;  /* 0x4110000072077fae */ /* 0x000fe8000d1a104c */
[----:B------:R-:W-:Y:S01]  /*2d930*/  LDGSTS.E [R7+0x41200], desc[UR76][R96.64], !P2 ;  /* 0x4120000060077fae */ /* 0x000fe2000d1a104c */
[----:B------:R-:W-:-:S02]  /*2d940*/  VIADD R8, R13, 0xffffff79 ;  /* 0xffffff790d087836 */ /* 0x000fc40000000000 */
[----:B------:R-:W1:Y:S01]  /*2d950*/  LDC R13, c[0x0][0x3a0] ;  /* 0x0000e800ff0d7b82 */ /* 0x000e620000000800 */
[----:B------:R-:W4:Y:S04]  /*2d960*/  LDL.64 R100, [R1+0x1f48] ;  /* 0x001f480001647983 */ /* 0x000f280000100a00 */
[----:B------:R-:W4:Y:S04]  /*2d970*/  LDL.64 R94, [R1+0x410] ;  /* 0x00041000015e7983 */ /* 0x000f280000100a00 */
[----:B------:R-:W4:Y:S04]  /*2d980*/  LDL.64 R114, [R1+0x408] ;  /* 0x0004080001727983 */ /* 0x000f280000100a00 */
[----:B------:R-:W4:Y:S04]  /*2d990*/  LDL.64 R96, [R1+0x400] ;  /* 0x0004000001607983 */ /* 0x000f280000100a00 */
[----:B------:R-:W-:Y:S04]  /*2d9a0*/  LDGSTS.E [R7+0x41300], desc[UR76][R106.64], !P2 ;  /* 0x413000006a077fae */ /* 0x000fe8000d1a104c */
[----:B------:R-:W4:Y:S04]  /*2d9b0*/  LDL.64 R106, [R1+0x1f00] ;  /* 0x001f0000016a7983 */ /* 0x000f280000100a00 */
[----:B--2---:R-:W-:Y:S04]  /*2d9c0*/  LDGSTS.E [R7+0x41400], desc[UR76][R126.64], !P2 ;  /* 0x414000007e077fae */ /* 0x004fe8000d1a104c */
[----:B------:R-:W2:Y:S04]  /*2d9d0*/  LDL.64 R126, [R1+0x1f08] ;  /* 0x001f0800017e7983 */ /* 0x000ea80000100a00 */
[----:B-----5:R-:W-:Y:S01]  /*2d9e0*/  LDGSTS.E [R7+0x41500], desc[UR76][R122.64], !P2 ;  /* 0x415000007a077fae */ /* 0x020fe2000d1a104c */
[----:B------:R-:W-:-:S03]  /*2d9f0*/  ISETP.GE.U32.AND P1, PT, R8, 0x7ffffefa, PT ;  /* 0x7ffffefa0800780c */ /* 0x000fc60003f26070 */
[----:B------:R-:W-:Y:S04]  /*2da00*/  LDGSTS.E [R7+0x41600], desc[UR76][R102.64], !P2 ;  /* 0x4160000066077fae */ /* 0x000fe8000d1a104c */
[----:B------:R-:W5:Y:S01]  /*2da10*/  LDL.64 R122, [R1+0xe48] ;  /* 0x000e4800017a7983 */ /* 0x000f620000100a00 */
[----:B-1----:R-:W-:Y:S02]  /*2da20*/  IADD3 R8, PT, PT, R10, -0x8b, RZ ;  /* 0xffffff750a087810 */ /* 0x002fe40007ffe0ff */
[----:B------:R-:W1:Y:S01]  /*2da30*/  LDC R10, c[0x0][0x3a0] ;  /* 0x0000e800ff0a7b82 */ /* 0x000e620000000800 */
[----:B------:R-:W-:Y:S01]  /*2da40*/  LDGSTS.E [R7+0x41700], desc[UR76][R92.64], !P2 ;  /* 0x417000005c077fae */ /* 0x000fe2000d1a104c */
[----:B------:R-:W-:-:S03]  /*2da50*/  ISETP.GE.U32.AND P6, PT, R8, 0x7ffffef6, PT ;  /* 0x7ffffef60800780c */ /* 0x000fc60003fc6070 */
[----:B------:R-:W5:Y:S04]  /*2da60*/  LDL.64 R102, [R1+0x3f8] ;  /* 0x0003f80001667983 */ /* 0x000f680000100a00 */
[----:B------:R-:W5:Y:S04]  /*2da70*/  LDL.64 R92, [R1+0x1f80] ;  /* 0x001f8000015c7983 */ /* 0x000f680000100a00 */
        /* <DEDUP_REMOVED lines=11> */
[----:B------:R-:W4:Y:S04]  /*2db30*/  LDL.64 R98, [R1+0x1f88] ;  /* 0x001f880001627983 */ /* 0x000f280000100a00 */
        /* <DEDUP_REMOVED lines=9> */
[----:B------:R-:W-:-:S02]  /*2dbd0*/  VIADD R8, R12, 0xffffff71 ;  /* 0xffffff710c087836 */ /* 0x000fc40000000000 */
[----:B------:R-:W5:Y:S01]  /*2dbe0*/  LDC R12, c[0x0][0x3a0] ;  /* 0x0000e800ff0c7b82 */ /* 0x000f620000000800 */
[----:B------:R-:W-:Y:S04]  /*2dbf0*/  LDGSTS.E [R7+0x45300], desc[UR76][R232.64], !P6 ;  /* 0x45300000e8077fae */ /* 0x000fe8000f1a104c */
[----:B------:R-:W5:Y:S01]  /*2dc00*/  LDL.64 R122, [R1+0xf0] ;  /* 0x0000f000017a7983 */ /* 0x000f620000100a00 */
[----:B------:R-:W-:Y:S01]  /*2dc10*/  ISETP.GE.U32.AND P3, PT, R8, 0x7ffffef2, PT ;  /* 0x7ffffef20800780c */ /* 0x000fe20003f66070 */
[----:B------:R-:W-:Y:S02]  /*2dc20*/  VIADD R8, R11, 0xffffff6d ;  /* 0xffffff6d0b087836 */ /* 0x000fe40000000000 */
[----:B------:R-:W2:Y:S01]  /*2dc30*/  LDC R11, c[0x0][0x3a0] ;  /* 0x0000e800ff0b7b82 */ /* 0x000ea20000000800 */
[----:B------:R-:W5:Y:S02]  /*2dc40*/  LDL.64 R232, [R1+0x4458] ;  /* 0x0044580001e87983 */ /* 0x000f640000100a00 */
[----:B------:R-:W-:-:S02]  /*2dc50*/  ISETP.GE.U32.AND P0, PT, R8, 0x7ffffeee, PT ;  /* 0x7ffffeee0800780c */ /* 0x000fc40003f06070 */
[----:B------:R-:W-:Y:S04]  /*2dc60*/  LDGSTS.E [R7+0x45400], desc[UR76][R104.64], !P6 ;  /* 0x4540000068077fae */ /* 0x000fe8000f1a104c */
[----:B------:R-:W-:Y:S04]  /*2dc70*/  LDGSTS.E [R7+0x45500], desc[UR76][R90.64], !P6 ;  /* 0x455000005a077fae */ /* 0x000fe8000f1a104c */
[----:B------:R-:W5:Y:S01]  /*2dc80*/  LDL.64 R104, [R1+0xe8] ;  /* 0x0000e80001687983 */ /* 0x000f620000100a00 */
[----:B-1----:R-:W-:Y:S02]  /*2dc90*/  VIADD R8, R10, 0xffffff69 ;  /* 0xffffff690a087836 */ /* 0x002fe40000000000 */
[----:B------:R-:W1:Y:S01]  /*2dca0*/  LDC R10, c[0x0][0x3a0] ;  /* 0x0000e800ff0a7b82 */ /* 0x000e620000000800 */
        /* <DEDUP_REMOVED lines=11> */
[----:B------:R-:W-:Y:S04]  /*2dd60*/  LDGSTS.E [R7+0x47600], desc[UR76][R112.64], !P3 ;  /* 0x4760000070077fae */ /* 0x000fe8000d9a104c */
[----:B------:R-:W-:Y:S04]  /*2dd70*/  LDGSTS.E [R7+0x47700], desc[UR76][R40.64], !P3 ;  /* 0x4770000028077fae */ /* 0x000fe8000d9a104c */
[----:B------:R-:W-:Y:S04]  /*2dd80*/  LDGSTS.E [R7+0x49000], desc[UR76][R92.64], !P0 ;  /* 0x490000005c077fae */ /* 0x000fe8000c1a104c */
[----:B------:R-:W4:Y:S04]  /*2dd90*/  LDL.64 R112, [R1+0x2000] ;  /* 0x0020000001707983 */ /* 0x000f280000100a00 */
[----:B------:R-:W4:Y:S04]  /*2dda0*/  LDL.64 R40, [R1+0x2008] ;  /* 0x0020080001287983 */ /* 0x000f280000100a00 */
[----:B------:R-:W-:Y:S04]  /*2ddb0*/  LDGSTS.E [R7+0x49100], desc[UR76][R98.64], !P0 ;  /* 0x4910000062077fae */ /* 0x000fe8000c1a104c */
[----:B------:R-:W-:Y:S04]  /*2ddc0*/  LDGSTS.E [R7+0x49200], desc[UR76][R88.64], !P0 ;  /* 0x4920000058077fae */ /* 0x000fe8000c1a104c */
[----:B------:R-:W-:Y:S04]  /*2ddd0*/  LDGSTS.E [R7+0x49300], desc[UR76][R110.64], !P0 ;  /* 0x493000006e077fae */ /* 0x000fe8000c1a104c */
        /* <DEDUP_REMOVED lines=19> */
[----:B------:R-:W-:Y:S02]  /*2df10*/  ISETP.GE.U32.AND P1, PT, R8, 0x7ffffee6, PT ;  /* 0x7ffffee60800780c */ /* 0x000fe40003f26070 */
[----:B------:R-:W-:-:S03]  /*2df20*/  IADD3 R8, PT, PT, R14, -0x9f, RZ ;  /* 0xffffff610e087810 */ /* 0x000fc60007ffe0ff */
[----:B------:R-:W1:Y:S01]  /*2df30*/  LDC R14, c[0x0][0x3a0] ;  /* 0x0000e800ff0e7b82 */ /* 0x000e620000000800 */
        /* <DEDUP_REMOVED lines=20> */
[----:B------:R-:W-:Y:S01]  /*2e080*/  LDGSTS.E [R7+0x4d700], desc[UR76][R168.64], !P1 ;  /* 0x4d700000a8077fae */ /* 0x000fe2000c9a104c */
[----:B------:R-:W-:-:S02]  /*2e090*/  VIADD R8, R13, 0xffffff5d ;  /* 0xffffff5d0d087836 */ /* 0x000fc40000000000 */
[----:B------:R-:W1:Y:S01]  /*2e0a0*/  LDC R13, c[0x0][0x3a0] ;  /* 0x0000e800ff0d7b82 */ /* 0x000e620000000800 */
[----:B------:R-:W4:Y:S04]  /*2e0b0*/  LDL.64 R112, [R1+0x618] ;  /* 0x0006180001707983 */ /* 0x000f280000100a00 */
[----:B------:R-:W4:Y:S04]  /*2e0c0*/  LDL.64 R40, [R1+0x1d68] ;  /* 0x001d680001287983 */ /* 0x000f280000100a00 */
[----:B--2---:R-:W-:Y:S01]  /*2e0d0*/  LDGSTS.E [R7+0x4f000], desc[UR76][R126.64], !P6 ;  /* 0x4f0000007e077fae */ /* 0x004fe2000f1a104c */
[----:B------:R-:W-:-:S03]  /*2e0e0*/  ISETP.GE.U32.AND P3, PT, R8, 0x7ffffede, PT ;  /* 0x7ffffede0800780c */ /* 0x000fc60003f66070 */
[----:B------:R-:W2:Y:S04]  /*2e0f0*/  LDL.64 R126, [R1+0x1168] ;  /* 0x00116800017e7983 */ /* 0x000ea80000100a00 */
[----:B-----5:R-:W-:Y:S01]  /*2e100*/  LDGSTS.E [R7+0x4f100], desc[UR76][R122.64], !P6 ;  /* 0x4f1000007a077fae */ /* 0x020fe2000f1a104c */
[----:B------:R-:W-:Y:S02]  /*2e110*/  VIADD R8, R12, 0xffffff59 ;  /* 0xffffff590c087836 */ /* 0x000fe40000000000 */
[----:B------:R-:W5:Y:S01]  /*2e120*/  LDC R12, c[0x0][0x3a0] ;  /* 0x0000e800ff0c7b82 */ /* 0x000f620000000800 */
[----:B------:R-:W-:Y:S04]  /*2e130*/  LDGSTS.E [R7+0x4f200], desc[UR76][R118.64], !P6 ;  /* 0x4f20000076077fae */ /* 0x000fe8000f1a104c */
[----:B------:R-:W2:Y:S01]  /*2e140*/  LDL.64 R122, [R1+0x610] ;  /* 0x00061000017a7983 */ /* 0x000ea20000100a00 */
[----:B------:R-:W-:-:S03]  /*2e150*/  ISETP.GE.U32.AND P0, PT, R8, 0x7ffffeda, PT ;  /* 0x7ffffeda0800780c */ /* 0x000fc60003f06070 */
[----:B------:R-:W-:Y:S04]  /*2e160*/  LDGSTS.E [R7+0x4f300], desc[UR76][R116.64], !P6 ;  /* 0x4f30000074077fae */ /* 0x000fe8000f1a104c */
[----:B------:R-:W-:Y:S04]  /*2e170*/  LDGSTS.E [R7+0x4f400], desc[UR76][R86.64], !P6 ;  /* 0x4f40000056077fae */ /* 0x000fe8000f1a104c */
[----:B------:R-:W-:Y:S04]  /*2e180*/  LDGSTS.E [R7+0x4f500], desc[UR76][R84.64], !P6 ;  /* 0x4f50000054077fae */ /* 0x000fe8000f1a104c */
[----:B------:R-:W-:Y:S04]  /*2e190*/  LDGSTS.E [R7+0x4f600], desc[UR76][R82.64], !P6 ;  /* 0x4f60000052077fae */ /* 0x000fe8000f1a104c */
[----:B------:R-:W-:Y:S04]  /*2e1a0*/  LDGSTS.E [R7+0x4f700], desc[UR76][R80.64], !P6 ;  /* 0x4f70000050077fae */ /* 0x000fe8000f1a104c */
[----:B---3--:R-:W-:Y:S04]  /*2e1b0*/  LDGSTS.E [R7+0x51000], desc[UR76][R124.64], !P3 ;  /* 0x510000007c077fae */ /* 0x008fe8000d9a104c */
[----:B------:R-:W3:Y:S04]  /*2e1c0*/  LDL.64 R124, [R1+0x1d60] ;  /* 0x001d6000017c7983 */ /* 0x000ee80000100a00 */
[----:B----4-:R-:W-:Y:S04]  /*2e1d0*/  LDGSTS.E [R7+0x51100], desc[UR76][R234.64], !P3 ;  /* 0x51100000ea077fae */ /* 0x010fe8000d9a104c */
        /* <DEDUP_REMOVED lines=11> */
[----:B------:R-:W-:Y:S04]  /*2e290*/  LDGSTS.E [R7+0x53400], desc[UR76][R104.64], !P0 ;  /* 0x5340000068077fae */ /* 0x000fe8000c1a104c */
[----:B------:R-:W5:Y:S01]  /*2e2a0*/  LDL.64 R98, [R1+0x21f0] ;  /* 0x0021f00001627983 */ /* 0x000f620000100a00 */
[----:B------:R-:W-:-:S02]  /*2e2b0*/  VIADD R8, R11, 0xffffff55 ;  /* 0xffffff550b087836 */ /* 0x000fc40000000000 */
[----:B------:R-:W1:Y:S01]  /*2e2c0*/  LDC R11, c[0x0][0x3a0] ;  /* 0x0000e800ff0b7b82 */ /* 0x000e620000000800 */
[----:B------:R-:W5:Y:S04]  /*2e2d0*/  LDL.64 R88, [R1+0x1ce8] ;  /* 0x001ce80001587983 */ /* 0x000f680000100a00 */
[----:B------:R-:W5:Y:S04]  /*2e2e0*/  LDL.64 R106, [R1+0x1ce0] ;  /* 0x001ce000016a7983 */ /* 0x000f680000100a00 */
[----:B------:R-:W5:Y:S04]  /*2e2f0*/  LDL.64 R104, [R1+0x1cd8] ;  /* 0x001cd80001687983 */ /* 0x000f680000100a00 */
[----:B------:R-:W5:Y:S04]  /*2e300*/  LDL.64 R94, [R1+0x1c38] ;  /* 0x001c3800015e7983 */ /* 0x000f680000100a00 */
[----:B--2---:R-:W-:Y:S01]  /*2e310*/  LDGSTS.E [R7+0x53500], desc[UR76][R122.64], !P0 ;  /* 0x535000007a077fae */ /* 0x004fe2000c1a104c */
[----:B------:R-:W-:-:S03]  /*2e320*/  ISETP.GE.U32.AND P2, PT, R8, 0x7ffffed6, PT ;  /* 0x7ffffed60800780c */ /* 0x000fc60003f46070 */
[----:B------:R-:W2:Y:S01]  /*2e330*/  LDL.64 R122, [R1+0x21f8] ;  /* 0x0021f800017a7983 */ /* 0x000ea20000100a00 */
[----:B-1----:R-:W-:Y:S02]  /*2e340*/  VIADD R8, R10, 0xffffff51 ;  /* 0xffffff510a087836 */ /* 0x002fe40000000000 */
[----:B------:R-:W1:Y:S01]  /*2e350*/  LDC R10, c[0x0][0x3a0] ;  /* 0x0000e800ff0a7b82 */ /* 0x000e620000000800 */
[----:B------:R-:W-:Y:S02]  /*2e360*/  LDGSTS.E [R7+0x53600], desc[UR76][R112.64], !P0 ;  /* 0x5360000070077fae */ /* 0x000fe4000c1a104c */
[----:B------:R-:W-:Y:S02]  /*2e370*/  ISETP.GE.U32.AND P1, PT, R8, 0x7ffffed2, PT ;  /* 0x7ffffed20800780c */ /* 0x000fe40003f26070 */
[----:B------:R-:W-:Y:S04]  /*2e380*/  LDGSTS.E [R7+0x53700], desc[UR76][R126.64], !P0 ;  /* 0x537000007e077fae */ /* 0x000fe8000c1a104c */
[----:B------:R-:W-:Y:S04]  /*2e390*/  LDGSTS.E [R7+0x55000], desc[UR76][R114.64], !P2 ;  /* 0x5500000072077fae */ /* 0x000fe8000d1a104c */
[----:B------:R-:W2:Y:S04]  /*2e3a0*/  LDL.64 R112, [R1+0x1cd0] ;  /* 0x001cd00001707983 */ /* 0x000ea80000100a00 */
[----:B------:R-:W-:Y:S04]  /*2e3b0*/  LDGSTS.E [R7+0x55100], desc[UR76][R96.64], !P2 ;  /* 0x5510000060077fae */ /* 0x000fe8000d1a104c */
[----:B------:R-:W2:Y:S04]  /*2e3c0*/  LDL.64 R126, [R1+0x1cc8] ;  /* 0x001cc800017e7983 */ /* 0x000ea80000100a00 */
[----:B------:R-:W-:Y:S04]  /*2e3d0*/  LDGSTS.E [R7+0x55200], desc[UR76][R102.64], !P2 ;  /* 0x5520000066077fae */ /* 0x000fe8000d1a104c */
[----:B------:R-:W-:Y:S04]  /*2e3e0*/  LDGSTS.E [R7+0x55300], desc[UR76][R92.64], !P2 ;  /* 0x553000005c077fae */ /* 0x000fe8000d1a104c */
[----:B------:R-:W2:Y:S04]  /*2e3f0*/  LDL.64 R96, [R1+0x1cc0] ;  /* 0x001cc00001607983 */ /* 0x000ea80000100a00 */
[----:B------:R-:W-:Y:S04]  /*2e400*/  LDGSTS.E [R7+0x55400], desc[UR76][R40.64], !P2 ;  /* 0x5540000028077fae */ /* 0x000fe8000d1a104c */
[----:B------:R-:W2:Y:S04]  /*2e410*/  LDL.64 R102, [R1+0x1c58] ;  /* 0x001c580001667983 */ /* 0x000ea80000100a00 */
[----:B------:R-:W2:Y:S04]  /*2e420*/  LDL.64 R92, [R1+0x1c50] ;  /* 0x001c5000015c7983 */ /* 0x000ea80000100a00 */
[----:B------:R-:W2:Y:S01]  /*2e430*/  LDL.64 R40, [R1+0x2308] ;  /* 0x0023080001287983 */ /* 0x000ea20000100a00 */
[----:B------:R-:W-:-:S02]  /*2e440*/  IADD3 R8, PT, PT, R9, -0xb3, RZ ;  /* 0xffffff4d09087810 */ /* 0x000fc40007ffe0ff */
[----:B------:R-:W1:Y:S01]  /*2e450*/  LDC R9, c[0x0][0x3a0] ;  /* 0x0000e800ff097b82 */ /* 0x000e620000000800 */
[----:B------:R-:W2:Y:S04]  /*2e460*/  LDL.64 R114, [R1+0x23c0] ;  /* 0x0023c00001727983 */ /* 0x000ea80000100a00 */
[----:B---3--:R-:W-:Y:S04]  /*2e470*/  LDGSTS.E [R7+0x55500], desc[UR76][R124.64], !P2 ;  /* 0x555000007c077fae */ /* 0x008fe8000d1a104c */
[----:B------:R-:W-:Y:S04]  /*2e480*/  LDGSTS.E [R7+0x55600], desc[UR76][R110.64], !P2 ;  /* 0x556000006e077fae */ /* 0x000fe8000d1a104c */
[----:B------:R-:W3:Y:S04]  /*2e490*/  LDL.64 R124, [R1+0x2310] ;  /* 0x00231000017c7983 */ /* 0x000ee80000100a00 */
[----:B------:R-:W3:Y:S04]  /*2e4a0*/  LDL.64 R110, [R1+0x1c48] ;  /* 0x001c4800016e7983 */ /* 0x000ee80000100a00 */
[----:B----4-:R-:W-:Y:S04]  /*2e4b0*/  LDGSTS.E [R7+0x55700], desc[UR76][R234.64], !P2 ;  /* 0x55700000ea077fae */ /* 0x010fe8000d1a104c */
[----:B-----5:R-:W-:Y:S04]  /*2e4c0*/  LDGSTS.E [R7+0x57000], desc[UR76][R98.64], !P1 ;  /* 0x5700000062077fae */ /* 0x020fe8000c9a104c */
[----:B------:R-:W4:Y:S01]  /*2e4d0*/  LDL.64 R234, [R1+0x1c40] ;  /* 0x001c400001ea7983 */ /* 0x000f220000100a00 */
[----:B------:R-:W-:-:S03]  /*2e4e0*/  ISETP.GE.U32.AND P6, PT, R8, 0x7ffffece, PT ;  /* 0x7ffffece0800780c */ /* 0x000fc60003fc6070 */
[----:B------:R-:W5:Y:S04]  /*2e4f0*/  LDL.64 R98, [R1+0x2388] ;  /* 0x0023880001627983 */ /* 0x000f680000100a00 */
[----:B--2---:R-:W-:Y:S04]  /*2e500*/  LDGSTS.E [R7+0x57100], desc[UR76][R122.64], !P1 ;  /* 0x571000007a077fae */ /* 0x004fe8000c9a104c */
[----:B------:R-:W-:Y:S04]  /*2e510*/  LDGSTS.E [R7+0x57200], desc[UR76][R88.64], !P1 ;  /* 0x5720000058077fae */ /* 0x000fe8000c9a104c */
[----:B------:R-:W-:Y:S04]  /*2e520*/  LDGSTS.E [R7+0x57300], desc[UR76][R106.64], !P1 ;  /* 0x573000006a077fae */ /* 0x000fe8000c9a104c */
[----:B------:R-:W2:Y:S04]  /*2e530*/  LDL.64 R122, [R1+0x1c30] ;  /* 0x001c3000017a7983 */ /* 0x000ea80000100a00 */
[----:B------:R-:W-:Y:S04]  /*2e540*/  LDGSTS.E [R7+0x57400], desc[UR76][R104.64], !P1 ;  /* 0x5740000068077fae */ /* 0x000fe8000c9a104c */
[----:B------:R-:W5:Y:S04]  /*2e550*/  LDL.64 R106, [R1+0x2380] ;  /* 0x00238000016a7983 */ /* 0x000f680000100a00 */
[----:B------:R-:W5:Y:S04]  /*2e560*/  LDL.64 R88, [R1+0x1bc8] ;  /* 0x001bc80001587983 */ /* 0x000f680000100a00 */
[----:B------:R-:W-:Y:S04]  /*2e570*/  LDGSTS.E [R7+0x57500], desc[UR76][R112.64], !P1 ;  /* 0x5750000070077fae */ /* 0x000fe8000c9a104c */
[----:B------:R-:W5:Y:S04]  /*2e580*/  LDL.64 R104, [R1+0x1bc0] ;  /* 0x001bc00001687983 */ /* 0x000f680000100a00 */
[----:B------:R-:W-:Y:S04]  /*2e590*/  LDGSTS.E [R7+0x57600], desc[UR76][R126.64], !P1 ;  /* 0x576000007e077fae */ /* 0x000fe8000c9a104c */
[----:B------:R-:W5:Y:S04]  /*2e5a0*/  LDL.64 R112, [R1+0x1bb8] ;  /* 0x001bb80001707983 */ /* 0x000f680000100a00 */
[----:B------:R-:W-:Y:S04]  /*2e5b0*/  LDGSTS.E [R7+0x57700], desc[UR76][R96.64], !P1 ;  /* 0x5770000060077fae */ /* 0x000fe8000c9a104c */
[----:B------:R-:W5:Y:S04]  /*2e5c0*/  LDL.64 R126, [R1+0x1bb0] ;  /* 0x001bb000017e7983 */ /* 0x000f680000100a00 */
[----:B------:R-:W-:Y:S04]  /*2e5d0*/  LDGSTS.E [R7+0x59000], desc[UR76][R40.64], !P6 ;  /* 0x5900000028077fae */ /* 0x000fe8000f1a104c */
[----:B------:R-:W5:Y:S04]  /*2e5e0*/  LDL.64 R96, [R1+0x23c8] ;  /* 0x0023c80001607983 */ /* 0x000f680000100a00 */
[----:B------:R-:W5:Y:S04]  /*2e5f0*/  LDL.64 R40, [R1+0x1ba8] ;  /* 0x001ba80001287983 */ /* 0x000f680000100a00 */
[----:B---3--:R-:W-:Y:S04]  /*2e600*/  LDGSTS.E [R7+0x59100], desc[UR76][R124.64], !P6 ;  /* 0x591000007c077fae */ /* 0x008fe8000f1a104c */
[----:B------:R-:W-:Y:S04]  /*2e610*/  LDGSTS.E [R7+0x59200], desc[UR76][R102.64], !P6 ;  /* 0x5920000066077fae */ /* 0x000fe8000f1a104c */
[----:B------:R-:W-:Y:S04]  /*2e620*/  LDGSTS.E [R7+0x59300], desc[UR76][R92.64], !P6 ;  /* 0x593000005c077fae */ /* 0x000fe8000f1a104c */
[----:B------:R-:W3:Y:S04]  /*2e630*/  LDL.64 R124, [R1+0x1ba0] ;  /* 0x001ba000017c7983 */ /* 0x000ee80000100a00 */
[----:B------:R-:W-:Y:S04]  /*2e640*/  LDGSTS.E [R7+0x59400], desc[UR76][R110.64], !P6 ;  /* 0x594000006e077fae */ /* 0x000fe8000f1a104c */
[----:B------:R-:W3:Y:S04]  /*2e650*/  LDL.64 R102, [R1+0x1b38] ;  /* 0x001b380001667983 */ /* 0x000ee80000100a00 */
[----:B------:R-:W3:Y:S04]  /*2e660*/  LDL.64 R92, [R1+0x1b30] ;  /* 0x001b3000015c7983 */ /* 0x000ee80000100a00 */
[----:B------:R-:W3:Y:S04]  /*2e670*/  LDL.64 R110, [R1+0x1b28] ;  /* 0x001b2800016e7983 */ /* 0x000ee80000100a00 */
[----:B----4-:R-:W-:Y:S04]  /*2e680*/  LDGSTS.E [R7+0x59500], desc[UR76][R234.64], !P6 ;  /* 0x59500000ea077fae */ /* 0x010fe8000f1a104c */
[----:B------:R-:W-:Y:S04]  /*2e690*/  LDGSTS.E [R7+0x59600], desc[UR76][R94.64], !P6 ;  /* 0x596000005e077fae */ /* 0x000fe8000f1a104c */
[----:B------:R-:W4:Y:S01]  /*2e6a0*/  LDL.64 R234, [R1+0x1b20] ;  /* 0x001b200001ea7983 */ /* 0x000f220000100a00 */
[----:B------:R-:W-:-:S02]  /*2e6b0*/  VIADD R8, R14, 0xffffff49 ;  /* 0xffffff490e087836 */ /* 0x000fc40000000000 */
[----:B------:R-:W1:Y:S01]  /*2e6c0*/  LDC R14, c[0x0][0x3a0] ;  /* 0x0000e800ff0e7b82 */ /* 0x000e620000000800 */
[----:B------:R-:W4:Y:S04]  /*2e6d0*/  LDL.64 R94, [R1+0x2400] ;  /* 0x00240000015e7983 */ /* 0x000f280000100a00 */
[----:B--2---:R-:W-:Y:S04]  /*2e6e0*/  LDGSTS.E [R7+0x59700], desc[UR76][R122.64], !P6 ;  /* 0x597000007a077fae */ /* 0x004fe8000f1a104c */
[----:B------:R-:W2:Y:S01]  /*2e6f0*/  LDL.64 R122, [R1+0x1b18] ;  /* 0x001b1800017a7983 */ /* 0x000ea20000100a00 */
[----:B------:R-:W-:Y:S01]  /*2e700*/  ISETP.GE.U32.AND P3, PT, R8, 0x7ffffeca, PT ;  /* 0x7ffffeca0800780c */ /* 0x000fe20003f66070 */
[----:B------:R-:W-:-:S02]  /*2e710*/  VIADD R8, R13, 0xffffff45 ;  /* 0xffffff450d087836 */ /* 0x000fc40000000000 */
[----:B------:R-:W1:Y:S03]  /*2e720*/  LDC R13, c[0x0][0x3a0] ;  /* 0x0000e800ff0d7b82 */ /* 0x000e660000000800 */
[----:B------:R-:W-:-:S07]  /*2e730*/  ISETP.GE.U32.AND P0, PT, R8, 0x7ffffec6, PT ;  /* 0x7ffffec60800780c */ /* 0x000fce0003f06070 */
        /* <DEDUP_REMOVED lines=24> */
[----:B------:R-:W3:Y:S01]  /*2e8c0*/  LDL.64 R92, [R1+0x1a10] ;  /* 0x001a1000015c7983 */ /* 0x000ee20000100a00 */
[----:B------:R-:W-:-:S02]  /*2e8d0*/  VIADD R8, R12, 0xffffff41 ;  /* 0xffffff410c087836 */ /* 0x000fc40000000000 */
[----:B------:R-:W1:Y:S01]  /*2e8e0*/  LDC R12, c[0x0][0x3a0] ;  /* 0x0000e800ff0c7b82 */ /* 0x000e620000000800 */
[----:B------:R-:W3:Y:S04]  /*2e8f0*/  LDL.64 R110, [R1+0x19f8] ;  /* 0x0019f800016e7983 */ /* 0x000ee80000100a00 */
[----:B----4-:R-:W-:Y:S04]  /*2e900*/  LDGSTS.E [R7+0x5d500], desc[UR76][R234.64], !P0 ;  /* 0x5d500000ea077fae */ /* 0x010fe8000c1a104c */
[----:B------:R-:W4:Y:S04]  /*2e910*/  LDL.64 R234, [R1+0x1a08] ;  /* 0x001a080001ea7983 */ /* 0x000f280000100a00 */
[----:B--2---:R-:W-:Y:S04]  /*2e920*/  LDGSTS.E [R7+0x5d600], desc[UR76][R122.64], !P0 ;  /* 0x5d6000007a077fae */ /* 0x004fe8000c1a104c */
[----:B------:R-:W2:Y:S01]  /*2e930*/  LDL.64 R122, [R1+0x1a00] ;  /* 0x001a0000017a7983 */ /* 0x000ea20000100a00 */
[----:B------:R-:W-:Y:S01]  /*2e940*/  ISETP.GE.U32.AND P2, PT, R8, 0x7ffffec2, PT ;  /* 0x7ffffec20800780c */ /* 0x000fe20003f46070 */
[----:B------:R-:W-:-:S02]  /*2e950*/  VIADD R8, R11, 0xffffff3d ;  /* 0xffffff3d0b087836 */ /* 0x000fc40000000000 */
[----:B------:R-:W1:Y:S03]  /*2e960*/  LDC R11, c[0x0][0x3a0] ;  /* 0x0000e800ff0b7b82 */ /* 0x000e660000000800 */
[----:B------:R-:W-:Y:S01]  /*2e970*/  ISETP.GE.U32.AND P1, PT, R8, 0x7ffffebe, PT ;  /* 0x7ffffebe0800780c */ /* 0x000fe20003f26070 */
[----:B-----5:R-:W-:Y:S06]  /*2e980*/  LDGSTS.E [R7+0x5d700], desc[UR76][R106.64], !P0 ;  /* 0x5d7000006a077fae */ /* 0x020fec000c1a104c */
        /* <DEDUP_REMOVED lines=14> */
[----:B------:R-:W3:Y:S04]  /*2ea70*/  LDL.64 R40, [R1+0x1968] ;  /* 0x0019680001287983 */ /* 0x000ee80000100a00 */
[----:B------:R-:W3:Y:S04]  /*2ea80*/  LDL.64 R124, [R1+0x1970] ;  /* 0x00197000017c7983 */ /* 0x000ee80000100a00 */
[----:B------:R-:W-:Y:S04]  /*2ea90*/  LDGSTS.E [R7+0x61000], desc[UR76][R114.64], !P1 ;  /* 0x6100000072077fae */ /* 0x000fe8000c9a104c */
[----:B------:R-:W-:Y:S01]  /*2eaa0*/  LDGSTS.E [R7+0x61100], desc[UR76][R96.64], !P1 ;  /* 0x6110000060077fae */ /* 0x000fe2000c9a104c */
[----:B-1----:R-:W-:-:S02]  /*2eab0*/  IADD3 R8, PT, PT, R10, -0xc7, RZ ;  /* 0xffffff390a087810 */ /* 0x002fc40007ffe0ff */
[----:B------:R-:W1:Y:S01]  /*2eac0*/  LDC R10, c[0x0][0x3a0] ;  /* 0x0000e800ff0a7b82 */ /* 0x000e620000000800 */
[----:B------:R-:W3:Y:S04]  /*2ead0*/  LDL.64 R94, [R1+0x18d8] ;  /* 0x0018d800015e7983 */ /* 0x000ee80000100a00 */
[----:B------:R-:W-:Y:S04]  /*2eae0*/  LDGSTS.E [R7+0x61200], desc[UR76][R102.64], !P1 ;  /* 0x6120000066077fae */ /* 0x000fe8000c9a104c */
[----:B------:R-:W-:Y:S04]  /*2eaf0*/  LDGSTS.E [R7+0x61300], desc[UR76][R92.64], !P1 ;  /* 0x613000005c077fae */ /* 0x000fe8000c9a104c */
[----:B------:R-:W3:Y:S01]  /*2eb00*/  LDL.64 R96, [R1+0x1960] ;  /* 0x0019600001607983 */ /* 0x000ee20000100a00 */
[----:B------:R-:W-:-:S03]  /*2eb10*/  ISETP.GE.U32.AND P6, PT, R8, 0x7ffffeba, PT ;  /* 0x7ffffeba0800780c */ /* 0x000fc60003fc6070 */
[----:B------:R-:W3:Y:S04]  /*2eb20*/  LDL.64 R102, [R1+0x18f8] ;  /* 0x0018f80001667983 */ /* 0x000ee80000100a00 */
[----:B------:R-:W3:Y:S04]  /*2eb30*/  LDL.64 R92, [R1+0x18f0] ;  /* 0x0018f000015c7983 */ /* 0x000ee80000100a00 */
[----:B------:R-:W3:Y:S04]  /*2eb40*/  LDL.64 R114, [R1+0x3438] ;  /* 0x0034380001727983 */ /* 0x000ee80000100a00 */
[----:B----4-:R-:W-:Y:S04]  /*2eb50*/  LDGSTS.E [R7+0x61400], desc[UR76][R234.64], !P1 ;  /* 0x61400000ea077fae */ /* 0x010fe8000c9a104c */
[----:B------:R-:W4:Y:S04]  /*2eb60*/  LDL.64 R234, [R1+0x2820] ;  /* 0x0028200001ea7983 */ /* 0x000f280000100a00 */
[----:B--2---:R-:W-:Y:S01]  /*2eb70*/  LDGSTS.E [R7+0x61500], desc[UR76][R122.64], !P1 ;  /* 0x615000007a077fae */ /* 0x004fe2000c9a104c */
[----:B------:R-:W-:-:S02]  /*2eb80*/  VIADD R8, R9, 0xffffff35 ;  /* 0xffffff3509087836 */ /* 0x000fc40000000000 */
[----:B------:R-:W2:Y:S01]  /*2eb90*/  LDC R9, c[0x0][0x3a0] ;  /* 0x0000e800ff097b82 */ /* 0x000ea20000000800 */
[----:B------:R-:W-:Y:S04]  /*2eba0*/  LDGSTS.E [R7+0x61600], desc[UR76][R110.64], !P1 ;  /* 0x616000006e077fae */ /* 0x000fe8000c9a104c */
[----:B------:R-:W2:Y:S01]  /*2ebb0*/  LDL.64 R122, [R1+0x2828] ;  /* 0x00282800017a7983 */ /* 0x000ea20000100a00 */
[----:B------:R-:W-:-:S03]  /*2ebc0*/  ISETP.GE.U32.AND P3, PT, R8, 0x7ffffeb6, PT ;  /* 0x7ffffeb60800780c */ /* 0x000fc60003f66070 */
[----:B------:R-:W2:Y:S04]  /*2ebd0*/  LDL.64 R110, [R1+0x18e8] ;  /* 0x0018e800016e7983 */ /* 0x000ea80000100a00 */
[----:B-----5:R-:W-:Y:S04]  /*2ebe0*/  LDGSTS.E [R7+0x61700], desc[UR76][R106.64], !P1 ;  /* 0x617000006a077fae */ /* 0x020fe8000c9a104c */
        /* <DEDUP_REMOVED lines=8> */
[----:B------:R-:W-:Y:S04]  /*2ec70*/  LDGSTS.E [R7+0x63500], desc[UR76][R124.64], !P6 ;  /* 0x635000007c077fae */ /* 0x000fe8000f1a104c */
[----:B------:R-:W3:Y:S04]  /*2ec80*/  LDL.64 R88, [R1+0x1860] ;  /* 0x0018600001587983 */ /* 0x000ee80000100a00 */
[----:B------:R-:W-:Y:S04]  /*2ec90*/  LDGSTS.E [R7+0x63600], desc[UR76][R40.64], !P6 ;  /* 0x6360000028077fae */ /* 0x000fe8000f1a104c */
[----:B------:R-:W3:Y:S04]  /*2eca0*/  LDL.64 R124, [R1+0x3338] ;  /* 0x00333800017c7983 */ /* 0x000ee80000100a00 */
[----:B------:R-:W3:Y:S04]  /*2ecb0*/  LDL.64 R104, [R1+0x1858] ;  /* 0x0018580001687983 */ /* 0x000ee80000100a00 */
[----:B------:R-:W3:Y:S04]  /*2ecc0*/  LDL.64 R112, [R1+0x1850] ;  /* 0x0018500001707983 */ /* 0x000ee80000100a00 */
[----:B------:R-:W-:Y:S04]  /*2ecd0*/  LDGSTS.E [R7+0x63700], desc[UR76][R96.64], !P6 ;  /* 0x6370000060077fae */ /* 0x000fe8000f1a104c */
[----:B------:R-:W3:Y:S01]  /*2ece0*/  LDL.64 R40, [R1+0x1848] ;  /* 0x0018480001287983 */ /* 0x000ee20000100a00 */
[----:B------:R-:W-:-:S02]  /*2ecf0*/  VIADD R8, R14, 0xffffff31 ;  /* 0xffffff310e087836 */ /* 0x000fc40000000000 */
[----:B------:R-:W1:Y:S01]  /*2ed00*/  LDC R14, c[0x0][0x3a0] ;  /* 0x0000e800ff0e7b82 */ /* 0x000e620000000800 */
[----:B------:R-:W3:Y:S04]  /*2ed10*/  LDL.64 R96, [R1+0x3440] ;  /* 0x0034400001607983 */ /* 0x000ee80000100a00 */
[----:B----4-:R-:W-:Y:S04]  /*2ed20*/  LDGSTS.E [R7+0x65000], desc[UR76][R234.64], !P3 ;  /* 0x65000000ea077fae */ /* 0x010fe8000d9a104c */
[----:B------:R-:W4:Y:S04]  /*2ed30*/  LDL.64 R234, [R1+0x1840] ;  /* 0x0018400001ea7983 */ /* 0x000f280000100a00 */
[----:B--2---:R-:W-:Y:S01]  /*2ed40*/  LDGSTS.E [R7+0x65100], desc[UR76][R122.64], !P3 ;  /* 0x651000007a077fae */ /* 0x004fe2000d9a104c */
[----:B------:R-:W-:-:S03]  /*2ed50*/  ISETP.GE.U32.AND P0, PT, R8, 0x7ffffeb2, PT ;  /* 0x7ffffeb20800780c */ /* 0x000fc60003f06070 */
[----:B------:R-:W-:Y:S04]  /*2ed60*/  LDGSTS.E [R7+0x65200], desc[UR76][R102.64], !P3 ;  /* 0x6520000066077fae */ /* 0x000fe8000d9a104c */
[----:B------:R-:W-:Y:S04]  /*2ed70*/  LDGSTS.E [R7+0x65300], desc[UR76][R92.64], !P3 ;  /* 0x653000005c077fae */ /* 0x000fe8000d9a104c */
[----:B------:R-:W2:Y:S04]  /*2ed80*/  LDL.64 R122, [R1+0x1838] ;  /* 0x00183800017a7983 */ /* 0x000ea80000100a00 */
[----:B------:R-:W-:Y:S04]  /*2ed90*/  LDGSTS.E [R7+0x65400], desc[UR76][R110.64], !P3 ;  /* 0x654000006e077fae */ /* 0x000fe8000d9a104c */
[----:B------:R-:W2:Y:S04]  /*2eda0*/  LDL.64 R102, [R1+0x17d0] ;  /* 0x0017d00001667983 */ /* 0x000ea80000100a00 */
[----:B------:R-:W2:Y:S04]  /*2edb0*/  LDL.64 R92, [R1+0x17c8] ;  /* 0x0017c800015c7983 */ /* 0x000ea80000100a00 */
[----:B------:R-:W2:Y:S04]  /*2edc0*/  LDL.64 R110, [R1+0x17c0] ;  /* 0x0017c000016e7983 */ /* 0x000ea80000100a00 */
[----:B-----5:R-:W-:Y:S04]  /*2edd0*/  LDGSTS.E [R7+0x65500], desc[UR76][R106.64], !P3 ;  /* 0x655000006a077fae */ /* 0x020fe8000d9a104c */
[----:B------:R-:W-:Y:S04]  /*2ede0*/  LDGSTS.E [R7+0x65600], desc[UR76][R94.64], !P3 ;  /* 0x656000005e077fae */ /* 0x000fe8000d9a104c */
[----:B------:R-:W5:Y:S04]  /*2edf0*/  LDL.64 R106, [R1+0x17b8] ;  /* 0x0017b800016a7983 */ /* 0x000f680000100a00 */
[----:B------:R-:W5:Y:S04]  /*2ee00*/  LDL.64 R94, [R1+0x3538] ;  /* 0x00353800015e7983 */ /* 0x000f680000100a00 */
[----:B---3--:R-:W-:Y:S04]  /*2ee10*/  LDGSTS.E [R7+0x65700], desc[UR76][R126.64], !P3 ;  /* 0x657000007e077fae */ /* 0x008fe8000d9a104c */
[----:B------:R-:W3:Y:S04]  /*2ee20*/  LDL.64 R126, [R1+0x17b0] ;  /* 0x0017b000017e7983 */ /* 0x000ee80000100a00 */
[----:B------:R-:W-:Y:S04]  /*2ee30*/  LDGSTS.E [R7+0x67000], desc[UR76][R124.64], !P0 ;  /* 0x670000007c077fae */ /* 0x000fe8000c1a104c */
        /* <DEDUP_REMOVED lines=11> */
[----:B----4-:R-:W-:Y:S04]  /*2eef0*/  LDGSTS.E [R7+0x67600], desc[UR76][R234.64], !P0 ;  /* 0x67600000ea077fae */ /* 0x010fe8000c1a104c */
[----:B------:R-:W4:Y:S04]  /*2ef00*/  LDL.64 R234, [R1+0x1720] ;  /* 0x0017200001ea7983 */ /* 0x000f280000100a00 */
[----:B--2---:R-:W-:Y:S04]  /*2ef10*/  LDGSTS.E [R7+0x67700], desc[UR76][R122.64], !P0 ;  /* 0x677000007a077fae */ /* 0x004fe8000c1a104c */
[----:B------:R-:W2:Y:S01]  /*2ef20*/  LDL.64 R122, [R1+0x1718] ;  /* 0x00171800017a7983 */ /* 0x000ea20000100a00 */
        /* <DEDUP_REMOVED lines=9> */
[----:B------:R-:W2:Y:S04]  /*2efc0*/  LDL.64 R114, [R1+0x3638] ;  /* 0x0036380001727983 */ /* 0x000ea80000100a00 */
[----:B------:R-:W-:Y:S04]  /*2efd0*/  LDGSTS.E [R7+0x69300], desc[UR76][R92.64], !P2 ;  /* 0x693000005c077fae */ /* 0x000fe8000d1a104c */
[----:B------:R-:W2:Y:S04]  /*2efe0*/  LDL.64 R96, [R1+0x3640] ;  /* 0x0036400001607983 */ /* 0x000ea80000100a00 */
[----:B------:R-:W-:Y:S04]  /*2eff0*/  LDGSTS.E [R7+0x69400], desc[UR76][R110.64], !P2 ;  /* 0x694000006e077fae */ /* 0x000fe8000d1a104c */
[----:B------:R-:W2:Y:S04]  /*2f000*/  LDL.64 R102, [R1+0x16b0] ;  /* 0x0016b00001667983 */ /* 0x000ea80000100a00 */
[----:B-----5:R-:W-:Y:S04]  /*2f010*/  LDGSTS.E [R7+0x69500], desc[UR76][R106.64], !P2 ;  /* 0x695000006a077fae */ /* 0x020fe8000d1a104c */
[----:B------:R-:W5:Y:S04]  /*2f020*/  LDL.64 R92, [R1+0x16a8] ;  /* 0x0016a800015c7983 */ /* 0x000f680000100a00 */
[----:B---3--:R-:W-:Y:S04]  /*2f030*/  LDGSTS.E [R7+0x69600], desc[UR76][R126.64], !P2 ;  /* 0x696000007e077fae */ /* 0x008fe8000d1a104c */
[----:B------:R-:W3:Y:S04]  /*2f040*/  LDL.64 R110, [R1+0x16a0] ;  /* 0x0016a000016e7983 */ /* 0x000ee80000100a00 */
[----:B------:R-:W3:Y:S04]  /*2f050*/  LDL.64 R106, [R1+0x2208] ;  /* 0x00220800016a7983 */ /* 0x000ee80000100a00 */
[----:B------:R-:W3:Y:S04]  /*2f060*/  LDL.64 R126, [R1+0x2200] ;  /* 0x00220000017e7983 */ /* 0x000ee80000100a00 */
[----:B------:R-:W-:Y:S04]  /*2f070*/  LDGSTS.E [R7+0x69700], desc[UR76][R124.64], !P2 ;  /* 0x697000007c077fae */ /* 0x000fe8000d1a104c */
        /* <DEDUP_REMOVED lines=15> */
[----:B----4-:R-:W-:Y:S01]  /*2f170*/  LDGSTS.E [R7+0x6b600], desc[UR76][R234.64], !P1 ;  /* 0x6b600000ea077fae */ /* 0x010fe2000c9a104c */
[----:B------:R-:W-:-:S03]  /*2f180*/  ISETP.GE.U32.AND P6, PT, R8, 0x7ffffea6, PT ;  /* 0x7ffffea60800780c */ /* 0x000fc60003fc6070 */
[----:B------:R-:W4:Y:S04]  /*2f190*/  LDL.64 R234, [R1+0x22f8] ;  /* 0x0022f80001ea7983 */ /* 0x000f280000100a00 */
[----:B--2---:R-:W-:Y:S04]  /*2f1a0*/  LDGSTS.E [R7+0x6b700], desc[UR76][R122.64], !P1 ;  /* 0x6b7000007a077fae */ /* 0x004fe8000c9a104c */
[----:B------:R-:W2:Y:S01]  /*2f1b0*/  LDL.64 R122, [R1+0x22f0] ;  /* 0x0022f000017a7983 */ /* 0x000ea20000100a00 */
[----:B-1----:R-:W-:Y:S02]  /*2f1c0*/  VIADD R8, R10, 0xffffff21 ;  /* 0xffffff210a087836 */ /* 0x002fe40000000000 */
[----:B------:R-:W1:Y:S03]  /*2f1d0*/  LDC R10, c[0x0][0x3a0] ;  /* 0x0000e800ff0a7b82 */ /* 0x000e660000000800 */
[----:B------:R-:W-:Y:S01]  /*2f1e0*/  ISETP.GE.U32.AND P3, PT, R8, 0x7ffffea2, PT ;  /* 0x7ffffea20800780c */ /* 0x000fe20003f66070 */
[----:B------:R-:W-:Y:S04]  /*2f1f0*/  LDGSTS.E [R7+0x6d000], desc[UR76][R114.64], !P6 ;  /* 0x6d00000072077fae */ /* 0x000fe8000f1a104c */
[----:B------:R-:W-:Y:S04]  /*2f200*/  LDGSTS.E [R7+0x6d100], desc[UR76][R96.64], !P6 ;  /* 0x6d10000060077fae */ /* 0x000fe8000f1a104c */
[----:B------:R-:W4:Y:S04]  /*2f210*/  LDL.64 R114, [R1+0x4120] ;  /* 0x0041200001727983 */ /* 0x000f280000100a00 */
[----:B------:R-:W-:Y:S04]  /*2f220*/  LDGSTS.E [R7+0x6d200], desc[UR76][R102.64], !P6 ;  /* 0x6d20000066077fae */ /* 0x000fe8000f1a104c */
[----:B------:R-:W4:Y:S04]  /*2f230*/  LDL.64 R96, [R1+0x2300] ;  /* 0x0023000001607983 */ /* 0x000f280000100a00 */
[----:B-----5:R-:W-:Y:S04]  /*2f240*/  LDGSTS.E [R7+0x6d300], desc[UR76][R92.64], !P6 ;  /* 0x6d3000005c077fae */ /* 0x020fe8000f1a104c */
[----:B------:R-:W5:Y:S04]  /*2f250*/  LDL.64 R102, [R1+0x4ca0] ;  /* 0x004ca00001667983 */ /* 0x000f680000100a00 */
[----:B---3--:R-:W-:Y:S04]  /*2f260*/  LDGSTS.E [R7+0x6d400], desc[UR76][R110.64], !P6 ;  /* 0x6d4000006e077fae */ /* 0x008fe8000f1a104c */
[----:B------:R-:W3:Y:S04]  /*2f270*/  LDL.64 R92, [R1+0x4c98] ;  /* 0x004c9800015c7983 */ /* 0x000ee80000100a00 */
        /* <DEDUP_REMOVED lines=11> */
[----:B------:R-:W-:Y:S04]  /*2f330*/  LDGSTS.E [R7+0x6f300], desc[UR76][R112.64], !P3 ;  /* 0x6f30000070077fae */ /* 0x000fe8000d9a104c */
[----:B------:R-:W-:Y:S01]  /*2f340*/  LDGSTS.E [R7+0x6f400], desc[UR76][R40.64], !P3 ;  /* 0x6f40000028077fae */ /* 0x000fe2000d9a104c */
[----:B------:R-:W-:-:S02]  /*2f350*/  VIADD R8, R9, 0xffffff1d ;  /* 0xffffff1d09087836 */ /* 0x000fc40000000000 */
[----:B------:R-:W1:Y:S01]  /*2f360*/  LDC R9, c[0x0][0x3a0] ;  /* 0x0000e800ff097b82 */ /* 0x000e620000000800 */
[----:B------:R-:W3:Y:S04]  /*2f370*/  LDL.64 R88, [R1+0x4cd8] ;  /* 0x004cd80001587983 */ /* 0x000ee80000100a00 */
[----:B------:R-:W3:Y:S04]  /*2f380*/  LDL.64 R104, [R1+0x4200] ;  /* 0x0042000001687983 */ /* 0x000ee80000100a00 */
[----:B------:R-:W3:Y:S04]  /*2f390*/  LDL.64 R112, [R1+0x41f8] ;  /* 0x0041f80001707983 */ /* 0x000ee80000100a00 */
[----:B------:R-:W3:Y:S04]  /*2f3a0*/  LDL.64 R40, [R1+0x41f0] ;  /* 0x0041f00001287983 */ /* 0x000ee80000100a00 */
[----:B--2---:R-:W-:Y:S01]  /*2f3b0*/  LDGSTS.E [R7+0x6f500], desc[UR76][R122.64], !P3 ;  /* 0x6f5000007a077fae */ /* 0x004fe2000d9a104c */
[----:B------:R-:W-:-:S03]  /*2f3c0*/  ISETP.GE.U32.AND P0, PT, R8, 0x7ffffe9e, PT ;  /* 0x7ffffe9e0800780c */ /* 0x000fc60003f06070 */
[----:B------:R-:W2:Y:S01]  /*2f3d0*/  LDL.64 R122, [R1+0x4ce0] ;  /* 0x004ce000017a7983 */ /* 0x000ea20000100a00 */
[----:B------:R-:W-:Y:S02]  /*2f3e0*/  VIADD R8, R13, 0xffffff19 ;  /* 0xffffff190d087836 */ /* 0x000fe40000000000 */
[----:B------:R-:W1:Y:S01]  /*2f3f0*/  LDC R13, c[0x0][0x3a0] ;  /* 0x0000e800ff0d7b82 */ /* 0x000e620000000800 */
[----:B----4-:R-:W-:Y:S02]  /*2f400*/  LDGSTS.E [R7+0x6f600], desc[UR76][R234.64], !P3 ;  /* 0x6f600000ea077fae */ /* 0x010fe4000d9a104c */
[----:B------:R-:W-:Y:S02]  /*2f410*/  ISETP.GE.U32.AND P2, PT, R8, 0x7ffffe9a, PT ;  /* 0x7ffffe9a0800780c */ /* 0x000fe40003f46070 */
[----:B------:R-:W4:Y:S04]  /*2f420*/  LDL.64 R234, [R1+0x41e8] ;  /* 0x0041e80001ea7983 */ /* 0x000f280000100a00 */
[----:B------:R-:W-:Y:S04]  /*2f430*/  LDGSTS.E [R7+0x6f700], desc[UR76][R96.64], !P3 ;  /* 0x6f70000060077fae */ /* 0x000fe8000d9a104c */
[----:B-----5:R-:W-:Y:S04]  /*2f440*/  LDGSTS.E [R7+0x71000], desc[UR76][R102.64], !P0 ;  /* 0x7100000066077fae */ /* 0x020fe8000c1a104c */
[----:B------:R-:W5:Y:S04]  /*2f450*/  LDL.64 R96, [R1+0x4db8] ;  /* 0x004db80001607983 */ /* 0x000f680000100a00 */
[----:B---3--:R-:W-:Y:S04]  /*2f460*/  LDGSTS.E [R7+0x71100], desc[UR76][R92.64], !P0 ;  /* 0x711000005c077fae */ /* 0x008fe8000c1a104c */
[----:B------:R-:W3:Y:S04]  /*2f470*/  LDL.64 R102, [R1+0x4388] ;  /* 0x0043880001667983 */ /* 0x000ee80000100a00 */
[----:B------:R-:W3:Y:S04]  /*2f480*/  LDL.64 R92, [R1+0x4380] ;  /* 0x00438000015c7983 */ /* 0x000ee80000100a00 */
[----:B------:R-:W-:Y:S04]  /*2f490*/  LDGSTS.E [R7+0x71200], desc[UR76][R126.64], !P0 ;  /* 0x712000007e077fae */ /* 0x000fe8000c1a104c */
[----:B------:R-:W-:Y:S04]  /*2f4a0*/  LDGSTS.E [R7+0x71300], desc[UR76][R110.64], !P0 ;  /* 0x713000006e077fae */ /* 0x000fe8000c1a104c */
[----:B------:R-:W-:Y:S04]  /*2f4b0*/  LDGSTS.E [R7+0x71400], desc[UR76][R106.64], !P0 ;  /* 0x714000006a077fae */ /* 0x000fe8000c1a104c */
[----:B------:R-:W3:Y:S04]  /*2f4c0*/  LDL.64 R126, [R1+0x41d8] ;  /* 0x0041d800017e7983 */ /* 0x000ee80000100a00 */
[----:B------:R-:W5:Y:S04]  /*2f4d0*/  LDL.64 R110, [R1+0x4378] ;  /* 0x00437800016e7983 */ /* 0x000f680000100a00 */
[----:B------:R-:W-:Y:S04]  /*2f4e0*/  LDGSTS.E [R7+0x71500], desc[UR76][R124.64], !P0 ;  /* 0x715000007c077fae */ /* 0x000fe8000c1a104c */
[----:B------:R-:W-:Y:S04]  /*2f4f0*/  LDGSTS.E [R7+0x71600], desc[UR76][R114.64], !P0 ;  /* 0x7160000072077fae */ /* 0x000fe8000c1a104c */
[----:B------:R-:W5:Y:S04]  /*2f500*/  LDL.64 R106, [R1+0x4370] ;  /* 0x00437000016a7983 */ /* 0x000f680000100a00 */
[----:B------:R-:W-:Y:S04]  /*2f510*/  LDGSTS.E [R7+0x71700], desc[UR76][R98.64], !P0 ;  /* 0x7170000062077fae */ /* 0x000fe8000c1a104c */
[----:B------:R-:W5:Y:S01]  /*2f520*/  LDL.64 R124, [R1+0x4368] ;  /* 0x00436800017c7983 */ /* 0x000f620000100a00 */
[----:B------:R-:W-:-:S02]  /*2f530*/  VIADD R8, R12, 0xffffff15 ;  /* 0xffffff150c087836 */ /* 0x000fc40000000000 */
[----:B------:R-:W1:Y:S01]  /*2f540*/  LDC R12, c[0x0][0x3a0] ;  /* 0x0000e800ff0c7b82 */ /* 0x000e620000000800 */
[----:B------:R-:W5:Y:S04]  /*2f550*/  LDL.64 R114, [R1+0x4de0] ;  /* 0x004de00001727983 */ /* 0x000f680000100a00 */
[----:B------:R-:W5:Y:S04]  /*2f560*/  LDL.64 R98, [R1+0x4dd8] ;  /* 0x004dd80001627983 */ /* 0x000f680000100a00 */
[----:B--2---:R-:W-:Y:S01]  /*2f570*/  LDGSTS.E [R7+0x73000], desc[UR76][R122.64], !P2 ;  /* 0x730000007a077fae */ /* 0x004fe2000d1a104c */
[----:B------:R-:W-:-:S03]  /*2f580*/  ISETP.GE.U32.AND P1, PT, R8, 0x7ffffe96, PT ;  /* 0x7ffffe960800780c */ /* 0x000fc60003f26070 */
        /* <DEDUP_REMOVED lines=8> */
[----:B----4-:R-:W-:Y:S04]  /*2f610*/  LDGSTS.E [R7+0x73500], desc[UR76][R234.64], !P2 ;  /* 0x73500000ea077fae */ /* 0x010fe8000d1a104c */
[----:B------:R-:W4:Y:S04]  /*2f620*/  LDL.64 R40, [R1+0x43d0] ;  /* 0x0043d00001287983 */ /* 0x000f280000100a00 */
[----:B------:R-:W-:Y:S04]  /*2f630*/  LDGSTS.E [R7+0x73600], desc[UR76][R100.64], !P2 ;  /* 0x7360000064077fae */ /* 0x000fe8000d1a104c */
[----:B------:R-:W4:Y:S01]  /*2f640*/  LDL.64 R234, [R1+0x43c8] ;  /* 0x0043c80001ea7983 */ /* 0x000f220000100a00 */
[----:B-1----:R-:W-:-:S02]  /*2f650*/  IADD3 R8, PT, PT, R10, -0xef, RZ ;  /* 0xffffff110a087810 */ /* 0x002fc40007ffe0ff */
[----:B------:R-:W1:Y:S01]  /*2f660*/  LDC R10, c[0x0][0x3a0] ;  /* 0x0000e800ff0a7b82 */ /* 0x000e620000000800 */
[----:B------:R-:W4:Y:S04]  /*2f670*/  LDL.64 R100, [R1+0x1178] ;  /* 0x0011780001647983 */ /* 0x000f280000100a00 */
[----:B---3--:R-:W-:Y:S04]  /*2f680*/  LDGSTS.E [R7+0x73700], desc[UR76][R126.64], !P2 ;  /* 0x737000007e077fae */ /* 0x008fe8000d1a104c */
[----:B------:R-:W-:Y:S04]  /*2f690*/  LDGSTS.E [R7+0x75000], desc[UR76][R94.64], !P1 ;  /* 0x750000005e077fae */ /* 0x000fe8000c9a104c */
[----:B-----5:R-:W-:Y:S04]  /*2f6a0*/  LDGSTS.E [R7+0x75100], desc[UR76][R96.64], !P1 ;  /* 0x7510000060077fae */ /* 0x020fe8000c9a104c */
[----:B------:R-:W3:Y:S04]  /*2f6b0*/  LDL.64 R126, [R1+0x43c0] ;  /* 0x0043c000017e7983 */ /* 0x000ee80000100a00 */
        /* <DEDUP_REMOVED lines=12> */
[----:B--2---:R-:W-:Y:S04]  /*2f780*/  LDGSTS.E [R7+0x75700], desc[UR76][R122.64], !P1 ;  /* 0x757000007a077fae */ /* 0x004fe8000c9a104c */
[----:B------:R-:W2:Y:S01]  /*2f790*/  LDL.64 R122, [R1+0x12e0] ;  /* 0x0012e000017a7983 */ /* 0x000ea20000100a00 */
[----:B------:R-:W-:Y:S01]  /*2f7a0*/  ISETP.GE.U32.AND P6, PT, R8, 0x7ffffe92, PT ;  /* 0x7ffffe920800780c */ /* 0x000fe20003fc6070 */
[----:B------:R-:W-:-:S02]  /*2f7b0*/  VIADD R8, R11, 0xffffff0d ;  /* 0xffffff0d0b087836 */ /* 0x000fc40000000000 */
[----:B------:R-:W1:Y:S03]  /*2f7c0*/  LDC R11, c[0x0][0x3a0] ;  /* 0x0000e800ff0b7b82 */ /* 0x000e660000000800 */
[----:B------:R-:W-:-:S07]  /*2f7d0*/  ISETP.GE.U32.AND P3, PT, R8, 0x7ffffe8e, PT ;  /* 0x7ffffe8e0800780c */ /* 0x000fce0003f66070 */
[----:B------:R-:W-:Y:S04]  /*2f7e0*/  LDGSTS.E [R7+0x77000], desc[UR76][R114.64], !P6 ;  /* 0x7700000072077fae */ /* 0x000fe8000f1a104c */
        /* <DEDUP_REMOVED lines=11> */
[----:B------:R-:W4:Y:S04]  /*2f8a0*/  LDL.64 R40, [R1+0x1278] ;  /* 0x0012780001287983 */ /* 0x000f280000100a00 */
[----:B---3--:R-:W-:Y:S04]  /*2f8b0*/  LDGSTS.E [R7+0x77700], desc[UR76][R126.64], !P6 ;  /* 0x777000007e077fae */ /* 0x008fe8000f1a104c */
[----:B------:R-:W3:Y:S04]  /*2f8c0*/  LDL.64 R234, [R1+0x1270] ;  /* 0x0012700001ea7983 */ /* 0x000ee80000100a00 */
[----:B-----5:R-:W-:Y:S04]  /*2f8d0*/  LDGSTS.E [R7+0x79000], desc[UR76][R94.64], !P3 ;  /* 0x790000005e077fae */ /* 0x020fe8000d9a104c */
[----:B------:R-:W5:Y:S04]  /*2f8e0*/  LDL.64 R126, [R1+0x1268] ;  /* 0x00126800017e7983 */ /* 0x000f680000100a00 */
[----:B------:R-:W-:Y:S04]  /*2f8f0*/  LDGSTS.E [R7+0x79100], desc[UR76][R96.64], !P3 ;  /* 0x7910000060077fae */ /* 0x000fe8000d9a104c */
        /* <DEDUP_REMOVED lines=14> */
[----:B--2---:R-:W-:Y:S04]  /*2f9e0*/  LDGSTS.E [R7+0x79700], desc[UR76][R122.64], !P3 ;  /* 0x797000007a077fae */ /* 0x004fe8000d9a104c */
[----:B------:R-:W2:Y:S01]  /*2f9f0*/  LDL.64 R122, [R1+0x11f8] ;  /* 0x0011f800017a7983 */ /* 0x000ea20000100a00 */
[----:B------:R-:W-:Y:S01]  /*2fa00*/  ISETP.GE.U32.AND P0, PT, R8, 0x7ffffe8a, PT ;  /* 0x7ffffe8a0800780c */ /* 0x000fe20003f06070 */
[----:B-1----:R-:W-:-:S02]  /*2fa10*/  VIADD R8, R10, 0xffffff05 ;  /* 0xffffff050a087836 */ /* 0x002fc40000000000 */
[----:B------:R-:W1:Y:S03]  /*2fa20*/  LDC R10, c[0x0][0x3a0] ;  /* 0x0000e800ff0a7b82 */ /* 0x000e660000000800 */
[----:B------:R-:W-:-:S07]  /*2fa30*/  ISETP.GE.U32.AND P2, PT, R8, 0x7ffffe86, PT ;  /* 0x7ffffe860800780c */ /* 0x000fce0003f46070 */
[----:B------:R-:W-:Y:S04]  /*2fa40*/  LDGSTS.E [R7+0x7b000], desc[UR76][R114.64], !P0 ;  /* 0x7b00000072077fae */ /* 0x000fe8000c1a104c */
[----:B------:R-:W-:Y:S04]  /*2fa50*/  LDGSTS.E [R7+0x7b100], desc[UR76][R98.64], !P0 ;  /* 0x7b10000062077fae */ /* 0x000fe8000c1a104c */
        /* <DEDUP_REMOVED lines=12> */
[----:B------:R-:W5:Y:S04]  /*2fb20*/  LDL.64 R114, [R1+0x1eb0] ;  /* 0x001eb00001727983 */ /* 0x000f680000100a00 */
[----:B------:R-:W5:Y:S04]  /*2fb30*/  LDL.64 R126, [R1+0x4430] ;  /* 0x00443000017e7983 */ /* 0x000f680000100a00 */
[----:B------:R-:W-:Y:S04]  /*2fb40*/  LDGSTS.E [R7+0x7d000], desc[UR76][R96.64], !P2 ;  /* 0x7d00000060077fae */ /* 0x000fe8000d1a104c */
[----:B------:R-:W-:Y:S04]  /*2fb50*/  LDGSTS.E [R7+0x7d100], desc[UR76][R102.64], !P2 ;  /* 0x7d10000066077fae */ /* 0x000fe8000d1a104c */
[----:B------:R-:W-:Y:S04]  /*2fb60*/  LDGSTS.E [R7+0x7d200], desc[UR76][R92.64], !P2 ;  /* 0x7d2000005c077fae */ /* 0x000fe8000d1a104c */
[----:B------:R-:W5:Y:S04]  /*2fb70*/  LDL.64 R96, [R1+0xf98] ;  /* 0x000f980001607983 */ /* 0x000f680000100a00 */
[----:B------:R-:W-:Y:S01]  /*2fb80*/  LDGSTS.E [R7+0x7d300], desc[UR76][R110.64], !P2 ;  /* 0x7d3000006e077fae */ /* 0x000fe2000d1a104c */
[----:B------:R-:W-:-:S02]  /*2fb90*/  VIADD R8, R13, 0xffffff01 ;  /* 0xffffff010d087836 */ /* 0x000fc40000000000 */
[----:B------:R-:W1:Y:S01]  /*2fba0*/  LDC R13, c[0x0][0x3a0] ;  /* 0x0000e800ff0d7b82 */ /* 0x000e620000000800 */
[----:B------:R-:W5:Y:S04]  /*2fbb0*/  LDL.64 R102, [R1+0xf70] ;  /* 0x000f700001667983 */ /* 0x000f680000100a00 */
[----:B------:R-:W-:Y:S04]  /*2fbc0*/  LDGSTS.E [R7+0x7d400], desc[UR76][R106.64], !P2 ;  /* 0x7d4000006a077fae */ /* 0x000fe8000d1a104c */
[----:B------:R-:W5:Y:S04]  /*2fbd0*/  LDL.64 R110, [R1+0xf90] ;  /* 0x000f9000016e7983 */ /* 0x000f680000100a00 */
[----:B------:R-:W-:Y:S04]  /*2fbe0*/  LDGSTS.E [R7+0x7d500], desc[UR76][R124.64], !P2 ;  /* 0x7d5000007c077fae */ /* 0x000fe8000d1a104c */
[----:B------:R-:W5:Y:S04]  /*2fbf0*/  LDL.64 R106, [R1+0xf88] ;  /* 0x000f8800016a7983 */ /* 0x000f680000100a00 */
[----:B------:R-:W5:Y:S04]  /*2fc00*/  LDL.64 R92, [R1+0x1e78] ;  /* 0x001e7800015c7983 */ /* 0x000f680000100a00 */
[----:B------:R-:W5:Y:S04]  /*2fc10*/  LDL.64 R124, [R1+0xf80] ;  /* 0x000f8000017c7983 */ /* 0x000f680000100a00 */
[----:B--2---:R-:W-:Y:S04]  /*2fc20*/  LDGSTS.E [R7+0x7d600], desc[UR76][R122.64], !P2 ;  /* 0x7d6000007a077fae */ /* 0x004fe8000d1a104c */
[----:B------:R-:W2:Y:S01]  /*2fc30*/  LDL.64 R122, [R1+0xf78] ;  /* 0x000f7800017a7983 */ /* 0x000ea20000100a00 */
[----:B------:R-:W-:-:S02]  /*2fc40*/  ISETP.GE.U32.AND P1, PT, R8, 0x7ffffe82, PT ;  /* 0x7ffffe820800780c */ /* 0x000fc40003f26070 */
[----:B------:R-:W-:Y:S02]  /*2fc50*/  IADD3 R8, PT, PT, R12, -0x84, RZ ;  /* 0xffffff7c0c087810 */ /* 0x000fe40007ffe0ff */
[----:B------:R-:W1:Y:S02]  /*2fc60*/  LDC R12, c[0x0][0x3a0] ;  /* 0x0000e800ff0c7b82 */ /* 0x000e640000000800 */
[----:B------:R-:W-:Y:S01]  /*2fc70*/  ISETP.GE.U32.AND P6, PT, R8, 0x7ffffefd, PT ;  /* 0x7ffffefd0800780c */ /* 0x000fe20003fc6070 */
[----:B------:R-:W-:Y:S04]  /*2fc80*/  LDGSTS.E [R7+0x7d700], desc[UR76][R98.64], !P2 ;  /* 0x7d70000062077fae */ /* 0x000fe8000d1a104c */
[----:B------:R-:W2:Y:S04]  /*2fc90*/  LDL.64 R98, [R1+0xec8] ;  /* 0x000ec80001627983 */ /* 0x000ea80000100a00 */
[----:B----4-:R-:W-:Y:S04]  /*2fca0*/  LDGSTS.E [R7+0x7f000], desc[UR76][R104.64], !P1 ;  /* 0x7f00000068077fae */ /* 0x010fe8000c9a104c */
[----:B------:R-:W-:Y:S04]  /*2fcb0*/  LDGSTS.E [R7+0x7f100], desc[UR76][R112.64], !P1 ;  /* 0x7f10000070077fae */ /* 0x000fe8000c9a104c */
[----:B------:R-:W4:Y:S04]  /*2fcc0*/  LDL.64 R104, [R1+0x1e70] ;  /* 0x001e700001687983 */ /* 0x000f280000100a00 */
[----:B------:R-:W-:Y:S04]  /*2fcd0*/  LDGSTS.E [R7+0x7f200], desc[UR76][R88.64], !P1 ;  /* 0x7f20000058077fae */ /* 0x000fe8000c9a104c */
[----:B------:R-:W4:Y:S04]  /*2fce0*/  LDL.64 R112, [R1+0xed8] ;  /* 0x000ed80001707983 */ /* 0x000f280000100a00 */
[----:B---3--:R-:W-:Y:S04]  /*2fcf0*/  LDGSTS.E [R7+0x7f300], desc[UR76][R40.64], !P1 ;  /* 0x7f30000028077fae */ /* 0x008fe8000c9a104c */
[----:B-----5:R-:W-:Y:S04]  /*2fd00*/  LDGSTS.E [R7+0x7f400], desc[UR76][R234.64], !P1 ;  /* 0x7f400000ea077fae */ /* 0x020fe8000c9a104c */
[----:B------:R-:W3:Y:S04]  /*2fd10*/  LDL.64 R88, [R1+0xec0] ;  /* 0x000ec00001587983 */ /* 0x000ee80000100a00 */
[----:B------:R-:W5:Y:S04]  /*2fd20*/  LDL.64 R40, [R1+0xed0] ;  /* 0x000ed00001287983 */ /* 0x000f680000100a00 */
[----:B------:R-:W3:Y:S04]  /*2fd30*/  LDL.64 R234, [R1+0xeb8] ;  /* 0x000eb80001ea7983 */ /* 0x000ee80000100a00 */
[----:B------:R-:W-:Y:S04]  /*2fd40*/  LDGSTS.E [R7+0x7f500], desc[UR76][R126.64], !P1 ;  /* 0x7f5000007e077fae */ /* 0x000fe8000c9a104c */
[----:B------:R-:W-:Y:S04]  /*2fd50*/  LDGSTS.E [R7+0x7f600], desc[UR76][R16.64], !P1 ;  /* 0x7f60000010077fae */ /* 0x000fe8000c9a104c */
[----:B------:R-:W-:Y:S04]  /*2fd60*/  LDGSTS.E [R7+0x7f700], desc[UR76][R100.64], !P1 ;  /* 0x7f70000064077fae */ /* 0x000fe8000c9a104c */
[----:B------:R-:W3:Y:S04]  /*2fd70*/  LDL.64 R126, [R1+0xeb0] ;  /* 0x000eb000017e7983 */ /* 0x000ee80000100a00 */
[----:B------:R-:W-:Y:S04]  /*2fd80*/  LDGSTS.E [R246+0x41800], desc[UR76][R94.64], !P6 ;  /* 0x418000005ef67fae */ /* 0x000fe8000f1a104c */
[----:B------:R-:W-:Y:S04]  /*2fd90*/  LDGSTS.E [R246+0x41900], desc[UR76][R114.64], !P6 ;  /* 0x4190000072f67fae */ /* 0x000fe8000f1a104c */
[----:B------:R-:W-:Y:S04]  /*2fda0*/  LDGSTS.E [R246+0x41a00], desc[UR76][R96.64], !P6 ;  /* 0x41a0000060f67fae */ /* 0x000fe8000f1a104c */
        /* <DEDUP_REMOVED lines=8> */
[----:B------:R-:W3:Y:S04]  /*2fe30*/  LDL.64 R100, [R1+0x1f58] ;  /* 0x001f580001647983 */ /* 0x000ee80000100a00 */
        /* <DEDUP_REMOVED lines=9> */
[----:B------:R-:W-:Y:S06]  /*2fed0*/  LDGSTS.E [R246+0x41f00], desc[UR76][R102.64], !P6 ;  /* 0x41f0000066f67fae */ /* 0x000fec000f1a104c */
[----:B------:R-:W-:Y:S01]  /*2fee0*/  LDGSTS.E [R246+0x43800], desc[UR76][R92.64], !P3 ;  /* 0x438000005cf67fae */ /* 0x000fe2000d9a104c */
[----:B------:R-:W-:-:S03]  /*2fef0*/  ISETP.GE.U32.AND P0, PT, R8, 0x7ffffef5, PT ;  /* 0x7ffffef50800780c */ /* 0x000fc60003f06070 */
[----:B------:R-:W2:Y:S04]  /*2ff00*/  LDL.64 R102, [R1+0x178] ;  /* 0x0001780001667983 */ /* 0x000ea80000100a00 */
[----:B------:R-:W2:Y:S04]  /*2ff10*/  LDL.64 R92, [R1+0x1f90] ;  /* 0x001f9000015c7983 */ /* 0x000ea80000100a00 */
[----:B----4-:R-:W-:Y:S04]  /*2ff20*/  LDGSTS.E [R246+0x43900], desc[UR76][R104.64], !P3 ;  /* 0x4390000068f67fae */ /* 0x010fe8000d9a104c */
[----:B------:R-:W-:Y:S04]  /*2ff30*/  LDGSTS.E [R246+0x43a00], desc[UR76][R112.64], !P3 ;  /* 0x43a0000070f67fae */ /* 0x000fe8000d9a104c */
[----:B------:R-:W4:Y:S04]  /*2ff40*/  LDL.64 R104, [R1+0xdd0] ;  /* 0x000dd00001687983 */ /* 0x000f280000100a00 */
[----:B------:R-:W4:Y:S04]  /*2ff50*/  LDL.64 R112, [R1+0xdb8] ;  /* 0x000db80001707983 */ /* 0x000f280000100a00 */
[----:B-----5:R-:W-:Y:S04]  /*2ff60*/  LDGSTS.E [R246+0x43b00], desc[UR76][R40.64], !P3 ;  /* 0x43b0000028f67fae */ /* 0x020fe8000d9a104c */
[----:B------:R-:W-:Y:S04]  /*2ff70*/  LDGSTS.E [R246+0x43c00], desc[UR76][R98.64], !P3 ;  /* 0x43c0000062f67fae */ /* 0x000fe8000d9a104c */
[----:B---3--:R-:W-:Y:S04]  /*2ff80*/  LDGSTS.E [R246+0x43d00], desc[UR76][R88.64], !P3 ;  /* 0x43d0000058f67fae */ /* 0x008fe8000d9a104c */
[----:B------:R-:W3:Y:S04]  /*2ff90*/  LDL.64 R40, [R1+0xdb0] ;  /* 0x000db00001287983 */ /* 0x000ee80000100a00 */
[----:B------:R-:W-:Y:S04]  /*2ffa0*/  LDGSTS.E [R246+0x43e00], desc[UR76][R234.64], !P3 ;  /* 0x43e00000eaf67fae */ /* 0x000fe8000d9a104c */
[----:B------:R-:W-:Y:S04]  /*2ffb0*/  LDGSTS.E [R246+0x43f00], desc[UR76][R126.64], !P3 ;  /* 0x43f000007ef67fae */ /* 0x000fe8000d9a104c */
[----:B------:R-:W5:Y:S04]  /*2ffc0*/  LDL.64 R98, [R1+0x1f98] ;  /* 0x001f980001627983 */ /* 0x000f680000100a00 */
[----:B------:R-:W5:Y:S04]  /*2ffd0*/  LDL.64 R234, [R1+0x1e0] ;  /* 0x0001e00001ea7983 */ /* 0x000f680000100a00 */
[----:B------:R-:W5:Y:S04]  /*2ffe0*/  LDL.64 R126, [R1+0x1a0] ;  /* 0x0001a000017e7983 */ /* 0x000f680000100a00 */
[----:B------:R-:W5:Y:S04]  /*2fff0*/  LDL.64 R88, [R1+0xe0] ;  /* 0x0000e00001587983 */ /* 0x000f680000100a00 */
[----:B------:R-:W-:Y:S04]  /*30000*/  LDGSTS.E [R246+0x45800], desc[UR76][R110.64], !P0 ;  /* 0x458000006ef67fae */ /* 0x000fe8000c1a104c */
[----:B------:R-:W-:Y:S04]  /*30010*/  LDGSTS.E [R246+0x45900], desc[UR76][R106.64], !P0 ;  /* 0x459000006af67fae */ /* 0x000fe8000c1a104c */
[----:B------:R-:W5:Y:S04]  /*30020*/  LDL.64 R110, [R1+0xd8] ;  /* 0x0000d800016e7983 */ /* 0x000f680000100a00 */
[----:B------:R-:W-:Y:S04]  /*30030*/  LDGSTS.E [R246+0x45a00], desc[UR76][R124.64], !P0 ;  /* 0x45a000007cf67fae */ /* 0x000fe8000c1a104c */
[----:B------:R-:W5:Y:S04]  /*30040*/  LDL.64 R106, [R1+0xd0] ;  /* 0x0000d000016a7983 */ /* 0x000f680000100a00 */
[----:B------:R-:W5:Y:S04]  /*30050*/  LDL.64 R124, [R1+0xc8] ;  /* 0x0000c800017c7983 */ /* 0x000f680000100a00 */
[----:B--2---:R-:W-:Y:S01]  /*30060*/  LDGSTS.E [R246+0x45b00], desc[UR76][R122.64], !P0 ;  /* 0x45b000007af67fae */ /* 0x004fe2000c1a104c */
[----:B-1----:R-:W-:-:S02]  /*30070*/  VIADD R8, R10, 0xffffff70 ;  /* 0xffffff700a087836 */ /* 0x002fc40000000000 */
[----:B------:R-:W1:Y:S01]  /*30080*/  LDC R10, c[0x0][0x3a0] ;  /* 0x0000e800ff0a7b82 */ /* 0x000e620000000800 */
[----:B------:R-:W-:Y:S04]  /*30090*/  LDGSTS.E [R246+0x45c00], desc[UR76][R90.64], !P0 ;  /* 0x45c000005af67fae */ /* 0x000fe8000c1a104c */
[----:B------:R-:W2:Y:S01]  /*300a0*/  LDL.64 R122, [R1+0xc0] ;  /* 0x0000c000017a7983 */ /* 0x000ea20000100a00 */
[----:B------:R-:W-:Y:S01]  /*300b0*/  ISETP.GE.U32.AND P2, PT, R8, 0x7ffffef1, PT ;  /* 0x7ffffef10800780c */ /* 0x000fe20003f46070 */
[----:B------:R-:W-:Y:S02]  /*300c0*/  VIADD R8, R9, 0xffffff6c ;  /* 0xffffff6c09087836 */ /* 0x000fe40000000000 */
[----:B------:R-:W1:Y:S01]  /*300d0*/  LDC R9, c[0x0][0x3a0] ;  /* 0x0000e800ff097b82 */ /* 0x000e620000000800 */
[----:B------:R-:W2:Y:S02]  /*300e0*/  LDL.64 R90, [R1+0x4450] ;  /* 0x00445000015a7983 */ /* 0x000ea40000100a00 */
[----:B------:R-:W-:-:S02]  /*300f0*/  ISETP.GE.U32.AND P1, PT, R8, 0x7ffffeed, PT ;  /* 0x7ffffeed0800780c */ /* 0x000fc40003f26070 */
[----:B----4-:R-:W-:Y:S04]  /*30100*/  LDGSTS.E [R246+0x45d00], desc[UR76][R104.64], !P0 ;  /* 0x45d0000068f67fae */ /* 0x010fe8000c1a104c */
[----:B------:R-:W-:Y:S04]  /*30110*/  LDGSTS.E [R246+0x45e00], desc[UR76][R112.64], !P0 ;  /* 0x45e0000070f67fae */ /* 0x000fe8000c1a104c */
[----:B------:R-:W4:Y:S04]  /*30120*/  LDL.64 R104, [R1+0xb8] ;  /* 0x0000b80001687983 */ /* 0x000f280000100a00 */
[----:B------:R-:W4:Y:S04]  /*30130*/  LDL.64 R112, [R1+0x1fd0] ;  /* 0x001fd00001707983 */ /* 0x000f280000100a00 */
[----:B---3--:R-:W-:Y:S04]  /*30140*/  LDGSTS.E [R246+0x45f00], desc[UR76][R40.64], !P0 ;  /* 0x45f0000028f67fae */ /* 0x008fe8000c1a104c */
[----:B------:R-:W-:Y:S04]  /*30150*/  LDGSTS.E [R246+0x47800], desc[UR76][R16.64], !P2 ;  /* 0x4780000010f67fae */ /* 0x000fe8000d1a104c */
[----:B------:R-:W-:Y:S04]  /*30160*/  LDGSTS.E [R246+0x47900], desc[UR76][R100.64], !P2 ;  /* 0x4790000064f67fae */ /* 0x000fe8000d1a104c */
[----:B------:R-:W3:Y:S04]  /*30170*/  LDL.64 R40, [R1+0x1fd8] ;  /* 0x001fd80001287983 */ /* 0x000ee80000100a00 */
[----:B------:R-:W-:Y:S04]  /*30180*/  LDGSTS.E [R246+0x47a00], desc[UR76][R94.64], !P2 ;  /* 0x47a000005ef67fae */ /* 0x000fe8000d1a104c */
[----:B-----5:R-:W-:Y:S04]  /*30190*/  LDGSTS.E [R246+0x47b00], desc[UR76][R234.64], !P2 ;  /* 0x47b00000eaf67fae */ /* 0x020fe8000d1a104c */
[----:B------:R-:W-:Y:S04]  /*301a0*/  LDGSTS.E [R246+0x47c00], desc[UR76][R126.64], !P2 ;  /* 0x47c000007ef67fae */ /* 0x000fe8000d1a104c */
[----:B------:R-:W-:Y:S04]  /*301b0*/  LDGSTS.E [R246+0x47d00], desc[UR76][R114.64], !P2 ;  /* 0x47d0000072f67fae */ /* 0x000fe8000d1a104c */
[----:B------:R-:W5:Y:S04]  /*301c0*/  LDL.64 R234, [R1+0x2010] ;  /* 0x0020100001ea7983 */ /* 0x000f680000100a00 */
        /* <DEDUP_REMOVED lines=8> */
[----:B------:R-:W-:Y:S01]  /*30250*/  LDGSTS.E [R246+0x49d00], desc[UR76][R124.64], !P1 ;  /* 0x49d000007cf67fae */ /* 0x000fe2000c9a104c */
[----:B------:R-:W-:-:S02]  /*30260*/  IADD3 R8, PT, PT, R14, -0x98, RZ ;  /* 0xffffff680e087810 */ /* 0x000fc40007ffe0ff */
[----:B------:R-:W1:Y:S01]  /*30270*/  LDC R14, c[0x0][0x3a0] ;  /* 0x0000e800ff0e7b82 */ /* 0x000e620000000800 */
        /* <DEDUP_REMOVED lines=12> */
[----:B--2---:R-:W-:Y:S04]  /*30340*/  LDGSTS.E [R246+0x49e00], desc[UR76][R122.64], !P1 ;  /* 0x49e000007af67fae */ /* 0x004fe8000c9a104c */
[----:B------:R-:W2:Y:S01]  /*30350*/  LDL.64 R122, [R1+0x2058] ;  /* 0x00205800017a7983 */ /* 0x000ea20000100a00 */
[----:B------:R-:W-:Y:S01]  /*30360*/  ISETP.GE.U32.AND P6, PT, R8, 0x7ffffee9, PT ;  /* 0x7ffffee90800780c */ /* 0x000fe20003fc6070 */
[----:B------:R-:W-:-:S02]  /*30370*/  VIADD R8, R13, 0xffffff64 ;  /* 0xffffff640d087836 */ /* 0x000fc40000000000 */
[----:B------:R-:W1:Y:S03]  /*30380*/  LDC R13, c[0x0][0x3a0] ;  /* 0x0000e800ff0d7b82 */ /* 0x000e660000000800 */
[----:B------:R-:W-:Y:S01]  /*30390*/  ISETP.GE.U32.AND P3, PT, R8, 0x7ffffee5, PT ;  /* 0x7ffffee50800780c */ /* 0x000fe20003f66070 */
[----:B------:R-:W-:-:S04]  /*303a0*/  VIADD R8, R12, 0xffffff60 ;  /* 0xffffff600c087836 */ /* 0x000fc80000000000 */
[----:B------:R-:W1:Y:S01]  /*303b0*/  LDC R12, c[0x0][0x3a0] ;  /* 0x0000e800ff0c7b82 */ /* 0x000e620000000800 */
[----:B------:R-:W-:Y:S01]  /*303c0*/  ISETP.GE.U32.AND P0, PT, R8, 0x7ffffee1, PT ;  /* 0x7ffffee10800780c */ /* 0x000fe20003f06070 */
[----:B----4-:R-:W-:Y:S04]  /*303d0*/  LDGSTS.E [R246+0x49f00], desc[UR76][R104.64], !P1 ;  /* 0x49f0000068f67fae */ /* 0x010fe8000c9a104c */
[----:B------:R-:W-:Y:S04]  /*303e0*/  LDGSTS.E [R246+0x4b800], desc[UR76][R112.64], !P6 ;  /* 0x4b80000070f67fae */ /* 0x000fe8000f1a104c */
[----:B------:R-:W4:Y:S04]  /*303f0*/  LDL.64 R104, [R1+0x188] ;  /* 0x0001880001687983 */ /* 0x000f280000100a00 */
[----:B------:R-:W4:Y:S04]  /*30400*/  LDL.64 R112, [R1+0x190] ;  /* 0x0001900001707983 */ /* 0x000f280000100a00 */
[----:B---3--:R-:W-:Y:S04]  /*30410*/  LDGSTS.E [R246+0x4b900], desc[UR76][R40.64], !P6 ;  /* 0x4b90000028f67fae */ /* 0x008fe8000f1a104c */
[----:B------:R-:W-:Y:S04]  /*30420*/  LDGSTS.E [R246+0x4ba00], desc[UR76][R214.64], !P6 ;  /* 0x4ba00000d6f67fae */ /* 0x000fe8000f1a104c */
[----:B------:R-:W-:Y:S04]  /*30430*/  LDGSTS.E [R246+0x4bb00], desc[UR76][R212.64], !P6 ;  /* 0x4bb00000d4f67fae */ /* 0x000fe8000f1a104c */
[----:B------:R-:W-:Y:S04]  /*30440*/  LDGSTS.E [R246+0x4bc00], desc[UR76][R210.64], !P6 ;  /* 0x4bc00000d2f67fae */ /* 0x000fe8000f1a104c */
[----:B------:R-:W-:Y:S04]  /*30450*/  LDGSTS.E [R246+0x4bd00], desc[UR76][R208.64], !P6 ;  /* 0x4bd00000d0f67fae */ /* 0x000fe8000f1a104c */
[----:B------:R-:W-:Y:S04]  /*30460*/  LDGSTS.E [R246+0x4be00], desc[UR76][R206.64], !P6 ;  /* 0x4be00000cef67fae */ /* 0x000fe8000f1a104c */
[----:B------:R-:W-:Y:S04]  /*30470*/  LDGSTS.E [R246+0x4bf00], desc[UR76][R204.64], !P6 ;  /* 0x4bf00000ccf67fae */ /* 0x000fe8000f1a104c */
[----:B-----5:R-:W-:Y:S04]  /*30480*/  LDGSTS.E [R246+0x4d800], desc[UR76][R234.64], !P3 ;  /* 0x4d800000eaf67fae */ /* 0x020fe8000d9a104c */
[----:B------:R-:W-:Y:S04]  /*30490*/  LDGSTS.E [R246+0x4d900], desc[UR76][R126.64], !P3 ;  /* 0x4d9000007ef67fae */ /* 0x000fe8000d9a104c */
[----:B------:R-:W-:Y:S04]  /*304a0*/  LDGSTS.E [R246+0x4da00], desc[UR76][R166.64], !P3 ;  /* 0x4da00000a6f67fae */ /* 0x000fe8000d9a104c */
[----:B------:R-:W3:Y:S04]  /*304b0*/  LDL.64 R234, [R1+0x2090] ;  /* 0x0020900001ea7983 */ /* 0x000ee80000100a00 */
[----:B------:R-:W5:Y:S04]  /*304c0*/  LDL.64 R126, [R1+0x2098] ;  /* 0x00209800017e7983 */ /* 0x000f680000100a00 */
        /* <DEDUP_REMOVED lines=12> */
[----:B------:R-:W2:Y:S01]  /*30590*/  LDL.64 R122, [R1+0x2110] ;  /* 0x00211000017a7983 */ /* 0x000ea20000100a00 */
[----:B-1----:R-:W-:Y:S02]  /*305a0*/  VIADD R8, R10, 0xffffff58 ;  /* 0xffffff580a087836 */ /* 0x002fe40000000000 */
[----:B------:R-:W1:Y:S01]  /*305b0*/  LDC R10, c[0x0][0x3a0] ;  /* 0x0000e800ff0a7b82 */ /* 0x000e620000000800 */
[----:B------:R-:W-:Y:S04]  /*305c0*/  LDGSTS.E [R246+0x4fa00], desc[UR76][R78.64], !P0 ;  /* 0x4fa000004ef67fae */ /* 0x000fe8000c1a104c */
[----:B------:R-:W-:Y:S01]  /*305d0*/  LDGSTS.E [R246+0x4fb00], desc[UR76][R76.64], !P0 ;  /* 0x4fb000004cf67fae */ /* 0x000fe2000c1a104c */
[----:B------:R-:W-:-:S03]  /*305e0*/  ISETP.GE.U32.AND P1, PT, R8, 0x7ffffed9, PT ;  /* 0x7ffffed90800780c */ /* 0x000fc60003f26070 */
[----:B------:R-:W-:Y:S04]  /*305f0*/  LDGSTS.E [R246+0x4fc00], desc[UR76][R74.64], !P0 ;  /* 0x4fc000004af67fae */ /* 0x000fe8000c1a104c */
[----:B------:R-:W-:Y:S04]  /*30600*/  LDGSTS.E [R246+0x4fd00], desc[UR76][R72.64], !P0 ;  /* 0x4fd0000048f67fae */ /* 0x000fe8000c1a104c */
[----:B------:R-:W-:Y:S04]  /*30610*/  LDGSTS.E [R246+0x4fe00], desc[UR76][R70.64], !P0 ;  /* 0x4fe0000046f67fae */ /* 0x000fe8000c1a104c */
[----:B------:R-:W-:Y:S04]  /*30620*/  LDGSTS.E [R246+0x4ff00], desc[UR76][R68.64], !P0 ;  /* 0x4ff0000044f67fae */ /* 0x000fe8000c1a104c */
[----:B---3--:R-:W-:Y:S04]  /*30630*/  LDGSTS.E [R246+0x51800], desc[UR76][R234.64], !P2 ;  /* 0x51800000eaf67fae */ /* 0x008fe8000d1a104c */
[----:B-----5:R-:W-:Y:S04]  /*30640*/  LDGSTS.E [R246+0x51900], desc[UR76][R126.64], !P2 ;  /* 0x519000007ef67fae */ /* 0x020fe8000d1a104c */
[----:B------:R-:W-:Y:S04]  /*30650*/  LDGSTS.E [R246+0x51a00], desc[UR76][R26.64], !P2 ;  /* 0x51a000001af67fae */ /* 0x000fe8000d1a104c */
[----:B------:R-:W3:Y:S04]  /*30660*/  LDL.64 R234, [R1+0x2190] ;  /* 0x0021900001ea7983 */ /* 0x000ee80000100a00 */
[----:B------:R-:W5:Y:S04]  /*30670*/  LDL.64 R126, [R1+0x2198] ;  /* 0x00219800017e7983 */ /* 0x000f680000100a00 */
[----:B------:R-:W-:Y:S04]  /*30680*/  LDGSTS.E [R246+0x51b00], desc[UR76][R24.64], !P2 ;  /* 0x51b0000018f67fae */ /* 0x000fe8000d1a104c */
[----:B------:R-:W-:Y:S04]  /*30690*/  LDGSTS.E [R246+0x51c00], desc[UR76][R22.64], !P2 ;  /* 0x51c0000016f67fae */ /* 0x000fe8000d1a104c */
[----:B------:R-:W-:Y:S04]  /*306a0*/  LDGSTS.E [R246+0x51d00], desc[UR76][R20.64], !P2 ;  /* 0x51d0000014f67fae */ /* 0x000fe8000d1a104c */
[----:B----4-:R-:W-:Y:S04]  /*306b0*/  LDGSTS.E [R246+0x51e00], desc[UR76][R104.64], !P2 ;  /* 0x51e0000068f67fae */ /* 0x010fe8000d1a104c */
[----:B------:R-:W-:Y:S04]  /*306c0*/  LDGSTS.E [R246+0x51f00], desc[UR76][R112.64], !P2 ;  /* 0x51f0000070f67fae */ /* 0x000fe8000d1a104c */
[----:B------:R-:W-:Y:S04]  /*306d0*/  LDGSTS.E [R246+0x53800], desc[UR76][R96.64], !P1 ;  /* 0x5380000060f67fae */ /* 0x000fe8000c9a104c */
[----:B------:R-:W4:Y:S04]  /*306e0*/  LDL.64 R104, [R1+0x1120] ;  /* 0x0011200001687983 */ /* 0x000f280000100a00 */
[----:B------:R-:W4:Y:S01]  /*306f0*/  LDL.64 R112, [R1+0x1118] ;  /* 0x0011180001707983 */ /* 0x000f220000100a00 */
[----:B------:R-:W-:-:S02]  /*30700*/  IADD3 R8, PT, PT, R9, -0xac, RZ ;  /* 0xffffff5409087810 */ /* 0x000fc40007ffe0ff */
[----:B------:R-:W1:Y:S01]  /*30710*/  LDC R9, c[0x0][0x3a0] ;  /* 0x0000e800ff097b82 */ /* 0x000e620000000800 */
[----:B------:R-:W4:Y:S04]  /*30720*/  LDL.64 R96, [R1+0x2220] ;  /* 0x0022200001607983 */ /* 0x000f280000100a00 */
[----:B--2---:R-:W-:Y:S01]  /*30730*/  LDGSTS.E [R246+0x53900], desc[UR76][R122.64], !P1 ;  /* 0x539000007af67fae */ /* 0x004fe2000c9a104c */
[----:B------:R-:W-:-:S03]  /*30740*/  ISETP.GE.U32.AND P6, PT, R8, 0x7ffffed5, PT ;  /* 0x7ffffed50800780c */ /* 0x000fc60003fc6070 */
[----:B------:R-:W-:Y:S04]  /*30750*/  LDGSTS.E [R246+0x53a00], desc[UR76][R102.64], !P1 ;  /* 0x53a0000066f67fae */ /* 0x000fe8000c9a104c */
[----:B------:R-:W-:Y:S04]  /*30760*/  LDGSTS.E [R246+0x53b00], desc[UR76][R92.64], !P1 ;  /* 0x53b000005cf67fae */ /* 0x000fe8000c9a104c */
[----:B------:R-:W2:Y:S04]  /*30770*/  LDL.64 R122, [R1+0x1108] ;  /* 0x00110800017a7983 */ /* 0x000ea80000100a00 */
[----:B------:R-:W-:Y:S04]  /*30780*/  LDGSTS.E [R246+0x53c00], desc[UR76][R98.64], !P1 ;  /* 0x53c0000062f67fae */ /* 0x000fe8000c9a104c */
[----:B------:R-:W-:Y:S04]  /*30790*/  LDGSTS.E [R246+0x53d00], desc[UR76][R40.64], !P1 ;  /* 0x53d0000028f67fae */ /* 0x000fe8000c9a104c */
[----:B------:R-:W2:Y:S04]  /*307a0*/  LDL.64 R102, [R1+0x1100] ;  /* 0x0011000001667983 */ /* 0x000ea80000100a00 */
[----:B------:R-:W2:Y:S04]  /*307b0*/  LDL.64 R92, [R1+0x10f8] ;  /* 0x0010f800015c7983 */ /* 0x000ea80000100a00 */
[----:B------:R-:W2:Y:S04]  /*307c0*/  LDL.64 R40, [R1+0x2210] ;  /* 0x0022100001287983 */ /* 0x000ea80000100a00 */
[----:B------:R-:W-:Y:S04]  /*307d0*/  LDGSTS.E [R246+0x53e00], desc[UR76][R124.64], !P1 ;  /* 0x53e000007cf67fae */ /* 0x000fe8000c9a104c */
[----:B------:R-:W2:Y:S04]  /*307e0*/  LDL.64 R98, [R1+0x10f0] ;  /* 0x0010f00001627983 */ /* 0x000ea80000100a00 */
[----:B------:R-:W-:Y:S04]  /*307f0*/  LDGSTS.E [R246+0x53f00], desc[UR76][R88.64], !P1 ;  /* 0x53f0000058f67fae */ /* 0x000fe8000c9a104c */
[----:B------:R-:W2:Y:S04]  /*30800*/  LDL.64 R124, [R1+0x10e8] ;  /* 0x0010e800017c7983 */ /* 0x000ea80000100a00 */
[----:B------:R-:W2:Y:S04]  /*30810*/  LDL.64 R88, [R1+0x2358] ;  /* 0x0023580001587983 */ /* 0x000ea80000100a00 */
[----:B---3--:R-:W-:Y:S04]  /*30820*/  LDGSTS.E [R246+0x55800], desc[UR76][R234.64], !P6 ;  /* 0x55800000eaf67fae */ /* 0x008fe8000f1a104c */
[----:B-----5:R-:W-:Y:S04]  /*30830*/  LDGSTS.E [R246+0x55900], desc[UR76][R126.64], !P6 ;  /* 0x559000007ef67fae */ /* 0x020fe8000f1a104c */
[----:B------:R-:W-:Y:S04]  /*30840*/  LDGSTS.E [R246+0x55a00], desc[UR76][R110.64], !P6 ;  /* 0x55a000006ef67fae */ /* 0x000fe8000f1a104c */
[----:B------:R-:W3:Y:S04]  /*30850*/  LDL.64 R234, [R1+0x10e0] ;  /* 0x0010e00001ea7983 */ /* 0x000ee80000100a00 */
[----:B------:R-:W5:Y:S04]  /*30860*/  LDL.64 R126, [R1+0x10d8] ;  /* 0x0010d800017e7983 */ /* 0x000f680000100a00 */
[----:B------:R-:W-:Y:S04]  /*30870*/  LDGSTS.E [R246+0x55b00], desc[UR76][R106.64], !P6 ;  /* 0x55b000006af67fae */ /* 0x000fe8000f1a104c */
[----:B------:R-:W5:Y:S04]  /*30880*/  LDL.64 R110, [R1+0x10d0] ;  /* 0x0010d000016e7983 */ /* 0x000f680000100a00 */
[----:B----4-:R-:W-:Y:S04]  /*30890*/  LDGSTS.E [R246+0x55c00], desc[UR76][R104.64], !P6 ;  /* 0x55c0000068f67fae */ /* 0x010fe8000f1a104c */
[----:B------:R-:W-:Y:S04]  /*308a0*/  LDGSTS.E [R246+0x55d00], desc[UR76][R112.64], !P6 ;  /* 0x55d0000070f67fae */ /* 0x000fe8000f1a104c */
[----:B------:R-:W4:Y:S04]  /*308b0*/  LDL.64 R106, [R1+0x10c8] ;  /* 0x0010c800016a7983 */ /* 0x000f280000100a00 */
[----:B------:R-:W4:Y:S04]  /*308c0*/  LDL.64 R104, [R1+0x10c0] ;  /* 0x0010c00001687983 */ /* 0x000f280000100a00 */
[----:B------:R-:W-:Y:S04]  /*308d0*/  LDGSTS.E [R246+0x55e00], desc[UR76][R94.64], !P6 ;  /* 0x55e000005ef67fae */ /* 0x000fe8000f1a104c */
[----:B------:R-:W4:Y:S01]  /*308e0*/  LDL.64 R112, [R1+0x10b8] ;  /* 0x0010b80001707983 */ /* 0x000f220000100a00 */
[----:B------:R-:W-:-:S03]  /*308f0*/  VIADD R8, R14, 0xffffff50 ;  /* 0xffffff500e087836 */ /* 0x000fc60000000000 */
[----:B------:R-:W4:Y:S04]  /*30900*/  LDL.64 R14, [R1+0x4478] ;  /* 0x00447800010e7983 */ /* 0x000f280000100a00 */
[----:B------:R-:W4:Y:S04]  /*30910*/  LDL.64 R94, [R1+0x2390] ;  /* 0x00239000015e7983 */ /* 0x000f280000100a00 */
        /* <DEDUP_REMOVED lines=24> */
[----:B------:R-:W-:Y:S04]  /*30aa0*/  LDGSTS.E [R246+0x59a00], desc[UR76][R110.64], !P0 ;  /* 0x59a000006ef67fae */ /* 0x000fe8000c1a104c */
[----:B------:R-:W5:Y:S04]  /*30ab0*/  LDL.64 R114, [R1+0x23d0] ;  /* 0x0023d00001727983 */ /* 0x000f680000100a00 */
[----:B----4-:R-:W-:Y:S04]  /*30ac0*/  LDGSTS.E [R246+0x59b00], desc[UR76][R106.64], !P0 ;  /* 0x59b000006af67fae */ /* 0x010fe8000c1a104c */
        /* <DEDUP_REMOVED lines=14> */
[----:B------:R-:W-:Y:S01]  /*30bb0*/  ISETP.GE.U32.AND P1, PT, R8, 0x7ffffec5, PT ;  /* 0x7ffffec50800780c */ /* 0x000fe20003f26070 */
[----:B------:R-:W-:Y:S06]  /*30bc0*/  LDGSTS.E [R246+0x59f00], desc[UR76][R40.64], !P0 ;  /* 0x59f0000028f67fae */ /* 0x000fec000c1a104c */
        /* <DEDUP_REMOVED lines=11> */
[----:B------:R-:W2:Y:S01]  /*30c80*/  LDL.64 R124, [R1+0x2418] ;  /* 0x00241800017c7983 */ /* 0x000ea20000100a00 */
[----:B-1----:R-:W-:-:S02]  /*30c90*/  IADD3 R8, PT, PT, R10, -0xc0, RZ ;  /* 0xffffff400a087810 */ /* 0x002fc40007ffe0ff */
[----:B------:R-:W1:Y:S01]  /*30ca0*/  LDC R10, c[0x0][0x3a0] ;  /* 0x0000e800ff0a7b82 */ /* 0x000e620000000800 */
[----:B------:R-:W2:Y:S04]  /*30cb0*/  LDL.64 R94, [R1+0x1de0] ;  /* 0x001de000015e7983 */ /* 0x000ea80000100a00 */
[----:B---3--:R-:W-:Y:S04]  /*30cc0*/  LDGSTS.E [R246+0x5be00], desc[UR76][R234.64], !P2 ;  /* 0x5be00000eaf67fae */ /* 0x008fe8000d1a104c */
[----:B-----5:R-:W-:Y:S04]  /*30cd0*/  LDGSTS.E [R246+0x5bf00], desc[UR76][R126.64], !P2 ;  /* 0x5bf000007ef67fae */ /* 0x020fe8000d1a104c */
[----:B------:R-:W3:Y:S04]  /*30ce0*/  LDL.64 R234, [R1+0x1028] ;  /* 0x0010280001ea7983 */ /* 0x000ee80000100a00 */
[----:B------:R-:W5:Y:S04]  /*30cf0*/  LDL.64 R126, [R1+0x1020] ;  /* 0x00102000017e7983 */ /* 0x000f680000100a00 */
[----:B------:R-:W-:Y:S04]  /*30d00*/  LDGSTS.E [R246+0x5d800], desc[UR76][R114.64], !P1 ;  /* 0x5d80000072f67fae */ /* 0x000fe8000c9a104c */
[----:B----4-:R-:W-:Y:S04]  /*30d10*/  LDGSTS.E [R246+0x5d900], desc[UR76][R88.64], !P1 ;  /* 0x5d90000058f67fae */ /* 0x010fe8000c9a104c */
[----:B------:R-:W-:Y:S04]  /*30d20*/  LDGSTS.E [R246+0x5da00], desc[UR76][R110.64], !P1 ;  /* 0x5da000006ef67fae */ /* 0x000fe8000c9a104c */
        /* <DEDUP_REMOVED lines=8> */
[----:B--2---:R-:W-:Y:S01]  /*30db0*/  LDGSTS.E [R246+0x5dd00], desc[UR76][R122.64], !P1 ;  /* 0x5dd000007af67fae */ /* 0x004fe2000c9a104c */
[----:B------:R-:W-:-:S02]  /*30dc0*/  VIADD R8, R9, 0xffffff3c ;  /* 0xffffff3c09087836 */ /* 0x000fc40000000000 */
[----:B------:R-:W2:Y:S01]  /*30dd0*/  LDC R9, c[0x0][0x3a0] ;  /* 0x0000e800ff097b82 */ /* 0x000ea20000000800 */
[----:B------:R-:W-:Y:S04]  /*30de0*/  LDGSTS.E [R246+0x5de00], desc[UR76][R112.64], !P1 ;  /* 0x5de0000070f67fae */ /* 0x000fe8000c9a104c */
[----:B------:R-:W2:Y:S04]  /*30df0*/  LDL.64 R122, [R1+0x2478] ;  /* 0x00247800017a7983 */ /* 0x000ea80000100a00 */
[----:B------:R-:W2:Y:S01]  /*30e00*/  LDL.64 R112, [R1+0x1000] ;  /* 0x0010000001707983 */ /* 0x000ea20000100a00 */
[----:B------:R-:W-:-:S03]  /*30e10*/  ISETP.GE.U32.AND P3, PT, R8, 0x7ffffebd, PT ;  /* 0x7ffffebd0800780c */ /* 0x000fc60003f66070 */
[----:B------:R-:W-:Y:S04]  /*30e20*/  LDGSTS.E [R246+0x5df00], desc[UR76][R40.64], !P1 ;  /* 0x5df0000028f67fae */ /* 0x000fe8000c9a104c */
[----:B------:R-:W-:Y:S04]  /*30e30*/  LDGSTS.E [R246+0x5f800], desc[UR76][R96.64], !P6 ;  /* 0x5f80000060f67fae */ /* 0x000fe8000f1a104c */
[----:B------:R-:W2:Y:S04]  /*30e40*/  LDL.64 R40, [R1+0x1dd8] ;  /* 0x001dd80001287983 */ /* 0x000ea80000100a00 */
[----:B------:R-:W2:Y:S04]  /*30e50*/  LDL.64 R96, [R1+0x2690] ;  /* 0x0026900001607983 */ /* 0x000ea80000100a00 */
[----:B------:R-:W-:Y:S04]  /*30e60*/  LDGSTS.E [R246+0x5f900], desc[UR76][R124.64], !P6 ;  /* 0x5f9000007cf67fae */ /* 0x000fe8000f1a104c */
[----:B------:R-:W-:Y:S04]  /*30e70*/  LDGSTS.E [R246+0x5fa00], desc[UR76][R102.64], !P6 ;  /* 0x5fa0000066f67fae */ /* 0x000fe8000f1a104c */
[----:B------:R-:W-:Y:S04]  /*30e80*/  LDGSTS.E [R246+0x5fb00], desc[UR76][R92.64], !P6 ;  /* 0x5fb000005cf67fae */ /* 0x000fe8000f1a104c */
[----:B------:R-:W2:Y:S04]  /*30e90*/  LDL.64 R124, [R1+0x1de8] ;  /* 0x001de800017c7983 */ /* 0x000ea80000100a00 */
[----:B------:R-:W-:Y:S04]  /*30ea0*/  LDGSTS.E [R246+0x5fc00], desc[UR76][R98.64], !P6 ;  /* 0x5fc0000062f67fae */ /* 0x000fe8000f1a104c */
[----:B------:R-:W2:Y:S04]  /*30eb0*/  LDL.64 R102, [R1+0x1df0] ;  /* 0x001df00001667983 */ /* 0x000ea80000100a00 */
[----:B------:R-:W2:Y:S04]  /*30ec0*/  LDL.64 R92, [R1+0x1df8] ;  /* 0x001df800015c7983 */ /* 0x000ea80000100a00 */
[----:B------:R-:W2:Y:S04]  /*30ed0*/  LDL.64 R98, [R1+0x1e00] ;  /* 0x001e000001627983 */ /* 0x000ea80000100a00 */
[----:B---3--:R-:W-:Y:S04]  /*30ee0*/  LDGSTS.E [R246+0x5fd00], desc[UR76][R234.64], !P6 ;  /* 0x5fd00000eaf67fae */ /* 0x008fe8000f1a104c */
[----:B-----5:R-:W-:Y:S04]  /*30ef0*/  LDGSTS.E [R246+0x5fe00], desc[UR76][R126.64], !P6 ;  /* 0x5fe000007ef67fae */ /* 0x020fe8000f1a104c */
[----:B------:R-:W3:Y:S04]  /*30f00*/  LDL.64 R234, [R1+0x2698] ;  /* 0x0026980001ea7983 */ /* 0x000ee80000100a00 */
[----:B------:R-:W5:Y:S04]  /*30f10*/  LDL.64 R126, [R1+0x1e08] ;  /* 0x001e0800017e7983 */ /* 0x000f680000100a00 */
[----:B----4-:R-:W-:Y:S04]  /*30f20*/  LDGSTS.E [R246+0x5ff00], desc[UR76][R88.64], !P6 ;  /* 0x5ff0000058f67fae */ /* 0x010fe8000f1a104c */
[----:B------:R-:W-:Y:S04]  /*30f30*/  LDGSTS.E [R246+0x61800], desc[UR76][R110.64], !P3 ;  /* 0x618000006ef67fae */ /* 0x000fe8000d9a104c */
[----:B------:R-:W4:Y:S01]  /*30f40*/  LDL.64 R88, [R1+0x1e10] ;  /* 0x001e100001587983 */ /* 0x000f220000100a00 */
[----:B------:R-:W-:-:S02]  /*30f50*/  VIADD R8, R13, 0xffffff38 ;  /* 0xffffff380d087836 */ /* 0x000fc40000000000 */
[----:B------:R-:W1:Y:S01]  /*30f60*/  LDC R13, c[0x0][0x3a0] ;  /* 0x0000e800ff0d7b82 */ /* 0x000e620000000800 */
[----:B------:R-:W4:Y:S04]  /*30f70*/  LDL.64 R110, [R1+0x2848] ;  /* 0x00284800016e7983 */ /* 0x000f280000100a00 */
        /* <DEDUP_REMOVED lines=13> */
[----:B------:R-:W-:Y:S04]  /*31050*/  LDGSTS.E [R246+0x61f00], desc[UR76][R124.64], !P3 ;  /* 0x61f000007cf67fae */ /* 0x000fe8000d9a104c */
[----:B------:R-:W-:Y:S04]  /*31060*/  LDGSTS.E [R246+0x63800], desc[UR76][R96.64], !P0 ;  /* 0x6380000060f67fae */ /* 0x000fe8000c1a104c */
[----:B------:R-:W2:Y:S04]  /*31070*/  LDL.64 R124, [R1+0x1e40] ;  /* 0x001e4000017c7983 */ /* 0x000ea80000100a00 */
[----:B------:R-:W2:Y:S04]  /*31080*/  LDL.64 R96, [R1+0x3380] ;  /* 0x0033800001607983 */ /* 0x000ea80000100a00 */
[----:B---3--:R-:W-:Y:S04]  /*31090*/  LDGSTS.E [R246+0x63900], desc[UR76][R234.64], !P0 ;  /* 0x63900000eaf67fae */ /* 0x008fe8000c1a104c */
[----:B------:R-:W-:Y:S04]  /*310a0*/  LDGSTS.E [R246+0x63a00], desc[UR76][R102.64], !P0 ;  /* 0x63a0000066f67fae */ /* 0x000fe8000c1a104c */
[----:B------:R-:W-:Y:S04]  /*310b0*/  LDGSTS.E [R246+0x63b00], desc[UR76][R92.64], !P0 ;  /* 0x63b000005cf67fae */ /* 0x000fe8000c1a104c */
[----:B------:R-:W3:Y:S04]  /*310c0*/  LDL.64 R234, [R1+0x1e48] ;  /* 0x001e480001ea7983 */ /* 0x000ee80000100a00 */
[----:B------:R-:W3:Y:S04]  /*310d0*/  LDL.64 R102, [R1+0x1e50] ;  /* 0x001e500001667983 */ /* 0x000ee80000100a00 */
[----:B------:R-:W-:Y:S04]  /*310e0*/  LDGSTS.E [R246+0x63c00], desc[UR76][R98.64], !P0 ;  /* 0x63c0000062f67fae */ /* 0x000fe8000c1a104c */
[----:B------:R-:W3:Y:S04]  /*310f0*/  LDL.64 R92, [R1+0x1e58] ;  /* 0x001e5800015c7983 */ /* 0x000ee80000100a00 */
[----:B-----5:R-:W-:Y:S04]  /*31100*/  LDGSTS.E [R246+0x63d00], desc[UR76][R126.64], !P0 ;  /* 0x63d000007ef67fae */ /* 0x020fe8000c1a104c */
[----:B------:R-:W5:Y:S04]  /*31110*/  LDL.64 R98, [R1+0x1e60] ;  /* 0x001e600001627983 */ /* 0x000f680000100a00 */
[----:B----4-:R-:W-:Y:S04]  /*31120*/  LDGSTS.E [R246+0x63e00], desc[UR76][R88.64], !P0 ;  /* 0x63e0000058f67fae */ /* 0x010fe8000c1a104c */
[----:B------:R-:W4:Y:S04]  /*31130*/  LDL.64 R126, [R1+0x1e68] ;  /* 0x001e6800017e7983 */ /* 0x000f280000100a00 */
        /* <DEDUP_REMOVED lines=24> */
[----:B------:R-:W-:Y:S04]  /*312c0*/  LDGSTS.E [R246+0x67800], desc[UR76][R94.64], !P1 ;  /* 0x678000005ef67fae */ /* 0x000fe8000c9a104c */
[----:B------:R-:W-:Y:S04]  /*312d0*/  LDGSTS.E [R246+0x67900], desc[UR76][R96.64], !P1 ;  /* 0x6790000060f67fae */ /* 0x000fe8000c9a104c */
[----:B------:R-:W-:Y:S04]  /*312e0*/  LDGSTS.E [R246+0x67a00], desc[UR76][R102.64], !P1 ;  /* 0x67a0000066f67fae */ /* 0x000fe8000c9a104c */
[----:B------:R-:W3:Y:S04]  /*312f0*/  LDL.64 R234, [R1+0x2180] ;  /* 0x0021800001ea7983 */ /* 0x000ee80000100a00 */
[----:B------:R-:W-:Y:S04]  /*31300*/  LDGSTS.E [R246+0x67b00], desc[UR76][R92.64], !P1 ;  /* 0x67b000005cf67fae */ /* 0x000fe8000c9a104c */
[----:B-----5:R-:W-:Y:S04]  /*31310*/  LDGSTS.E [R246+0x67c00], desc[UR76][R98.64], !P1 ;  /* 0x67c0000062f67fae */ /* 0x020fe8000c9a104c */
[----:B------:R-:W5:Y:S04]  /*31320*/  LDL.64 R96, [R1+0x3578] ;  /* 0x0035780001607983 */ /* 0x000f680000100a00 */
[----:B----4-:R-:W-:Y:S04]  /*31330*/  LDGSTS.E [R246+0x67d00], desc[UR76][R126.64], !P1 ;  /* 0x67d000007ef67fae */ /* 0x010fe8000c9a104c */
[----:B------:R-:W4:Y:S04]  /*31340*/  LDL.64 R102, [R1+0x3580] ;  /* 0x0035800001667983 */ /* 0x000f280000100a00 */
[----:B------:R-:W4:Y:S04]  /*31350*/  LDL.64 R92, [R1+0x21b8] ;  /* 0x0021b800015c7983 */ /* 0x000f280000100a00 */
[----:B------:R-:W4:Y:S04]  /*31360*/  LDL.64 R126, [R1+0x21b0] ;  /* 0x0021b000017e7983 */ /* 0x000f280000100a00 */
[----:B------:R-:W-:Y:S04]  /*31370*/  LDGSTS.E [R246+0x67e00], desc[UR76][R88.64], !P1 ;  /* 0x67e0000058f67fae */ /* 0x000fe8000c9a104c */
[----:B------:R-:W4:Y:S01]  /*31380*/  LDL.64 R98, [R1+0x21c0] ;  /* 0x0021c00001627983 */ /* 0x000f220000100a00 */
[----:B-1----:R-:W-:-:S02]  /*31390*/  IADD3 R8, PT, PT, R10, -0xd4, RZ ;  /* 0xffffff2c0a087810 */ /* 0x002fc40007ffe0ff */
[----:B------:R-:W1:Y:S01]  /*313a0*/  LDC R10, c[0x0][0x3a0] ;  /* 0x0000e800ff0a7b82 */ /* 0x000e620000000800 */
        /* <DEDUP_REMOVED lines=9> */
[----:B------:R-:W-:Y:S01]  /*31440*/  LDGSTS.E [R246+0x69900], desc[UR76][R110.64], !P6 ;  /* 0x699000006ef67fae */ /* 0x000fe2000f1a104c */
[----:B------:R-:W-:Y:S02]  /*31450*/  VIADD R8, R11, 0xffffff24 ;  /* 0xffffff240b087836 */ /* 0x000fe40000000000 */
[----:B------:R-:W1:Y:S01]  /*31460*/  LDC R11, c[0x0][0x3a0] ;  /* 0x0000e800ff0b7b82 */ /* 0x000e620000000800 */
[----:B------:R-:W2:Y:S04]  /*31470*/  LDL.64 R114, [R1+0x2340] ;  /* 0x0023400001727983 */ /* 0x000ea80000100a00 */
        /* <DEDUP_REMOVED lines=14> */
[----:B----4-:R-:W-:Y:S01]  /*31560*/  LDGSTS.E [R246+0x6b900], desc[UR76][R102.64], !P3 ;  /* 0x6b90000066f67fae */ /* 0x010fe2000d9a104c */
[----:B------:R-:W-:-:S03]  /*31570*/  ISETP.GE.U32.AND P0, PT, R8, 0x7ffffea5, PT ;  /* 0x7ffffea50800780c */ /* 0x000fc60003f06070 */
[----:B------:R-:W4:Y:S04]  /*31580*/  LDL.64 R96, [R1+0x4cb0] ;  /* 0x004cb00001607983 */ /* 0x000f280000100a00 */
[----:B------:R-:W-:Y:S04]  /*31590*/  LDGSTS.E [R246+0x6ba00], desc[UR76][R126.64], !P3 ;  /* 0x6ba000007ef67fae */ /* 0x000fe8000d9a104c */
[----:B------:R-:W-:Y:S04]  /*315a0*/  LDGSTS.E [R246+0x6bb00], desc[UR76][R92.64], !P3 ;  /* 0x6bb000005cf67fae */ /* 0x000fe8000d9a104c */
[----:B------:R-:W5:Y:S04]  /*315b0*/  LDL.64 R102, [R1+0x3780] ;  /* 0x0037800001667983 */ /* 0x000f680000100a00 */
[----:B------:R-:W4:Y:S04]  /*315c0*/  LDL.64 R126, [R1+0x2250] ;  /* 0x00225000017e7983 */ /* 0x000f280000100a00 */
[----:B------:R-:W-:Y:S04]  /*315d0*/  LDGSTS.E [R246+0x6bc00], desc[UR76][R98.64], !P3 ;  /* 0x6bc0000062f67fae */ /* 0x000fe8000d9a104c */
[----:B------:R-:W5:Y:S04]  /*315e0*/  LDL.64 R92, [R1+0x2318] ;  /* 0x00231800015c7983 */ /* 0x000f680000100a00 */
[----:B------:R-:W-:Y:S04]  /*315f0*/  LDGSTS.E [R246+0x6bd00], desc[UR76][R88.64], !P3 ;  /* 0x6bd0000058f67fae */ /* 0x000fe8000d9a104c */
[----:B------:R-:W5:Y:S04]  /*31600*/  LDL.64 R98, [R1+0x2320] ;  /* 0x0023200001627983 */ /* 0x000f680000100a00 */
[----:B------:R-:W5:Y:S04]  /*31610*/  LDL.64 R88, [R1+0x2328] ;  /* 0x0023280001587983 */ /* 0x000f680000100a00 */
[----:B--2---:R-:W-:Y:S04]  /*31620*/  LDGSTS.E [R246+0x6be00], desc[UR76][R122.64], !P3 ;  /* 0x6be000007af67fae */ /* 0x004fe8000d9a104c */
[----:B------:R-:W2:Y:S01]  /*31630*/  LDL.64 R122, [R1+0x2330] ;  /* 0x00233000017a7983 */ /* 0x000ea20000100a00 */
[----:B------:R-:W-:-:S05]  /*31640*/  VIADD R8, R13, 0xffffff20 ;  /* 0xffffff200d087836 */ /* 0x000fca0000000000 */
[----:B------:R-:W-:Y:S01]  /*31650*/  ISETP.GE.U32.AND P2, PT, R8, 0x7ffffea1, PT ;  /* 0x7ffffea10800780c */ /* 0x000fe20003f46070 */
[----:B------:R-:W-:Y:S04]  /*31660*/  LDGSTS.E [R246+0x6bf00], desc[UR76][R112.64], !P3 ;  /* 0x6bf0000070f67fae */ /* 0x000fe8000d9a104c */
[----:B------:R-:W-:Y:S04]  /*31670*/  LDGSTS.E [R246+0x6d800], desc[UR76][R110.64], !P0 ;  /* 0x6d8000006ef67fae */ /* 0x000fe8000c1a104c */
[----:B------:R-:W2:Y:S04]  /*31680*/  LDL.64 R112, [R1+0x2338] ;  /* 0x0023380001707983 */ /* 0x000ea80000100a00 */
[----:B------:R-:W-:Y:S04]  /*31690*/  LDGSTS.E [R246+0x6d900], desc[UR76][R106.64], !P0 ;  /* 0x6d9000006af67fae */ /* 0x000fe8000c1a104c */
[----:B------:R-:W-:Y:S04]  /*316a0*/  LDGSTS.E [R246+0x6da00], desc[UR76][R104.64], !P0 ;  /* 0x6da0000068f67fae */ /* 0x000fe8000c1a104c */
        /* <DEDUP_REMOVED lines=8> */
[----:B------:R-:W-:Y:S04]  /*31730*/  LDGSTS.E [R246+0x6de00], desc[UR76][R100.64], !P0 ;  /* 0x6de0000064f67fae */ /* 0x000fe8000c1a104c */
[----:B------:R-:W3:Y:S01]  /*31740*/  LDL.64 R234, [R1+0x4150] ;  /* 0x0041500001ea7983 */ /* 0x000ee20000100a00 */
[----:B------:R-:W-:-:S02]  /*31750*/  VIADD R8, R12, 0xffffff1c ;  /* 0xffffff1c0c087836 */ /* 0x000fc40000000000 */
[----:B------:R-:W1:Y:S01]  /*31760*/  LDC R12, c[0x0][0x3a0] ;  /* 0x0000e800ff0c7b82 */ /* 0x000e620000000800 */
[----:B------:R-:W3:Y:S04]  /*31770*/  LDL.64 R100, [R1+0x43b8] ;  /* 0x0043b80001647983 */ /* 0x000ee80000100a00 */
[----:B----4-:R-:W-:Y:S04]  /*31780*/  LDGSTS.E [R246+0x6df00], desc[UR76][R126.64], !P0 ;  /* 0x6df000007ef67fae */ /* 0x010fe8000c1a104c */
[----:B------:R-:W-:Y:S04]  /*31790*/  LDGSTS.E [R246+0x6f800], desc[UR76][R94.64], !P2 ;  /* 0x6f8000005ef67fae */ /* 0x000fe8000d1a104c */
[----:B-----5:R-:W-:Y:S04]  /*317a0*/  LDGSTS.E [R246+0x6f900], desc[UR76][R102.64], !P2 ;  /* 0x6f90000066f67fae */ /* 0x020fe8000d1a104c */
[----:B------:R-:W-:Y:S04]  /*317b0*/  LDGSTS.E [R246+0x6fa00], desc[UR76][R92.64], !P2 ;  /* 0x6fa000005cf67fae */ /* 0x000fe8000d1a104c */
[----:B------:R-:W4:Y:S04]  /*317c0*/  LDL.64 R126, [R1+0x4148] ;  /* 0x00414800017e7983 */ /* 0x000f280000100a00 */
[----:B------:R-:W-:Y:S04]  /*317d0*/  LDGSTS.E [R246+0x6fb00], desc[UR76][R98.64], !P2 ;  /* 0x6fb0000062f67fae */ /* 0x000fe8000d1a104c */
[----:B------:R-:W-:Y:S04]  /*317e0*/  LDGSTS.E [R246+0x6fc00], desc[UR76][R88.64], !P2 ;  /* 0x6fc0000058f67fae */ /* 0x000fe8000d1a104c */
[----:B------:R-:W5:Y:S04]  /*317f0*/  LDL.64 R102, [R1+0x4cf0] ;  /* 0x004cf00001667983 */ /* 0x000f680000100a00 */
[----:B------:R-:W5:Y:S01]  /*31800*/  LDL.64 R92, [R1+0x4ce8] ;  /* 0x004ce800015c7983 */ /* 0x000f620000100a00 */
[----:B------:R-:W-:-:S03]  /*31810*/  ISETP.GE.U32.AND P1, PT, R8, 0x7ffffe9d, PT ;  /* 0x7ffffe9d0800780c */ /* 0x000fc60003f26070 */
[----:B------:R-:W5:Y:S04]  /*31820*/  LDL.64 R98, [R1+0x4228] ;  /* 0x0042280001627983 */ /* 0x000f680000100a00 */
[----:B------:R-:W5:Y:S04]  /*31830*/  LDL.64 R88, [R1+0x4220] ;  /* 0x0042200001587983 */ /* 0x000f680000100a00 */
[----:B------:R-:W5:Y:S04]  /*31840*/  LDL.64 R94, [R1+0x43b0] ;  /* 0x0043b000015e7983 */ /* 0x000f680000100a00 */
[----:B--2---:R-:W-:Y:S04]  /*31850*/  LDGSTS.E [R246+0x6fd00], desc[UR76][R122.64], !P2 ;  /* 0x6fd000007af67fae */ /* 0x004fe8000d1a104c */
[----:B------:R-:W2:Y:S01]  /*31860*/  LDL.64 R122, [R1+0x4230] ;  /* 0x00423000017a7983 */ /* 0x000ea20000100a00 */
[----:B-1----:R-:W-:-:S02]  /*31870*/  IADD3 R8, PT, PT, R10, -0xe8, RZ ;  /* 0xffffff180a087810 */ /* 0x002fc40007ffe0ff */
[----:B------:R-:W1:Y:S02]  /*31880*/  LDC R10, c[0x0][0x3a0] ;  /* 0x0000e800ff0a7b82 */ /* 0x000e640000000800 */
[----:B------:R-:W-:Y:S01]  /*31890*/  ISETP.GE.U32.AND P6, PT, R8, 0x7ffffe99, PT ;  /* 0x7ffffe990800780c */ /* 0x000fe20003fc6070 */
[----:B------:R-:W-:Y:S04]  /*318a0*/  LDGSTS.E [R246+0x6fe00], desc[UR76][R112.64], !P2 ;  /* 0x6fe0000070f67fae */ /* 0x000fe8000d1a104c */
[----:B------:R-:W-:Y:S04]  /*318b0*/  LDGSTS.E [R246+0x6ff00], desc[UR76][R114.64], !P2 ;  /* 0x6ff0000072f67fae */ /* 0x000fe8000d1a104c */
[----:B------:R-:W-:Y:S04]  /*318c0*/  LDGSTS.E [R246+0x71800], desc[UR76][R96.64], !P1 ;  /* 0x7180000060f67fae */ /* 0x000fe8000c9a104c */
[----:B------:R-:W2:Y:S04]  /*318d0*/  LDL.64 R112, [R1+0x4218] ;  /* 0x0042180001707983 */ /* 0x000ea80000100a00 */
[----:B------:R-:W-:Y:S04]  /*318e0*/  LDGSTS.E [R246+0x71900], desc[UR76][R110.64], !P1 ;  /* 0x719000006ef67fae */ /* 0x000fe8000c9a104c */
[----:B------:R-:W-:Y:S01]  /*318f0*/  LDGSTS.E [R246+0x71a00], desc[UR76][R106.64], !P1 ;  /* 0x71a000006af67fae */ /* 0x000fe2000c9a104c */
[----:B------:R-:W-:-:S02]  /*31900*/  VIADD R8, R9, 0xffffff14 ;  /* 0xffffff1409087836 */ /* 0x000fc40000000000 */
[----:B------:R-:W1:Y:S01]  /*31910*/  LDC R9, c[0x0][0x3a0] ;  /* 0x0000e800ff097b82 */ /* 0x000e620000000800 */
[----:B------:R-:W2:Y:S04]  /*31920*/  LDL.64 R114, [R1+0x4de8] ;  /* 0x004de80001727983 */ /* 0x000ea80000100a00 */
[----:B------:R-:W-:Y:S04]  /*31930*/  LDGSTS.E [R246+0x71b00], desc[UR76][R124.64], !P1 ;  /* 0x71b000007cf67fae */ /* 0x000fe8000c9a104c */
[----:B------:R-:W2:Y:S04]  /*31940*/  LDL.64 R110, [R1+0x4dd0] ;  /* 0x004dd000016e7983 */ /* 0x000ea80000100a00 */
[----:B------:R-:W2:Y:S04]  /*31950*/  LDL.64 R106, [R1+0x4dc8] ;  /* 0x004dc800016a7983 */ /* 0x000ea80000100a00 */
[----:B------:R-:W2:Y:S04]  /*31960*/  LDL.64 R124, [R1+0x4208] ;  /* 0x00420800017c7983 */ /* 0x000ea80000100a00 */
[----:B------:R-:W-:Y:S04]  /*31970*/  LDGSTS.E [R246+0x71c00], desc[UR76][R104.64], !P1 ;  /* 0x71c0000068f67fae */ /* 0x000fe8000c9a104c */
[----:B------:R-:W-:Y:S04]  /*31980*/  LDGSTS.E [R246+0x71d00], desc[UR76][R40.64], !P1 ;  /* 0x71d0000028f67fae */ /* 0x000fe8000c9a104c */
[----:B------:R-:W2:Y:S04]  /*31990*/  LDL.64 R96, [R1+0x4418] ;  /* 0x0044180001607983 */ /* 0x000ea80000100a00 */
[----:B------:R-:W2:Y:S04]  /*319a0*/  LDL.64 R104, [R1+0x43a8] ;  /* 0x0043a80001687983 */ /* 0x000ea80000100a00 */
[----:B---3--:R-:W-:Y:S04]  /*319b0*/  LDGSTS.E [R246+0x71e00], desc[UR76][R234.64], !P1 ;  /* 0x71e00000eaf67fae */ /* 0x008fe8000c9a104c */
[----:B------:R-:W3:Y:S04]  /*319c0*/  LDL.64 R40, [R1+0x43a0] ;  /* 0x0043a00001287983 */ /* 0x000ee80000100a00 */
[----:B------:R-:W3:Y:S04]  /*319d0*/  LDL.64 R234, [R1+0x4398] ;  /* 0x0043980001ea7983 */ /* 0x000ee80000100a00 */
[----:B----4-:R-:W-:Y:S04]  /*319e0*/  LDGSTS.E [R246+0x71f00], desc[UR76][R126.64], !P1 ;  /* 0x71f000007ef67fae */ /* 0x010fe8000c9a104c */
[----:B-----5:R-:W-:Y:S04]  /*319f0*/  LDGSTS.E [R246+0x73800], desc[UR76][R102.64], !P6 ;  /* 0x7380000066f67fae */ /* 0x020fe8000f1a104c */
[----:B------:R-:W-:Y:S04]  /*31a00*/  LDGSTS.E [R246+0x73900], desc[UR76][R92.64], !P6 ;  /* 0x739000005cf67fae */ /* 0x000fe8000f1a104c */
[----:B------:R-:W4:Y:S01]  /*31a10*/  LDL.64 R126, [R1+0x4390] ;  /* 0x00439000017e7983 */ /* 0x000f220000100a00 */
[----:B------:R-:W-:-:S03]  /*31a20*/  ISETP.GE.U32.AND P3, PT, R8, 0x7ffffe95, PT ;  /* 0x7ffffe950800780c */ /* 0x000fc60003f66070 */
[----:B------:R-:W5:Y:S04]  /*31a30*/  LDL.64 R102, [R1+0x4410] ;  /* 0x0044100001667983 */ /* 0x000f680000100a00 */
[----:B------:R-:W5:Y:S04]  /*31a40*/  LDL.64 R92, [R1+0x4408] ;  /* 0x00440800015c7983 */ /* 0x000f680000100a00 */
[----:B--2---:R-:W-:Y:S04]  /*31a50*/  LDGSTS.E [R246+0x73a00], desc[UR76][R122.64], !P6 ;  /* 0x73a000007af67fae */ /* 0x004fe8000f1a104c */
[----:B------:R-:W-:Y:S04]  /*31a60*/  LDGSTS.E [R246+0x73b00], desc[UR76][R98.64], !P6 ;  /* 0x73b0000062f67fae */ /* 0x000fe8000f1a104c */
[----:B------:R-:W-:Y:S04]  /*31a70*/  LDGSTS.E [R246+0x73c00], desc[UR76][R88.64], !P6 ;  /* 0x73c0000058f67fae */ /* 0x000fe8000f1a104c */
[----:B------:R-:W2:Y:S04]  /*31a80*/  LDL.64 R122, [R1+0x4df0] ;  /* 0x004df000017a7983 */ /* 0x000ea80000100a00 */
[----:B------:R-:W5:Y:S01]  /*31a90*/  LDL.64 R98, [R1+0x4400] ;  /* 0x0044000001627983 */ /* 0x000f620000100a00 */
[----:B------:R-:W-:-:S03]  /*31aa0*/  VIADD R8, R12, 0xffffff10 ;  /* 0xffffff100c087836 */ /* 0x000fc60000000000 */
[----:B------:R-:W5:Y:S02]  /*31ab0*/  LDL.64 R88, [R1+0x43f8] ;  /* 0x0043f80001587983 */ /* 0x000f640000100a00 */
[----:B------:R-:W-:Y:S02]  /*31ac0*/  ISETP.GE.U32.AND P0, PT, R8, 0x7ffffe91, PT ;  /* 0x7ffffe910800780c */ /* 0x000fe40003f06070 */
[----:B------:R-:W-:Y:S04]  /*31ad0*/  LDGSTS.E [R246+0x73d00], desc[UR76][R112.64], !P6 ;  /* 0x73d0000070f67fae */ /* 0x000fe8000f1a104c */
[----:B------:R-:W-:Y:S04]  /*31ae0*/  LDGSTS.E [R246+0x73e00], desc[UR76][R16.64], !P6 ;  /* 0x73e0000010f67fae */ /* 0x000fe8000f1a104c */
[----:B------:R-:W5:Y:S04]  /*31af0*/  LDL.64 R12, [R1+0x4e50] ;  /* 0x004e5000010c7983 */ /* 0x000f680000100a00 */
[----:B------:R-:W5:Y:S01]  /*31b00*/  LDL.64 R112, [R1+0x43f0] ;  /* 0x0043f00001707983 */ /* 0x000f620000100a00 */
[----:B-1----:R-:W-:-:S03]  /*31b10*/  VIADD R8, R10, 0xffffff0c ;  /* 0xffffff0c0a087836 */ /* 0x002fc60000000000 */
[----:B------:R-:W5:Y:S04]  /*31b20*/  LDL.64 R16, [R1+0x4e60] ;  /* 0x004e600001107983 */ /* 0x000f680000100a00 */
[----:B------:R-:W-:Y:S04]  /*31b30*/  LDGSTS.E [R246+0x73f00], desc[UR76][R124.64], !P6 ;  /* 0x73f000007cf67fae */ /* 0x000fe8000f1a104c */
[----:B------:R-:W-:Y:S04]  /*31b40*/  LDGSTS.E [R246+0x75800], desc[UR76][R110.64], !P3 ;  /* 0x758000006ef67fae */ /* 0x000fe8000d9a104c */
[----:B------:R-:W-:Y:S04]  /*31b50*/  LDGSTS.E [R246+0x75900], desc[UR76][R106.64], !P3 ;  /* 0x759000006af67fae */ /* 0x000fe8000d9a104c */
[----:B------:R-:W5:Y:S04]  /*31b60*/  LDL.64 R124, [R1+0x4e10] ;  /* 0x004e1000017c7983 */ /* 0x000f680000100a00 */
[----:B------:R-:W-:Y:S04]  /*31b70*/  LDGSTS.E [R246+0x75a00], desc[UR76][R100.64], !P3 ;  /* 0x75a0000064f67fae */ /* 0x000fe8000d9a104c */
[----:B------:R-:W5:Y:S04]  /*31b80*/  LDL.64 R110, [R1+0x4e08] ;  /* 0x004e0800016e7983 */ /* 0x000f680000100a00 */
[----:B------:R-:W-:Y:S04]  /*31b90*/  LDGSTS.E [R246+0x75b00], desc[UR76][R94.64], !P3 ;  /* 0x75b000005ef67fae */ /* 0x000fe8000d9a104c */
[----:B------:R-:W-:Y:S04]  /*31ba0*/  LDGSTS.E [R246+0x75c00], desc[UR76][R104.64], !P3 ;  /* 0x75c0000068f67fae */ /* 0x000fe8000d9a104c */
[----:B------:R-:W5:Y:S04]  /*31bb0*/  LDL.64 R106, [R1+0x4420] ;  /* 0x00442000016a7983 */ /* 0x000f680000100a00 */
[----:B---3--:R-:W-:Y:S04]  /*31bc0*/  LDGSTS.E [R246+0x75d00], desc[UR76][R40.64], !P3 ;  /* 0x75d0000028f67fae */ /* 0x008fe8000d9a104c */
[----:B------:R-:W-:Y:S04]  /*31bd0*/  LDGSTS.E [R246+0x75e00], desc[UR76][R234.64], !P3 ;  /* 0x75e00000eaf67fae */ /* 0x000fe8000d9a104c */
[----:B------:R-:W3:Y:S04]  /*31be0*/  LDL.64 R104, [R1+0x1190] ;  /* 0x0011900001687983 */ /* 0x000ee80000100a00 */
[----:B------:R-:W3:Y:S04]  /*31bf0*/  LDL.64 R40, [R1+0x11a0] ;  /* 0x0011a00001287983 */ /* 0x000ee80000100a00 */
[----:B------:R-:W3:Y:S01]  /*31c00*/  LDL.64 R234, [R1+0x1198] ;  /* 0x0011980001ea7983 */ /* 0x000ee20000100a00 */
[----:B------:R-:W-:-:S03]  /*31c10*/  ISETP.GE.U32.AND P2, PT, R8, 0x7ffffe8d, PT ;  /* 0x7ffffe8d0800780c */ /* 0x000fc60003f46070 */
[----:B------:R-:W3:Y:S04]  /*31c20*/  LDL.64 R100, [R1+0x4e58] ;  /* 0x004e580001647983 */ /* 0x000ee80000100a00 */
[----:B------:R-:W3:Y:S04]  /*31c30*/  LDL.64 R94, [R1+0x4498] ;  /* 0x00449800015e7983 */ /* 0x000ee80000100a00 */
[----:B----4-:R-:W-:Y:S04]  /*31c40*/  LDGSTS.E [R246+0x75f00], desc[UR76][R126.64], !P3 ;  /* 0x75f000007ef67fae */ /* 0x010fe8000d9a104c */
[----:B------:R-:W4:Y:S04]  /*31c50*/  LDL.64 R126, [R1+0x1188] ;  /* 0x00118800017e7983 */ /* 0x000f280000100a00 */
[----:B--2---:R-:W-:Y:S04]  /*31c60*/  LDGSTS.E [R246+0x77800], desc[UR76][R122.64], !P0 ;  /* 0x778000007af67fae */ /* 0x004fe8000c1a104c */
[----:B------:R-:W-:Y:S04]  /*31c70*/  LDGSTS.E [R246+0x77900], desc[UR76][R114.64], !P0 ;  /* 0x7790000072f67fae */ /* 0x000fe8000c1a104c */
[----:B------:R-:W-:Y:S04]  /*31c80*/  LDGSTS.E [R246+0x77a00], desc[UR76][R96.64], !P0 ;  /* 0x77a0000060f67fae */ /* 0x000fe8000c1a104c */
[----:B------:R-:W2:Y:S04]  /*31c90*/  LDL.64 R122, [R1+0x1180] ;  /* 0x00118000017a7983 */ /* 0x000ea80000100a00 */
[----:B-----5:R-:W-:Y:S04]  /*31ca0*/  LDGSTS.E [R246+0x77b00], desc[UR76][R102.64], !P0 ;  /* 0x77b0000066f67fae */ /* 0x020fe8000c1a104c */
[----:B------:R-:W-:Y:S04]  /*31cb0*/  LDGSTS.E [R246+0x77c00], desc[UR76][R92.64], !P0 ;  /* 0x77c000005cf67fae */ /* 0x000fe8000c1a104c */
[----:B------:R-:W-:Y:S04]  /*31cc0*/  LDGSTS.E [R246+0x77d00], desc[UR76][R98.64], !P0 ;  /* 0x77d0000062f67fae */ /* 0x000fe8000c1a104c */
[----:B------:R-:W-:Y:S04]  /*31cd0*/  LDGSTS.E [R246+0x77e00], desc[UR76][R88.64], !P0 ;  /* 0x77e0000058f67fae */ /* 0x000fe8000c1a104c */
[----:B------:R-:W5:Y:S04]  /*31ce0*/  LDL.64 R102, [R1+0x4490] ;  /* 0x0044900001667983 */ /* 0x000f680000100a00 */
[----:B------:R-:W5:Y:S04]  /*31cf0*/  LDL.64 R98, [R1+0x4468] ;  /* 0x0044680001627983 */ /* 0x000f680000100a00 */
[----:B------:R-:W5:Y:S04]  /*31d00*/  LDL.64 R88, [R1+0x44a8] ;  /* 0x0044a80001587983 */ /* 0x000f680000100a00 */
[----:B------:R-:W5:Y:S04]  /*31d10*/  LDL.64 R114, [R1+0x4e70] ;  /* 0x004e700001727983 */ /* 0x000f680000100a00 */
[----:B------:R-:W5:Y:S04]  /*31d20*/  LDL.64 R96, [R1+0x4e68] ;  /* 0x004e680001607983 */ /* 0x000f680000100a00 */
[----:B------:R-:W-:Y:S04]  /*31d30*/  LDGSTS.E [R246+0x77f00], desc[UR76][R112.64], !P0 ;  /* 0x77f0000070f67fae */ /* 0x000fe8000c1a104c */
[----:B------:R-:W5:Y:S04]  /*31d40*/  LDL.64 R92, [R1+0x44d8] ;  /* 0x0044d800015c7983 */ /* 0x000f680000100a00 */
[----:B------:R-:W5:Y:S04]  /*31d50*/  LDL.64 R112, [R1+0x4e48] ;  /* 0x004e480001707983 */ /* 0x000f680000100a00 */
[----:B------:R-:W-:Y:S04]  /*31d60*/  LDGSTS.E [R246+0x79800], desc[UR76][R124.64], !P2 ;  /* 0x798000007cf67fae */ /* 0x000fe8000d1a104c */
[----:B------:R-:W-:Y:S04]  /*31d70*/  LDGSTS.E [R246+0x79900], desc[UR76][R110.64], !P2 ;  /* 0x799000006ef67fae */ /* 0x000fe8000d1a104c */
[----:B------:R-:W5:Y:S04]  /*31d80*/  LDL.64 R124, [R1+0x4460] ;  /* 0x00446000017c7983 */ /* 0x000f680000100a00 */
[----:B------:R-:W5:Y:S04]  /*31d90*/  LDL.64 R110, [R1+0x44a0] ;  /* 0x0044a000016e7983 */ /* 0x000f680000100a00 */
[----:B------:R-:W-:Y:S04]  /*31da0*/  LDGSTS.E [R246+0x79a00], desc[UR76][R106.64], !P2 ;  /* 0x79a000006af67fae */ /* 0x000fe8000d1a104c */
[----:B---3--:R-:W-:Y:S04]  /*31db0*/  LDGSTS.E [R246+0x79b00], desc[UR76][R40.64], !P2 ;  /* 0x79b0000028f67fae */ /* 0x008fe8000d1a104c */
[----:B------:R-:W-:Y:S04]  /*31dc0*/  LDGSTS.E [R246+0x79c00], desc[UR76][R234.64], !P2 ;  /* 0x79c00000eaf67fae */ /* 0x000fe8000d1a104c */
[----:B------:R-:W-:Y:S04]  /*31dd0*/  LDGSTS.E [R246+0x79d00], desc[UR76][R104.64], !P2 ;  /* 0x79d0000068f67fae */ /* 0x000fe8000d1a104c */
[----:B------:R-:W3:Y:S04]  /*31de0*/  LDL.64 R40, [R1+0x4488] ;  /* 0x0044880001287983 */ /* 0x000ee80000100a00 */
[----:B------:R-:W3:Y:S04]  /*31df0*/  LDL.64 R234, [R1+0x4480] ;  /* 0x0044800001ea7983 */ /* 0x000ee80000100a00 */
[----:B------:R-:W3:Y:S04]  /*31e00*/  LDL.64 R106, [R1+0x44d0] ;  /* 0x0044d000016a7983 */ /* 0x000ee80000100a00 */
[----:B------:R-:W3:Y:S04]  /*31e10*/  LDL.64 R104, [R1+0x44c8] ;  /* 0x0044c80001687983 */ /* 0x000ee80000100a00 */
[----:B----4-:R-:W-:Y:S04]  /*31e20*/  LDGSTS.E [R246+0x79e00], desc[UR76][R126.64], !P2 ;  /* 0x79e000007ef67fae */ /* 0x010fe8000d1a104c */
[----:B------:R-:W4:Y:S04]  /*31e30*/  LDL.64 R126, [R1+0x44c0] ;  /* 0x0044c000017e7983 */ /* 0x000f280000100a00 */
[----:B--2---:R-:W-:Y:S04]  /*31e40*/  LDGSTS.E [R246+0x79f00], desc[UR76][R122.64], !P2 ;  /* 0x79f000007af67fae */ /* 0x004fe8000d1a104c */
[----:B------:R-:W2:Y:S01]  /*31e50*/  LDL.64 R122, [R1+0x44b8] ;  /* 0x0044b800017a7983 */ /* 0x000ea20000100a00 */
[----:B------:R-:W-:-:S05]  /*31e60*/  VIADD R8, R11, 0xffffff08 ;  /* 0xffffff080b087836 */ /* 0x000fca0000000000 */
[----:B------:R-:W-:Y:S02]  /*31e70*/  ISETP.GE.U32.AND P1, PT, R8, 0x7ffffe89, PT ;  /* 0x7ffffe890800780c */ /* 0x000fe40003f26070 */
[----:B------:R-:W-:Y:S01]  /*31e80*/  IADD3 R8, PT, PT, R9, -0xfc, RZ ;  /* 0xffffff0409087810 */ /* 0x000fe20007ffe0ff */
[----:B------:R-:W-:-:S03]  /*31e90*/  UIADD3 UR6, UPT, UPT, UR6, -0x100, URZ ;  /* 0xffffff0006067890 */ /* 0x000fc6000fffe0ff */
[----:B------:R-:W-:Y:S01]  /*31ea0*/  ISETP.GE.U32.AND P6, PT, R8, 0x7ffffe85, PT ;  /* 0x7ffffe850800780c */ /* 0x000fe20003fc6070 */
[----:B------:R-:W-:-:S06]  /*31eb0*/  UISETP.GE.U32.AND UP0, UPT, UR6, 0x7ffffe81, UPT ;  /* 0x7ffffe810600788c */ /* 0x000fcc000bf06070 */
[----:B------:R1:W-:Y:S01]  /*31ec0*/  LDGSTS.E [R246+0x7b800], desc[UR76][R12.64], !P1 ;  /* 0x7b8000000cf67fae */ /* 0x0003e2000c9a104c */
[----:B------:R-:W-:-:S03]  /*31ed0*/  PLOP3.LUT P3, PT, PT, PT, UP0, 0x80, 0x8 ;  /* 0x000000000008781c */ /* 0x000fc60003f6f008 */
[----:B-----5:R-:W-:Y:S04]  /*31ee0*/  LDGSTS.E [R246+0x7b900], desc[UR76][R112.64], !P1 ;  /* 0x7b90000070f67fae */ /* 0x020fe8000c9a104c */
[----:B------:R-:W-:Y:S04]  /*31ef0*/  LDGSTS.E [R246+0x7ba00], desc[UR76][R14.64], !P1 ;  /* 0x7ba000000ef67fae */ /* 0x000fe8000c9a104c */
[----:B------:R-:W-:Y:S04]  /*31f00*/  LDGSTS.E [R246+0x7bb00], desc[UR76][R250.64], !P1 ;  /* 0x7bb00000faf67fae */ /* 0x000fe8000c9a104c */
[----:B------:R-:W-:Y:S04]  /*31f10*/  LDGSTS.E [R246+0x7bc00], desc[UR76][R98.64], !P1 ;  /* 0x7bc0000062f67fae */ /* 0x000fe8000c9a104c */
[----:B------:R-:W5:Y:S04]  /*31f20*/  LDL.64 R112, [R1+0x44b0] ;  /* 0x0044b00001707983 */ /* 0x000f680000100a00 */
        /* <DEDUP_REMOVED lines=10> */
[----:B---3--:R-:W-:Y:S04]  /*31fd0*/  LDGSTS.E [R246+0x7de00], desc[UR76][R40.64], !P6 ;  /* 0x7de0000028f67fae */ /* 0x008fe8000f1a104c */
        /* <DEDUP_REMOVED lines=12> */
[----:B----4-:R-:W-:Y:S01]  /*320a0*/  LDGSTS.E [R246+0x7fd00], desc[UR76][R126.64], !P3 ;  /* 0x7fd000007ef67fae */ /* 0x010fe2000d9a104c */
[----:B------:R-:W-:-:S02]  /*320b0*/  VIADD R9, R5, 0x100000 ;  /* 0x0010000005097836 */ /* 0x000fc40000000000 */
[C---:B------:R-:W-:Y:S01]  /*320c0*/  VIADD R8, R5.reuse, 0x100000 ;  /* 0x0010000005087836 */ /* 0x040fe20000000000 */
[----:B------:R-:W4:Y:S01]  /*320d0*/  LDL.64 R106, [R1+0x4580] ;  /* 0x00458000016a7983 */ /* 0x000f220000100a00 */
[C---:B-1----:R-:W-:Y:S01]  /*320e0*/  VIADD R12, R5.reuse, 0x100000 ;  /* 0x00100000050c7836 */ /* 0x042fe20000000000 */
[C---:B------:R-:W-:Y:S01]  /*320f0*/  IADD3 R10, PT, PT, R5.reuse, 0x100000, RZ ;  /* 0x00100000050a7810 */ /* 0x040fe20007ffe0ff */
[C---:B------:R-:W-:Y:S01]  /*32100*/  VIADD R11, R5.reuse, 0x100000 ;  /* 0x00100000050b7836 */ /* 0x040fe20000000000 */
[----:B------:R-:W4:Y:S04]  /*32110*/  LDL.64 R104, [R1+0x49c8] ;  /* 0x0049c80001687983 */ /* 0x000f280000100a00 */
[----:B------:R-:W4:Y:S04]  /*32120*/  LDL.64 R126, [R1+0x4540] ;  /* 0x00454000017e7983 */ /* 0x000f280000100a00 */
[----:B------:R-:W4:Y:S04]  /*32130*/  LDL.64 R92, [R1+0x4600] ;  /* 0x00460000015c7983 */ /* 0x000f280000100a00 */
[----:B--2---:R-:W-:Y:S04]  /*32140*/  LDGSTS.E [R246+0x7fe00], desc[UR76][R122.64], !P3 ;  /* 0x7fe000007af67fae */ /* 0x004fe8000d9a104c */
[----:B------:R-:W2:Y:S04]  /*32150*/  LDL.64 R122, [R1+0x4988] ;  /* 0x00498800017a7983 */ /* 0x000ea80000100a00 */
[----:B-----5:R-:W-:Y:S04]  /*32160*/  LDGSTS.E [R246+0x7ff00], desc[UR76][R112.64], !P3 ;  /* 0x7ff0000070f67fae */ /* 0x020fe8000d9a104c */
[----:B------:R-:W0:Y:S04]  /*32170*/  LDGDEPBAR ;  /* 0x00000000000079af */ /* 0x000e280000000000 */
[----:B------:R-:W-:Y:S04]  /*32180*/  LDGSTS.E [R9+-0x70000], desc[UR76][R98.64], P5 ;  /* 0x9000000062097fae */ /* 0x000fe8000a9a104c */
[----:B------:R-:W5:Y:S04]  /*32190*/  LDL.64 R112, [R1+0x45c0] ;  /* 0x0045c00001707983 */ /* 0x000f680000100a00 */
[----:B------:R-:W5:Y:S04]  /*321a0*/  LDL.64 R98, [R1+0x4a18] ;  /* 0x004a180001627983 */ /* 0x000f680000100a00 */
[----:B---3--:R-:W-:Y:S04]  /*321b0*/  LDGSTS.E [R8+-0x6ff00], desc[UR76][R124.64], P4 ;  /* 0x901000007c087fae */ /* 0x008fe8000a1a104c */
[----:B------:R-:W3:Y:S04]  /*321c0*/  LDL.64 R124, [R1+0x4a08] ;  /* 0x004a0800017c7983 */ /* 0x000ee80000100a00 */
[----:B------:R-:W-:Y:S04]  /*321d0*/  LDGSTS.E [R12+-0x6f000], desc[UR76][R88.64], P5 ;  /* 0x91000000580c7fae */ /* 0x000fe8000a9a104c */
[----:B------:R-:W-:Y:S04]  /*321e0*/  LDGSTS.E [R11+-0x6ef00], desc[UR76][R110.64], P4 ;  /* 0x911000006e0b7fae */ /* 0x000fe8000a1a104c */
[----:B------:R-:W3:Y:S04]  /*321f0*/  LDL.64 R88, [R1+0x4610] ;  /* 0x0046100001587983 */ /* 0x000ee80000100a00 */
[----:B------:R-:W-:Y:S04]  /*32200*/  LDGSTS.E [R10+-0x6e000], desc[UR76][R102.64], P5 ;  /* 0x92000000660a7fae */ /* 0x000fe8000a9a104c */
[----:B------:R-:W3:Y:S04]  /*32210*/  LDL.64 R110, [R1+0x4a20] ;  /* 0x004a2000016e7983 */ /* 0x000ee80000100a00 */
[----:B------:R-:W-:Y:S04]  /*32220*/  LDGSTS.E [R9+-0x6df00], desc[UR76][R40.64], P4 ;  /* 0x9210000028097fae */ /* 0x000fe8000a1a104c */
[----:B------:R-:W-:Y:S04]  /*32230*/  LDGSTS.E [R8+-0x6d000], desc[UR76][R234.64], P5 ;  /* 0x93000000ea087fae */ /* 0x000fe8000a9a104c */
[----:B------:R-:W3:Y:S04]  /*32240*/  LDL.64 R102, [R1+0x4640] ;  /* 0x0046400001667983 */ /* 0x000ee80000100a00 */
[----:B------:R-:W3:Y:S04]  /*32250*/  LDL.64 R40, [R1+0x4618] ;  /* 0x0046180001287983 */ /* 0x000ee80000100a00 */
[----:B------:R-:W3:Y:S04]  /*32260*/  LDL.64 R234, [R1+0x4a28] ;  /* 0x004a280001ea7983 */ /* 0x000ee80000100a00 */
[----:B----4-:R-:W-:Y:S04]  /*32270*/  LDGSTS.E [R12+-0x6cf00], desc[UR76][R126.64], P4 ;  /* 0x931000007e0c7fae */ /* 0x010fe8000a1a104c */
[----:B------:R-:W4:Y:S04]  /*32280*/  LDL.64 R126, [R1+0x4620] ;  /* 0x00462000017e7983 */ /* 0x000f280000100a00 */
[----:B--2---:R-:W-:Y:S04]  /*32290*/  LDGSTS.E [R11+-0x6c000], desc[UR76][R122.64], P5 ;  /* 0x940000007a0b7fae */ /* 0x004fe8000a9a104c */
[----:B------:R-:W-:Y:S04]  /*322a0*/  LDGSTS.E [R10+-0x6bf00], desc[UR76][R106.64], P4 ;  /* 0x941000006a0a7fae */ /* 0x000fe8000a1a104c */
[----:B------:R-:W-:Y:S04]  /*322b0*/  LDGSTS.E [R9+-0x6b000], desc[UR76][R104.64], P5 ;  /* 0x9500000068097fae */ /* 0x000fe8000a9a104c */
[----:B------:R-:W2:Y:S04]  /*322c0*/  LDL.64 R122, [R1+0x4a30] ;  /* 0x004a3000017a7983 */ /* 0x000ea80000100a00 */
[----:B------:R-:W2:Y:S04]  /*322d0*/  LDL.64 R106, [R1+0x4a38] ;  /* 0x004a3800016a7983 */ /* 0x000ea80000100a00 */
[----:B------:R-:W2:Y:S04]  /*322e0*/  LDL.64 R104, [R1+0x4630] ;  /* 0x0046300001687983 */ /* 0x000ea80000100a00 */
[----:B-----5:R-:W-:Y:S04]  /*322f0*/  LDGSTS.E [R8+-0x6af00], desc[UR76][R112.64], P4 ;  /* 0x9510000070087fae */ /* 0x020fe8000a1a104c */
[----:B------:R-:W5:Y:S04]  /*32300*/  LDL.64 R112, [R1+0x4a40] ;  /* 0x004a400001707983 */ /* 0x000f680000100a00 */
[----:B---3--:R-:W-:Y:S04]  /*32310*/  LDGSTS.E [R12+-0x6a000], desc[UR76][R124.64], P5 ;  /* 0x960000007c0c7fae */ /* 0x008fe8000a9a104c */
[----:B------:R-:W-:Y:S04]  /*32320*/  LDGSTS.E [R11+-0x69f00], desc[UR76][R92.64], P4 ;  /* 0x961000005c0b7fae */ /* 0x000fe8000a1a104c */
[----:B------:R-:W-:Y:S04]  /*32330*/  LDGSTS.E [R10+-0x69000], desc[UR76][R98.64], P5 ;  /* 0x97000000620a7fae */ /* 0x000fe8000a9a104c */
[----:B------:R-:W3:Y:S04]  /*32340*/  LDL.64 R124, [R1+0x4638] ;  /* 0x00463800017c7983 */ /* 0x000ee80000100a00 */
[----:B------:R-:W-:Y:S04]  /*32350*/  LDGSTS.E [R9+-0x68f00], desc[UR76][R88.64], P4 ;  /* 0x9710000058097fae */ /* 0x000fe8000a1a104c */
[----:B------:R-:W3:Y:S04]  /*32360*/  LDL.64 R92, [R1+0x4a50] ;  /* 0x004a5000015c7983 */ /* 0x000ee80000100a00 */
[----:B------:R-:W-:Y:S04]  /*32370*/  LDGSTS.E [R8+-0x68000], desc[UR76][R110.64], P5 ;  /* 0x980000006e087fae */ /* 0x000fe8000a9a104c */
[----:B------:R-:W3:Y:S04]  /*32380*/  LDL.64 R98, [R1+0x4648] ;  /* 0x0046480001627983 */ /* 0x000ee80000100a00 */
[----:B------:R-:W3:Y:S04]  /*32390*/  LDL.64 R88, [R1+0x4a58] ;  /* 0x004a580001587983 */ /* 0x000ee80000100a00 */
[----:B------:R-:W-:Y:S04]  /*323a0*/  LDGSTS.E [R12+-0x67f00], desc[UR76][R40.64], P4 ;  /* 0x98100000280c7fae */ /* 0x000fe8000a1a104c */
[----:B------:R-:W-:Y:S04]  /*323b0*/  LDGSTS.E [R11+-0x67000], desc[UR76][R234.64], P5 ;  /* 0x99000000ea0b7fae */ /* 0x000fe8000a9a104c */
[----:B------:R-:W3:Y:S04]  /*323c0*/  LDL.64 R40, [R1+0x4650] ;  /* 0x0046500001287983 */ /* 0x000ee80000100a00 */
[----:B----4-:R-:W-:Y:S04]  /*323d0*/  LDGSTS.E [R10+-0x66f00], desc[UR76][R126.64], P4 ;  /* 0x991000007e0a7fae */ /* 0x010fe8000a1a104c */
[----:B--2---:R-:W-:Y:S04]  /*323e0*/  LDGSTS.E [R9+-0x66000], desc[UR76][R122.64], P5 ;  /* 0x9a0000007a097fae */ /* 0x004fe8000a9a104c */
[----:B------:R-:W-:Y:S04]  /*323f0*/  LDGSTS.E [R8+-0x65f00], desc[UR76][R2.64], P4 ;  /* 0x9a10000002087fae */ /* 0x000fe8000a1a104c */
[----:B------:R-:W-:Y:S04]  /*32400*/  LDGSTS.E [R12+-0x65000], desc[UR76][R106.64], P5 ;  /* 0x9b0000006a0c7fae */ /* 0x000fe8000a9a104c */
[----:B------:R-:W-:Y:S04]  /*32410*/  LDGSTS.E [R11+-0x64f00], desc[UR76][R104.64], P4 ;  /* 0x9b100000680b7fae */ /* 0x000fe8000a1a104c */
[----:B------:R-:W2:Y:S04]  /*32420*/  LDL.LU.64 R2, [R1+0x5098] ;  /* 0x0050980001027983 */ /* 0x000ea80000300a00 */
[----:B------:R-:W4:Y:S04]  /*32430*/  LDL.64 R234, [R1+0x4880] ;  /* 0x0048800001ea7983 */ /* 0x000f280000100a00 */
[----:B------:R-:W4:Y:S04]  /*32440*/  LDL.64 R126, [R1+0x2458] ;  /* 0x00245800017e7983 */ /* 0x000f280000100a00 */
[----:B------:R-:W4:Y:S04]  /*32450*/  LDL.64 R122, [R1+0x48d0] ;  /* 0x0048d000017a7983 */ /* 0x000f280000100a00 */
[----:B------:R-:W4:Y:S04]  /*32460*/  LDL.64 R110, [R1+0x24e8] ;  /* 0x0024e800016e7983 */ /* 0x000f280000100a00 */
[----:B------:R-:W4:Y:S04]  /*32470*/  LDL.64 R104, [R1+0x4910] ;  /* 0x0049100001687983 */ /* 0x000f280000100a00 */
[----:B-----5:R-:W-:Y:S04]  /*32480*/  LDGSTS.E [R10+-0x64000], desc[UR76][R112.64], P5 ;  /* 0x9c000000700a7fae */ /* 0x020fe8000a9a104c */
[----:B---3--:R-:W-:Y:S04]  /*32490*/  LDGSTS.E [R9+-0x63f00], desc[UR76][R124.64], P4 ;  /* 0x9c1000007c097fae */ /* 0x008fe8000a1a104c */
[----:B--2---:R-:W-:Y:S01]  /*324a0*/  LDGSTS.E [R8+-0x63000], desc[UR76][R2.64], P5 ;  /* 0x9d00000002087fae */ /* 0x004fe2000a9a104c */
[----:B------:R-:W-:-:S03]  /*324b0*/  VIADD R5, R5, 0x100000 ;  /* 0x0010000005057836 */ /* 0x000fc60000000000 */
[----:B------:R-:W-:Y:S04]  /*324c0*/  LDGSTS.E [R11+-0x62f00], desc[UR76][R102.64], P4 ;  /* 0x9d100000660b7fae */ /* 0x000fe8000a1a104c */
[----:B------:R-:W-:Y:S04]  /*324d0*/  LDGSTS.E [R10+-0x62000], desc[UR76][R92.64], P5 ;  /* 0x9e0000005c0a7fae */ /* 0x000fe8000a9a104c */
[----:B------:R-:W4:Y:S04]  /*324e0*/  LDL.LU.64 R2, [R1+0x5090] ;  /* 0x0050900001027983 */ /* 0x000f280000300a00 */
[----:B------:R-:W2:Y:S04]  /*324f0*/  LDL.64 R112, [R1+0x4508] ;  /* 0x0045080001707983 */ /* 0x000ea80000100a00 */
[----:B------:R-:W3:Y:S04]  /*32500*/  LDL.64 R106, [R1+0x4950] ;  /* 0x00495000016a7983 */ /* 0x000ee80000100a00 */
[----:B------:R-:W5:Y:S04]  /*32510*/  LDL.64 R124, [R1+0x4548] ;  /* 0x00454800017c7983 */ /* 0x000f680000100a00 */
[----:B------:R-:W-:Y:S04]  /*32520*/  LDGSTS.E [R9+-0x61f00], desc[UR76][R98.64], P4 ;  /* 0x9e10000062097fae */ /* 0x000fe8000a1a104c */
[----:B------:R1:W-:Y:S04]  /*32530*/  LDGSTS.E [R8+-0x61000], desc[UR76][R88.64], P5 ;  /* 0x9f00000058087fae */ /* 0x0003e8000a9a104c */
[----:B------:R1:W-:Y:S04]  /*32540*/  LDGSTS.E [R5+-0x60f00], desc[UR76][R40.64], P4 ;  /* 0x9f10000028057fae */ /* 0x0003e8000a1a104c */
[----:B------:R-:W2:Y:S04]  /*32550*/  LDL.64 R250, [R1+0x4588] ;  /* 0x0045880001fa7983 */ /* 0x000ea80000100a00 */
[----:B------:R-:W2:Y:S04]  /*32560*/  LDL.64 R232, [R1+0x49d0] ;  /* 0x0049d00001e87983 */ /* 0x000ea80000100a00 */
[----:B------:R-:W3:Y:S04]  /*32570*/  LDL.64 R40, [R1+0x4990] ;  /* 0x0049900001287983 */ /* 0x000ee80000100a00 */
[----:B------:R-:W3:Y:S04]  /*32580*/  LDL.64 R90, [R1+0x45c8] ;  /* 0x0045c800015a7983 */ /* 0x000ee80000100a00 */
[----:B------:R-:W3:Y:S04]  /*32590*/  LDL.64 R102, [R1+0x4a10] ;  /* 0x004a100001667983 */ /* 0x000ee80000100a00 */
[----:B------:R-:W3:Y:S04]  /*325a0*/  LDL.64 R92, [R1+0x4a98] ;  /* 0x004a9800015c7983 */ /* 0x000ee80000100a00 */
        /* <DEDUP_REMOVED lines=10> */
[----:B----4-:R-:W-:Y:S04]  /*32650*/  LDGSTS.E [R2+-0x6fe00], desc[UR76][R234.64], P5 ;  /* 0x90200000ea027fae */ /* 0x010fe8000a9a104c */
[----:B------:R-:W-:Y:S04]  /*32660*/  LDGSTS.E [R2+-0x6fd00], desc[UR76][R126.64], P4 ;  /* 0x903000007e027fae */ /* 0x000fe8000a1a104c */
[----:B------:R-:W-:Y:S04]  /*32670*/  LDGSTS.E [R2+-0x6ee00], desc[UR76][R122.64], P5 ;  /* 0x912000007a027fae */ /* 0x000fe8000a9a104c */
[----:B------:R-:W4:Y:S04]  /*32680*/  LDL.64 R234, [R1+0x4608] ;  /* 0x0046080001ea7983 */ /* 0x000f280000100a00 */
[----:B------:R-:W4:Y:S04]  /*32690*/  LDL.64 R126, [R1+0x4a90] ;  /* 0x004a9000017e7983 */ /* 0x000f280000100a00 */
[----:B------:R-:W4:Y:S04]  /*326a0*/  LDL.64 R122, [R1+0x4688] ;  /* 0x00468800017a7983 */ /* 0x000f280000100a00 */
[----:B------:R-:W-:Y:S04]  /*326b0*/  LDGSTS.E [R2+-0x6ed00], desc[UR76][R110.64], P4 ;  /* 0x913000006e027fae */ /* 0x000fe8000a1a104c */
[----:B------:R-:W-:Y:S04]  /*326c0*/  LDGSTS.E [R2+-0x6de00], desc[UR76][R104.64], P5 ;  /* 0x9220000068027fae */ /* 0x000fe8000a9a104c */
[----:B--2---:R-:W-:Y:S04]  /*326d0*/  LDGSTS.E [R2+-0x6dd00], desc[UR76][R112.64], P4 ;  /* 0x9230000070027fae */ /* 0x004fe8000a1a104c */
[----:B------:R-:W2:Y:S04]  /*326e0*/  LDL.64 R110, [R1+0x4aa8] ;  /* 0x004aa800016e7983 */ /* 0x000ea80000100a00 */
[----:B------:R-:W2:Y:S04]  /*326f0*/  LDL.64 R104, [R1+0x46a0] ;  /* 0x0046a00001687983 */ /* 0x000ea80000100a00 */
[----:B------:R-:W2:Y:S04]  /*32700*/  LDL.64 R112, [R1+0x4ab0] ;  /* 0x004ab00001707983 */ /* 0x000ea80000100a00 */
[----:B---3--:R-:W-:Y:S04]  /*32710*/  LDGSTS.E [R2+-0x6ce00], desc[UR76][R106.64], P5 ;  /* 0x932000006a027fae */ /* 0x008fe8000a9a104c */
[----:B-----5:R-:W-:Y:S04]  /*32720*/  LDGSTS.E [R2+-0x6cd00], desc[UR76][R124.64], P4 ;  /* 0x933000007c027fae */ /* 0x020fe8000a1a104c */
[----:B------:R-:W-:Y:S04]  /*32730*/  LDGSTS.E [R2+-0x6be00], desc[UR76][R40.64], P5 ;  /* 0x9420000028027fae */ /* 0x000fe8000a9a104c */
[----:B------:R-:W-:Y:S04]  /*32740*/  LDGSTS.E [R2+-0x6bd00], desc[UR76][R250.64], P4 ;  /* 0x94300000fa027fae */ /* 0x000fe8000a1a104c */
[----:B------:R-:W3:Y:S04]  /*32750*/  LDL.64 R124, [R1+0x46c0] ;  /* 0x0046c000017c7983 */ /* 0x000ee80000100a00 */
[----:B------:R-:W-:Y:S04]  /*32760*/  LDGSTS.E [R2+-0x6ae00], desc[UR76][R232.64], P5 ;  /* 0x95200000e8027fae */ /* 0x000fe8000a9a104c */
[----:B------:R-:W5:Y:S04]  /*32770*/  LDL.64 R106, [R1+0x46c8] ;  /* 0x0046c800016a7983 */ /* 0x000f680000100a00 */
[----:B------:R-:W3:Y:S04]  /*32780*/  LDL.64 R40, [R1+0x4898] ;  /* 0x0048980001287983 */ /* 0x000ee80000100a00 */
[----:B------:R-:W-:Y:S04]  /*32790*/  LDGSTS.E [R2+-0x6ad00], desc[UR76][R90.64], P4 ;  /* 0x953000005a027fae */ /* 0x000fe8000a1a104c */
[----:B------:R-:W3:Y:S04]  /*327a0*/  LDL.LU.64 R250, [R1+0x5088] ;  /* 0x0050880001fa7983 */ /* 0x000ee80000300a00 */
[----:B------:R-:W-:Y:S04]  /*327b0*/  LDGSTS.E [R2+-0x69e00], desc[UR76][R102.64], P5 ;  /* 0x9620000066027fae */ /* 0x000fe8000a9a104c */
[----:B------:R-:W3:Y:S04]  /*327c0*/  LDL.LU.64 R232, [R1+0x5080] ;  /* 0x0050800001e87983 */ /* 0x000ee80000300a00 */
[----:B------:R-:W3:Y:S04]  /*327d0*/  LDL.LU.64 R90, [R1+0x5078] ;  /* 0x00507800015a7983 */ /* 0x000ee80000300a00 */
[----:B------:R-:W3:Y:S04]  /*327e0*/  LDL.64 R102, [R1+0x2468] ;  /* 0x0024680001667983 */ /* 0x000ee80000100a00 */
[----:B----4-:R-:W-:Y:S04]  /*327f0*/  LDGSTS.E [R2+-0x69d00], desc[UR76][R234.64], P4 ;  /* 0x96300000ea027fae */ /* 0x010fe8000a1a104c */
[----:B------:R-:W-:Y:S04]  /*32800*/  LDGSTS.E [R2+-0x68e00], desc[UR76][R126.64], P5 ;  /* 0x972000007e027fae */ /* 0x000fe8000a9a104c */
[----:B------:R-:W-:Y:S04]  /*32810*/  LDGSTS.E [R2+-0x68d00], desc[UR76][R122.64], P4 ;  /* 0x973000007a027fae */ /* 0x000fe8000a1a104c */
[----:B------:R-:W4:Y:S04]  /*32820*/  LDL.LU.64 R234, [R1+0x5070] ;  /* 0x0050700001ea7983 */ /* 0x000f280000300a00 */
[----:B------:R-:W-:Y:S04]  /*32830*/  LDGSTS.E [R2+-0x67e00], desc[UR76][R92.64], P5 ;  /* 0x982000005c027fae */ /* 0x000fe8000a9a104c */
[----:B------:R-:W4:Y:S04]  /*32840*/  LDL.LU.64 R126, [R1+0x5068] ;  /* 0x00506800017e7983 */ /* 0x000f280000300a00 */
[----:B------:R-:W-:Y:S04]  /*32850*/  LDGSTS.E [R2+-0x67d00], desc[UR76][R98.64], P4 ;  /* 0x9830000062027fae */ /* 0x000fe8000a1a104c */
[----:B------:R-:W4:Y:S04]  /*32860*/  LDL.LU.64 R122, [R1+0x5060] ;  /* 0x00506000017a7983 */ /* 0x000f280000300a00 */
[----:B------:R1:W-:Y:S04]  /*32870*/  LDGSTS.E [R2+-0x66e00], desc[UR76][R10.64], P5 ;  /* 0x992000000a027fae */ /* 0x0003e8000a9a104c */
[----:B------:R-:W4:Y:S04]  /*32880*/  LDL.64 R92, [R1+0x48d8] ;  /* 0x0048d800015c7983 */ /* 0x000f280000100a00 */
[----:B------:R-:W-:Y:S04]  /*32890*/  LDGSTS.E [R2+-0x66d00], desc[UR76][R12.64], P4 ;  /* 0x993000000c027fae */ /* 0x000fe8000a1a104c */
[----:B------:R-:W4:Y:S04]  /*328a0*/  LDL.64 R98, [R1+0x2500] ;  /* 0x0025000001627983 */ /* 0x000f280000100a00 */
[----:B--2---:R-:W-:Y:S04]  /*328b0*/  LDGSTS.E [R2+-0x65e00], desc[UR76][R110.64], P5 ;  /* 0x9a2000006e027fae */ /* 0x004fe8000a9a104c */
[----:B------:R-:W-:Y:S04]  /*328c0*/  LDGSTS.E [R2+-0x65d00], desc[UR76][R104.64], P4 ;  /* 0x9a30000068027fae */ /* 0x000fe8000a1a104c */
[----:B------:R-:W-:Y:S04]  /*328d0*/  LDGSTS.E [R2+-0x64e00], desc[UR76][R112.64], P5 ;  /* 0x9b20000070027fae */ /* 0x000fe8000a9a104c */
[----:B------:R-:W2:Y:S04]  /*328e0*/  LDL.64 R110, [R1+0x4918] ;  /* 0x00491800016e7983 */ /* 0x000ea80000100a00 */
[----:B------:R-:W2:Y:S04]  /*328f0*/  LDL.64 R104, [R1+0x4510] ;  /* 0x0045100001687983 */ /* 0x000ea80000100a00 */
[----:B------:R-:W2:Y:S04]  /*32900*/  LDL.64 R112, [R1+0x4958] ;  /* 0x0049580001707983 */ /* 0x000ea80000100a00 */
[----:B------:R-:W-:Y:S04]  /*32910*/  LDGSTS.E [R2+-0x64d00], desc[UR76][R14.64], P4 ;  /* 0x9b3000000e027fae */ /* 0x000fe8000a1a104c */
[----:B------:R-:W-:Y:S04]  /*32920*/  LDGSTS.E [R2+-0x63e00], desc[UR76][R16.64], P5 ;  /* 0x9c20000010027fae */ /* 0x000fe8000a9a104c */
[----:B------:R-:W-:Y:S04]  /*32930*/  LDGSTS.E [R2+-0x63d00], desc[UR76][R100.64], P4 ;  /* 0x9c30000064027fae */ /* 0x000fe8000a1a104c */
[----:B------:R-:W-:Y:S04]  /*32940*/  LDGSTS.E [R2+-0x62e00], desc[UR76][R94.64], P5 ;  /* 0x9d2000005e027fae */ /* 0x000fe8000a9a104c */
[----:B------:R-:W-:Y:S04]  /*32950*/  LDGSTS.E [R2+-0x62d00], desc[UR76][R114.64], P4 ;  /* 0x9d30000072027fae */ /* 0x000fe8000a1a104c */
[----:B------:R-:W-:Y:S04]  /*32960*/  LDGSTS.E [R2+-0x61e00], desc[UR76][R96.64], P5 ;  /* 0x9e20000060027fae */ /* 0x000fe8000a9a104c */
[----:B---3--:R-:W-:Y:S01]  /*32970*/  LDGSTS.E [R2+-0x61d00], desc[UR76][R124.64], P4 ;  /* 0x9e3000007c027fae */ /* 0x008fe2000a1a104c */
[----:B-1----:R-:W-:-:S02]  /*32980*/  VIADD R8, R6, 0x100000 ;  /* 0x0010000006087836 */ /* 0x002fc40000000000 */
[C---:B------:R-:W-:Y:S01]  /*32990*/  VIADD R5, R6.reuse, 0x100000 ;  /* 0x0010000006057836 */ /* 0x040fe20000000000 */
[----:B------:R-:W-:Y:S01]  /*329a0*/  LDGSTS.E [R2+-0x60e00], desc[UR76][R88.64], P5 ;  /* 0x9f20000058027fae */ /* 0x000fe2000a9a104c */
[C---:B------:R-:W-:Y:S01]  /*329b0*/  VIADD R10, R6.reuse, 0x100000 ;  /* 0x00100000060a7836 */ /* 0x040fe20000000000 */
[C---:B------:R-:W-:Y:S02]  /*329c0*/  IADD3 R9, PT, PT, R6.reuse, 0x100000, RZ ;  /* 0x0010000006097810 */ /* 0x040fe40007ffe0ff */
[----:B------:R-:W3:Y:S04]  /*329d0*/  LDL.64 R100, [R1+0x4998] ;  /* 0x0049980001647983 */ /* 0x000ee80000100a00 */
[----:B------:R-:W3:Y:S04]  /*329e0*/  LDL.64 R124, [R1+0x4550] ;  /* 0x00455000017c7983 */ /* 0x000ee80000100a00 */
[----:B-----5:R1:W-:Y:S04]  /*329f0*/  LDGSTS.E [R2+-0x60d00], desc[UR76][R106.64], P4 ;  /* 0x9f3000006a027fae */ /* 0x0203e8000a1a104c */
[----:B------:R-:W5:Y:S04]  /*32a00*/  LDL.64 R88, [R1+0x4590] ;  /* 0x0045900001587983 */ /* 0x000f680000100a00 */
[----:B------:R-:W-:Y:S04]  /*32a10*/  LDGSTS.E [R8+-0x6fc00], desc[UR76][R40.64], P5 ;  /* 0x9040000028087fae */ /* 0x000fe8000a9a104c */
[----:B------:R-:W5:Y:S01]  /*32a20*/  LDL.64 R106, [R1+0x49d8] ;  /* 0x0049d800016a7983 */ /* 0x000f620000100a00 */
[----:B-1----:R-:W-:-:S03]  /*32a30*/  VIADD R2, R6, 0x100000 ;  /* 0x0010000006027836 */ /* 0x002fc60000000000 */
[----:B------:R-:W-:Y:S04]  /*32a40*/  LDGSTS.E [R5+-0x6fb00], desc[UR76][R102.64], P4 ;  /* 0x9050000066057fae */ /* 0x000fe8000a1a104c */
        /* <DEDUP_REMOVED lines=8> */
[----:B------:R-:W4:Y:S04]  /*32ad0*/  LDL.64 R92, [R1+0x4ad8] ;  /* 0x004ad800015c7983 */ /* 0x000f280000100a00 */
[----:B------:R-:W4:Y:S04]  /*32ae0*/  LDL.64 R98, [R1+0x4b18] ;  /* 0x004b180001627983 */ /* 0x000f280000100a00 */
[----:B--2---:R-:W-:Y:S04]  /*32af0*/  LDGSTS.E [R8+-0x6dc00], desc[UR76][R110.64], P5 ;  /* 0x924000006e087fae */ /* 0x004fe8000a9a104c */
[----:B------:R-:W-:Y:S04]  /*32b00*/  LDGSTS.E [R5+-0x6db00], desc[UR76][R104.64], P4 ;  /* 0x9250000068057fae */ /* 0x000fe8000a1a104c */
[----:B------:R-:W-:Y:S04]  /*32b10*/  LDGSTS.E [R2+-0x6cc00], desc[UR76][R112.64], P5 ;  /* 0x9340000070027fae */ /* 0x000fe8000a9a104c */
[----:B------:R-:W2:Y:S04]  /*32b20*/  LDL.64 R110, [R1+0x4b08] ;  /* 0x004b0800016e7983 */ /* 0x000ea80000100a00 */
[----:B------:R-:W2:Y:S04]  /*32b30*/  LDL.64 R104, [R1+0x4b10] ;  /* 0x004b100001687983 */ /* 0x000ea80000100a00 */
[----:B------:R-:W2:Y:S04]  /*32b40*/  LDL.64 R112, [R1+0x4700] ;  /* 0x0047000001707983 */ /* 0x000ea80000100a00 */
[----:B---3--:R-:W-:Y:S04]  /*32b50*/  LDGSTS.E [R10+-0x6cb00], desc[UR76][R124.64], P4 ;  /* 0x935000007c0a7fae */ /* 0x008fe8000a1a104c */
[----:B------:R-:W-:Y:S04]  /*32b60*/  LDGSTS.E [R9+-0x6bc00], desc[UR76][R100.64], P5 ;  /* 0x9440000064097fae */ /* 0x000fe8000a9a104c */
[----:B-----5:R-:W-:Y:S04]  /*32b70*/  LDGSTS.E [R8+-0x6bb00], desc[UR76][R88.64], P4 ;  /* 0x9450000058087fae */ /* 0x020fe8000a1a104c */
[----:B------:R-:W3:Y:S04]  /*32b80*/  LDL.64 R124, [R1+0x4710] ;  /* 0x00471000017c7983 */ /* 0x000ee80000100a00 */
[----:B------:R-:W-:Y:S04]  /*32b90*/  LDGSTS.E [R5+-0x6ac00], desc[UR76][R106.64], P5 ;  /* 0x954000006a057fae */ /* 0x000fe8000a9a104c */
[----:B------:R-:W5:Y:S04]  /*32ba0*/  LDL.64 R88, [R1+0x4b20] ;  /* 0x004b200001587983 */ /* 0x000f680000100a00 */
[----:B------:R-:W-:Y:S04]  /*32bb0*/  LDGSTS.E [R2+-0x6ab00], desc[UR76][R40.64], P4 ;  /* 0x9550000028027fae */ /* 0x000fe8000a1a104c */
[----:B------:R-:W-:Y:S04]  /*32bc0*/  LDGSTS.E [R10+-0x69c00], desc[UR76][R94.64], P5 ;  /* 0x964000005e0a7fae */ /* 0x000fe8000a9a104c */
[----:B------:R-:W5:Y:S04]  /*32bd0*/  LDL.64 R106, [R1+0x4718] ;  /* 0x00471800016a7983 */ /* 0x000f680000100a00 */
[----:B------:R-:W-:Y:S04]  /*32be0*/  LDGSTS.E [R9+-0x69b00], desc[UR76][R114.64], P4 ;  /* 0x9650000072097fae */ /* 0x000fe8000a1a104c */
[----:B------:R-:W5:Y:S04]  /*32bf0*/  LDL.64 R40, [R1+0x4b28] ;  /* 0x004b280001287983 */ /* 0x000f680000100a00 */
[----:B----4-:R-:W-:Y:S04]  /*32c00*/  LDGSTS.E [R8+-0x68c00], desc[UR76][R92.64], P5 ;  /* 0x974000005c087fae */ /* 0x010fe8000a9a104c */
        /* <DEDUP_REMOVED lines=9> */
[----:B------:R-:W-:Y:S01]  /*32ca0*/  LDGSTS.E [R5+-0x65c00], desc[UR76][R98.64], P5 ;  /* 0x9a40000062057fae */ /* 0x000fe2000a9a104c */
[----:B------:R-:W-:-:S03]  /*32cb0*/  VIADD R6, R6, 0x100000 ;  /* 0x0010000006067836 */ /* 0x000fc60000000000 */
[----:B------:R-:W2:Y:S04]  /*32cc0*/  LDL.64 R98, [R1+0x2488] ;  /* 0x0024880001627983 */ /* 0x000ea80000100a00 */
[----:B---3--:R-:W-:Y:S04]  /*32cd0*/  LDGSTS.E [R2+-0x65b00], desc[UR76][R124.64], P4 ;  /* 0x9a5000007c027fae */ /* 0x008fe8000a1a104c */
[----:B-----5:R-:W-:Y:S04]  /*32ce0*/  LDGSTS.E [R10+-0x64c00], desc[UR76][R88.64], P5 ;  /* 0x9b400000580a7fae */ /* 0x020fe8000a9a104c */
[----:B------:R-:W3:Y:S04]  /*32cf0*/  LDL.64 R124, [R1+0x48a0] ;  /* 0x0048a000017c7983 */ /* 0x000ee80000100a00 */
[----:B------:R-:W-:Y:S04]  /*32d00*/  LDGSTS.E [R9+-0x64b00], desc[UR76][R106.64], P4 ;  /* 0x9b5000006a097fae */ /* 0x000fe8000a1a104c */
[----:B------:R-:W5:Y:S04]  /*32d10*/  LDL.64 R88, [R1+0x48e0] ;  /* 0x0048e00001587983 */ /* 0x000f680000100a00 */
[----:B------:R-:W-:Y:S04]  /*32d20*/  LDGSTS.E [R8+-0x63c00], desc[UR76][R40.64], P5 ;  /* 0x9c40000028087fae */ /* 0x000fe8000a9a104c */
[----:B------:R-:W-:Y:S04]  /*32d30*/  LDGSTS.E [R5+-0x63b00], desc[UR76][R122.64], P4 ;  /* 0x9c5000007a057fae */ /* 0x000fe8000a1a104c */
[----:B------:R-:W5:Y:S04]  /*32d40*/  LDL.64 R106, [R1+0x2518] ;  /* 0x00251800016a7983 */ /* 0x000f680000100a00 */
[----:B------:R-:W5:Y:S04]  /*32d50*/  LDL.64 R40, [R1+0x4920] ;  /* 0x0049200001287983 */ /* 0x000f680000100a00 */
[----:B------:R-:W5:Y:S04]  /*32d60*/  LDL.64 R122, [R1+0x4518] ;  /* 0x00451800017a7983 */ /* 0x000f680000100a00 */
[----:B----4-:R-:W-:Y:S04]  /*32d70*/  LDGSTS.E [R2+-0x62c00], desc[UR76][R92.64], P5 ;  /* 0x9d4000005c027fae */ /* 0x010fe8000a9a104c */
[----:B------:R-:W-:Y:S04]  /*32d80*/  LDGSTS.E [R9+-0x62b00], desc[UR76][R126.64], P4 ;  /* 0x9d5000007e097fae */ /* 0x000fe8000a1a104c */
[----:B------:R-:W4:Y:S04]  /*32d90*/  LDL.64 R126, [R1+0x4558] ;  /* 0x00455800017e7983 */ /* 0x000f280000100a00 */
[----:B--2---:R-:W-:Y:S04]  /*32da0*/  LDGSTS.E [R8+-0x61c00], desc[UR76][R112.64], P5 ;  /* 0x9e40000070087fae */ /* 0x004fe8000a9a104c */
[----:B------:R1:W-:Y:S04]  /*32db0*/  LDGSTS.E [R5+-0x61b00], desc[UR76][R110.64], P4 ;  /* 0x9e5000006e057fae */ /* 0x0003e8000a1a104c */
[----:B------:R2:W-:Y:S04]  /*32dc0*/  LDGSTS.E [R2+-0x60c00], desc[UR76][R104.64], P5 ;  /* 0x9f40000068027fae */ /* 0x0005e8000a9a104c */
[----:B------:R-:W2:Y:S04]  /*32dd0*/  LDL.64 R112, [R1+0x49a0] ;  /* 0x0049a00001707983 */ /* 0x000ea80000100a00 */
[----:B------:R-:W-:Y:S04]  /*32de0*/  LDGSTS.E [R6+-0x60b00], desc[UR76][R234.64], P4 ;  /* 0x9f500000ea067fae */ /* 0x000fe8000a1a104c */
[----:B------:R-:W2:Y:S04]  /*32df0*/  LDL.LU.64 R234, [R1+0x5058] ;  /* 0x0050580001ea7983 */ /* 0x000ea80000300a00 */
[----:B------:R-:W2:Y:S04]  /*32e00*/  LDL.64 R16, [R1+0x49e0] ;  /* 0x0049e00001107983 */ /* 0x000ea80000100a00 */
[----:B------:R-:W2:Y:S04]  /*32e10*/  LDL.64 R100, [R1+0x45d8] ;  /* 0x0045d80001647983 */ /* 0x000ea80000100a00 */
[----:B------:R-:W2:Y:S04]  /*32e20*/  LDL.64 R94, [R1+0x4a68] ;  /* 0x004a6800015e7983 */ /* 0x000ea80000100a00 */
[----:B------:R-:W2:Y:S04]  /*32e30*/  LDL.64 R114, [R1+0x4660] ;  /* 0x0046600001727983 */ /* 0x000ea80000100a00 */
[----:B---3--:R-:W-:Y:S04]  /*32e40*/  LDGSTS.E [R3+-0x6fa00], desc[UR76][R124.64], P5 ;  /* 0x906000007c037fae */ /* 0x008fe8000a9a104c */
[----:B------:R-:W3:Y:S04]  /*32e50*/  LDL.64 R96, [R1+0x4ae0] ;  /* 0x004ae00001607983 */ /* 0x000ee80000100a00 */
[----:B------:R-:W-:Y:S04]  /*32e60*/  LDGSTS.E [R3+-0x6f900], desc[UR76][R98.64], P4 ;  /* 0x9070000062037fae */ /* 0x000fe8000a1a104c */
[----:B------:R-:W3:Y:S04]  /*32e70*/  LDL.64 R124, [R1+0x46d8] ;  /* 0x0046d800017c7983 */ /* 0x000ee80000100a00 */
[----:B-----5:R-:W-:Y:S04]  /*32e80*/  LDGSTS.E [R3+-0x6ea00], desc[UR76][R88.64], P5 ;  /* 0x9160000058037fae */ /* 0x020fe8000a9a104c */
[----:B------:R-:W-:Y:S04]  /*32e90*/  LDGSTS.E [R3+-0x6e900], desc[UR76][R106.64], P4 ;  /* 0x917000006a037fae */ /* 0x000fe8000a1a104c */
[----:B------:R-:W-:Y:S04]  /*32ea0*/  LDGSTS.E [R3+-0x6da00], desc[UR76][R40.64], P5 ;  /* 0x9260000028037fae */ /* 0x000fe8000a9a104c */
[----:B------:R-:W-:Y:S04]  /*32eb0*/  LDGSTS.E [R3+-0x6d900], desc[UR76][R122.64], P4 ;  /* 0x927000007a037fae */ /* 0x000fe8000a1a104c */
[----:B------:R-:W-:Y:S04]  /*32ec0*/  LDGSTS.E [R3+-0x6ca00], desc[UR76][R12.64], P5 ;  /* 0x936000000c037fae */ /* 0x000fe8000a9a104c */
        /* <DEDUP_REMOVED lines=14> */
[----:B------:R-:W4:Y:S04]  /*32fb0*/  LDL.64 R126, [R1+0x4b98] ;  /* 0x004b9800017e7983 */ /* 0x000f280000100a00 */
[----:B--2---:R-:W-:Y:S04]  /*32fc0*/  LDGSTS.E [R3+-0x6ba00], desc[UR76][R112.64], P5 ;  /* 0x9460000070037fae */ /* 0x004fe8000a9a104c */
[----:B------:R-:W2:Y:S04]  /*32fd0*/  LDL.64 R112, [R1+0x48a8] ;  /* 0x0048a80001707983 */ /* 0x000ea80000100a00 */
[----:B------:R-:W-:Y:S04]  /*32fe0*/  LDGSTS.E [R3+-0x6b900], desc[UR76][R234.64], P4 ;  /* 0x94700000ea037fae */ /* 0x000fe8000a1a104c */
[----:B------:R-:W-:Y:S04]  /*32ff0*/  LDGSTS.E [R3+-0x6aa00], desc[UR76][R16.64], P5 ;  /* 0x9560000010037fae */ /* 0x000fe8000a9a104c */
[----:B------:R-:W-:Y:S04]  /*33000*/  LDGSTS.E [R3+-0x6a900], desc[UR76][R100.64], P4 ;  /* 0x9570000064037fae */ /* 0x000fe8000a1a104c */
[----:B------:R-:W2:Y:S04]  /*33010*/  LDL.64 R234, [R1+0x2498] ;  /* 0x0024980001ea7983 */ /* 0x000ea80000100a00 */
[----:B------:R-:W2:Y:S04]  /*33020*/  LDL.LU.64 R16, [R1+0x5050] ;  /* 0x0050500001107983 */ /* 0x000ea80000300a00 */
[----:B------:R-:W2:Y:S04]  /*33030*/  LDL.LU.64 R100, [R1+0x5048] ;  /* 0x0050480001647983 */ /* 0x000ea80000300a00 */
[----:B------:R-:W-:Y:S04]  /*33040*/  LDGSTS.E [R3+-0x69a00], desc[UR76][R94.64], P5 ;  /* 0x966000005e037fae */ /* 0x000fe8000a9a104c */
[----:B------:R-:W-:Y:S04]  /*33050*/  LDGSTS.E [R3+-0x69900], desc[UR76][R114.64], P4 ;  /* 0x9670000072037fae */ /* 0x000fe8000a1a104c */
[----:B---3--:R-:W-:Y:S04]  /*33060*/  LDGSTS.E [R3+-0x68a00], desc[UR76][R96.64], P5 ;  /* 0x9760000060037fae */ /* 0x008fe8000a9a104c */
[----:B------:R-:W3:Y:S04]  /*33070*/  LDL.LU.64 R94, [R1+0x5040] ;  /* 0x00504000015e7983 */ /* 0x000ee80000300a00 */
[----:B------:R-:W2:Y:S04]  /*33080*/  LDL.LU.64 R114, [R1+0x5038] ;  /* 0x0050380001727983 */ /* 0x000ea80000300a00 */
[----:B------:R-:W2:Y:S04]  /*33090*/  LDL.LU.64 R96, [R1+0x5030] ;  /* 0x0050300001607983 */ /* 0x000ea80000300a00 */
[----:B------:R-:W-:Y:S04]  /*330a0*/  LDGSTS.E [R3+-0x68900], desc[UR76][R124.64], P4 ;  /* 0x977000007c037fae */ /* 0x000fe8000a1a104c */
[----:B-----5:R-:W-:Y:S04]  /*330b0*/  LDGSTS.E [R3+-0x67a00], desc[UR76][R14.64], P5 ;  /* 0x986000000e037fae */ /* 0x020fe8000a9a104c */
[----:B------:R-:W5:Y:S04]  /*330c0*/  LDL.LU.64 R124, [R1+0x5028] ;  /* 0x00502800017c7983 */ /* 0x000f680000300a00 */
[----:B------:R-:W-:Y:S04]  /*330d0*/  LDGSTS.E [R3+-0x67900], desc[UR76][R110.64], P4 ;  /* 0x987000006e037fae */ /* 0x000fe8000a1a104c */
[----:B------:R-:W-:Y:S04]  /*330e0*/  LDGSTS.E [R3+-0x66a00], desc[UR76][R104.64], P5 ;  /* 0x9960000068037fae */ /* 0x000fe8000a9a104c */
[----:B------:R-:W2:Y:S04]  /*330f0*/  LDL.64 R14, [R1+0x4928] ;  /* 0x00492800010e7983 */ /* 0x000ea80000100a00 */
[----:B------:R-:W2:Y:S04]  /*33100*/  LDL.64 R110, [R1+0x4520] ;  /* 0x00452000016e7983 */ /* 0x000ea80000100a00 */
[----:B------:R-:W2:Y:S04]  /*33110*/  LDL.64 R104, [R1+0x48e8] ;  /* 0x0048e80001687983 */ /* 0x000ea80000100a00 */
[----:B-----5:R-:W-:Y:S04]  /*33120*/  LDGSTS.E [R3+-0x66900], desc[UR76][R124.64], P4 ;  /* 0x997000007c037fae */ /* 0x020fe8000a1a104c */
[----:B------:R-:W-:Y:S04]  /*33130*/  LDGSTS.E [R3+-0x65a00], desc[UR76][R102.64], P5 ;  /* 0x9a60000066037fae */ /* 0x000fe8000a9a104c */
[----:B------:R-:W-:Y:S04]  /*33140*/  LDGSTS.E [R3+-0x65900], desc[UR76][R92.64], P4 ;  /* 0x9a7000005c037fae */ /* 0x000fe8000a1a104c */
[----:B------:R-:W5:Y:S04]  /*33150*/  LDL.64 R124, [R1+0x4968] ;  /* 0x00496800017c7983 */ /* 0x000f680000100a00 */
[----:B------:R-:W2:Y:S04]  /*33160*/  LDL.LU.64 R102, [R1+0x5020] ;  /* 0x0050200001667983 */ /* 0x000ea80000300a00 */
[----:B------:R-:W2:Y:S04]  /*33170*/  LDL.LU.64 R92, [R1+0x5018] ;  /* 0x00501800015c7983 */ /* 0x000ea80000300a00 */
[----:B------:R-:W-:Y:S04]  /*33180*/  LDGSTS.E [R3+-0x64a00], desc[UR76][R98.64], P5 ;  /* 0x9b60000062037fae */ /* 0x000fe8000a9a104c */
[----:B------:R-:W-:Y:S04]  /*33190*/  LDGSTS.E [R3+-0x64900], desc[UR76][R88.64], P4 ;  /* 0x9b70000058037fae */ /* 0x000fe8000a1a104c */
[----:B------:R-:W-:Y:S04]  /*331a0*/  LDGSTS.E [R3+-0x63a00], desc[UR76][R106.64], P5 ;  /* 0x9c6000006a037fae */ /* 0x000fe8000a9a104c */
[----:B------:R-:W2:Y:S04]  /*331b0*/  LDL.LU.64 R98, [R1+0x5010] ;  /* 0x0050100001627983 */ /* 0x000ea80000300a00 */
[----:B------:R-:W2:Y:S04]  /*331c0*/  LDL.LU.64 R88, [R1+0x5008] ;  /* 0x0050080001587983 */ /* 0x000ea80000300a00 */
[----:B------:R-:W2:Y:S04]  /*331d0*/  LDL.LU.64 R106, [R1+0x5000] ;  /* 0x00500000016a7983 */ /* 0x000ea80000300a00 */
[----:B------:R-:W-:Y:S01]  /*331e0*/  LDGSTS.E [R3+-0x63900], desc[UR76][R40.64], P4 ;  /* 0x9c70000028037fae */ /* 0x000fe2000a1a104c */
[----:B-1----:R-:W-:-:S03]  /*331f0*/  VIADD R5, R7, 0x100000 ;  /* 0x0010000007057836 */ /* 0x002fc60000000000 */
[----:B------:R-:W-:Y:S04]  /*33200*/  LDGSTS.E [R3+-0x62a00], desc[UR76][R122.64], P5 ;  /* 0x9d6000007a037fae */ /* 0x000fe8000a9a104c */
[----:B------:R-:W2:Y:S01]  /*33210*/  LDL.LU.64 R40, [R1+0x4ff8] ;  /* 0x004ff80001287983 */ /* 0x000ea20000300a00 */
[----:B------:R-:W-:-:S03]  /*33220*/  VIADD R2, R7, 0x100000 ;  /* 0x0010000007027836 */ /* 0x000fc60000000000 */
[----:B------:R-:W3:Y:S04]  /*33230*/  LDL.64 R122, [R1+0x45a0] ;  /* 0x0045a000017a7983 */ /* 0x000ee80000100a00 */
[----:B--2---:R-:W-:Y:S04]  /*33240*/  LDGSTS.E [R3+-0x62900], desc[UR76][R40.64], P4 ;  /* 0x9d70000028037fae */ /* 0x004fe8000a1a104c */
[----:B----4-:R-:W-:Y:S04]  /*33250*/  LDGSTS.E [R3+-0x61a00], desc[UR76][R126.64], P5 ;  /* 0x9e6000007e037fae */ /* 0x010fe8000a9a104c */
[----:B------:R1:W-:Y:S04]  /*33260*/  LDGSTS.E [R3+-0x61900], desc[UR76][R8.64], P4 ;  /* 0x9e70000008037fae */ /* 0x0003e8000a1a104c */
[----:B------:R-:W-:Y:S04]  /*33270*/  LDGSTS.E [R3+-0x60a00], desc[UR76][R10.64], P5 ;  /* 0x9f6000000a037fae */ /* 0x000fe8000a9a104c */
[----:B------:R2:W-:Y:S01]  /*33280*/  LDGSTS.E [R3+-0x60900], desc[UR76][R12.64], P4 ;  /* 0x9f7000000c037fae */ /* 0x0005e2000a1a104c */
[----:B-1----:R-:W-:-:S03]  /*33290*/  IADD3 R8, PT, PT, R7, 0x100000, RZ ;  /* 0x0010000007087810 */ /* 0x002fc60007ffe0ff */
[----:B------:R-:W-:Y:S04]  /*332a0*/  LDGSTS.E [R5+-0x6f800], desc[UR76][R112.64], P5 ;  /* 0x9080000070057fae */ /* 0x000fe8000a9a104c */
[----:B------:R-:W-:Y:S04]  /*332b0*/  LDGSTS.E [R2+-0x6f700], desc[UR76][R234.64], P4 ;  /* 0x90900000ea027fae */ /* 0x000fe8000a1a104c */
[----:B------:R-:W4:Y:S04]  /*332c0*/  LDL.64 R40, [R1+0x4560] ;  /* 0x0045600001287983 */ /* 0x000f280000100a00 */
[----:B------:R-:W3:Y:S04]  /*332d0*/  LDL.64 R126, [R1+0x49e8] ;  /* 0x0049e800017e7983 */ /* 0x000ee80000100a00 */
[----:B------:R-:W3:Y:S04]  /*332e0*/  LDL.64 R112, [R1+0x4a70] ;  /* 0x004a700001707983 */ /* 0x000ee80000100a00 */
[----:B------:R-:W3:Y:S04]  /*332f0*/  LDL.64 R10, [R1+0x4ae8] ;  /* 0x004ae800010a7983 */ /* 0x000ee80000100a00 */
[----:B------:R-:W3:Y:S04]  /*33300*/  LDL.64 R12, [R1+0x46e0] ;  /* 0x0046e000010c7983 */ /* 0x000ee80000100a00 */
[----:B------:R-:W3:Y:S04]  /*33310*/  LDL.64 R234, [R1+0x4b50] ;  /* 0x004b500001ea7983 */ /* 0x000ee80000100a00 */
[----:B------:R-:W-:Y:S04]  /*33320*/  LDGSTS.E [R8+-0x6e800], desc[UR76][R104.64], P5 ;  /* 0x9180000068087fae */ /* 0x000fe8000a9a104c */
[----:B------:R-:W3:Y:S04]  /*33330*/  LDL.LU.64 R104, [R1+0x4ff0] ;  /* 0x004ff00001687983 */ /* 0x000ee80000300a00 */
[----:B------:R-:W3:Y:S01]  /*33340*/  LDL.64 R8, [R1+0x44e0] ;  /* 0x0044e00001087983 */ /* 0x000ee20000100a00 */
[----:B------:R-:W-:-:S02]  /*33350*/  VIADD R6, R7, 0x100000 ;  /* 0x0010000007067836 */ /* 0x000fc40000000000 */
[----:B--2---:R-:W-:-:S03]  /*33360*/  VIADD R3, R7, 0x100000 ;  /* 0x0010000007037836 */ /* 0x004fc60000000000 */
[----:B---3--:R1:W-:Y:S04]  /*33370*/  LDGSTS.E [R6+-0x6e700], desc[UR76][R8.64], P4 ;  /* 0x9190000008067fae */ /* 0x0083e8000a1a104c */
[----:B------:R-:W-:Y:S04]  /*33380*/  LDGSTS.E [R5+-0x6d800], desc[UR76][R14.64], P5 ;  /* 0x928000000e057fae */ /* 0x000fe8000a9a104c */
[----:B------:R-:W-:Y:S01]  /*33390*/  LDGSTS.E [R3+-0x6d700], desc[UR76][R110.64], P4 ;  /* 0x929000006e037fae */ /* 0x000fe2000a1a104c */
[----:B-1----:R-:W-:-:S03]  /*333a0*/  VIADD R8, R7, 0x100000 ;  /* 0x0010000007087836 */ /* 0x002fc60000000000 */
[----:B-----5:R-:W-:Y:S04]  /*333b0*/  LDGSTS.E [R2+-0x6c800], desc[UR76][R124.64], P5 ;  /* 0x938000007c027fae */ /* 0x020fe8000a9a104c */
[----:B------:R-:W2:Y:S04]  /*333c0*/  LDL.64 R14, [R1+0x4748] ;  /* 0x00474800010e7983 */ /* 0x000ea80000100a00 */
[----:B------:R-:W3:Y:S04]  /*333d0*/  LDL.64 R110, [R1+0x4ba8] ;  /* 0x004ba800016e7983 */ /* 0x000ee80000100a00 */
[----:B------:R-:W5:Y:S04]  /*333e0*/  LDL.64 R124, [R1+0x4bc8] ;  /* 0x004bc800017c7983 */ /* 0x000f680000100a00 */
[----:B----4-:R-:W-:Y:S04]  /*333f0*/  LDGSTS.E [R8+-0x6c700], desc[UR76][R40.64], P4 ;  /* 0x9390000028087fae */ /* 0x010fe8000a1a104c */
[----:B------:R-:W4:Y:S04]  /*33400*/  LDL.LU.64 R40, [R1+0x4fe8] ;  /* 0x004fe80001287983 */ /* 0x000f280000300a00 */
[----:B------:R-:W2:Y:S04]  /*33410*/  LDL.64 R8, [R1+0x49a8] ;  /* 0x0049a80001087983 */ /* 0x000ea80000100a00 */
[----:B--2---:R1:W-:Y:S04]  /*33420*/  LDGSTS.E [R6+-0x6b800], desc[UR76][R8.64], P5 ;  /* 0x9480000008067fae */ /* 0x0043e8000a9a104c */
[----:B------:R-:W-:Y:S04]  /*33430*/  LDGSTS.E [R5+-0x6b700], desc[UR76][R122.64], P4 ;  /* 0x949000007a057fae */ /* 0x000fe8000a1a104c */
[----:B------:R-:W-:Y:S01]  /*33440*/  LDGSTS.E [R3+-0x6a800], desc[UR76][R126.64], P5 ;  /* 0x958000007e037fae */ /* 0x000fe2000a9a104c */
[----:B-1----:R-:W-:-:S03]  /*33450*/  VIADD R8, R7, 0x100000 ;  /* 0x0010000007087836 */ /* 0x002fc60000000000 */
[----:B----4-:R-:W-:Y:S04]  /*33460*/  LDGSTS.E [R2+-0x6a700], desc[UR76][R40.64], P4 ;  /* 0x9590000028027fae */ /* 0x010fe8000a1a104c */
[----:B------:R-:W2:Y:S04]  /*33470*/  LDL.64 R122, [R1+0x4bd8] ;  /* 0x004bd800017a7983 */ /* 0x000ea80000100a00 */
[----:B------:R-:W4:Y:S04]  /*33480*/  LDL.64 R126, [R1+0x4be8] ;  /* 0x004be800017e7983 */ /* 0x000f280000100a00 */
[----:B------:R-:W2:Y:S04]  /*33490*/  LDL.64 R40, [R1+0x4bf0] ;  /* 0x004bf00001287983 */ /* 0x000ea80000100a00 */
[----:B------:R-:W-:Y:S04]  /*334a0*/  LDGSTS.E [R8+-0x69800], desc[UR76][R112.64], P5 ;  /* 0x9680000070087fae */ /* 0x000fe8000a9a104c */
[----:B------:R-:W2:Y:S04]  /*334b0*/  LDL.LU.64 R112, [R1+0x4fe0] ;  /* 0x004fe00001707983 */ /* 0x000ea80000300a00 */
[----:B------:R-:W2:Y:S04]  /*334c0*/  LDL.64 R8, [R1+0x4668] ;  /* 0x0046680001087983 */ /* 0x000ea80000100a00 */
[----:B--2---:R1:W-:Y:S04]  /*334d0*/  LDGSTS.E [R6+-0x69700], desc[UR76][R8.64], P4 ;  /* 0x9690000008067fae */ /* 0x0043e8000a1a104c */
[----:B------:R-:W-:Y:S04]  /*334e0*/  LDGSTS.E [R5+-0x68800], desc[UR76][R10.64], P5 ;  /* 0x978000000a057fae */ /* 0x000fe8000a9a104c */
[----:B------:R-:W-:Y:S01]  /*334f0*/  LDGSTS.E [R3+-0x68700], desc[UR76][R12.64], P4 ;  /* 0x979000000c037fae */ /* 0x000fe2000a1a104c */
[----:B-1----:R-:W-:-:S03]  /*33500*/  IADD3 R8, PT, PT, R7, 0x100000, RZ ;  /* 0x0010000007087810 */ /* 0x002fc60007ffe0ff */
[----:B------:R-:W-:Y:S04]  /*33510*/  LDGSTS.E [R2+-0x67800], desc[UR76][R234.64], P5 ;  /* 0x98800000ea027fae */ /* 0x000fe8000a9a104c */
[----:B------:R-:W-:Y:S04]  /*33520*/  LDGSTS.E [R8+-0x67700], desc[UR76][R14.64], P4 ;  /* 0x989000000e087fae */ /* 0x000fe8000a1a104c */
[----:B---3--:R-:W-:Y:S04]  /*33530*/  LDGSTS.E [R6+-0x66800], desc[UR76][R110.64], P5 ;  /* 0x998000006e067fae */ /* 0x008fe8000a9a104c */
[----:B------:R-:W-:Y:S04]  /*33540*/  LDGSTS.E [R5+-0x66700], desc[UR76][R112.64], P4 ;  /* 0x9990000070057fae */ /* 0x000fe8000a1a104c */
[----:B-----5:R-:W-:Y:S04]  /*33550*/  LDGSTS.E [R3+-0x65800], desc[UR76][R124.64], P5 ;  /* 0x9a8000007c037fae */ /* 0x020fe8000a9a104c */
[----:B------:R-:W-:Y:S04]  /*33560*/  LDGSTS.E [R2+-0x65700], desc[UR76][R104.64], P4 ;  /* 0x9a90000068027fae */ /* 0x000fe8000a1a104c */
[----:B------:R-:W2:Y:S04]  /*33570*/  LDL.64 R234, [R1+0x4bf8] ;  /* 0x004bf80001ea7983 */ /* 0x000ea80000100a00 */
[----:B------:R-:W-:Y:S04]  /*33580*/  LDGSTS.E [R8+-0x64800], desc[UR76][R122.64], P5 ;  /* 0x9b8000007a087fae */ /* 0x000fe8000a9a104c */
[----:B------:R-:W-:Y:S04]  /*33590*/  LDGSTS.E [R6+-0x64700], desc[UR76][R106.64], P4 ;  /* 0x9b9000006a067fae */ /* 0x000fe8000a1a104c */
[----:B------:R-:W3:Y:S04]  /*335a0*/  LDL.64 R104, [R1+0x4c00] ;  /* 0x004c000001687983 */ /* 0x000ee80000100a00 */
[----:B----4-:R-:W-:Y:S04]  /*335b0*/  LDGSTS.E [R5+-0x63800], desc[UR76][R126.64], P5 ;  /* 0x9c8000007e057fae */ /* 0x010fe8000a9a104c */
[----:B------:R-:W-:Y:S04]  /*335c0*/  LDGSTS.E [R3+-0x63700], desc[UR76][R88.64], P4 ;  /* 0x9c90000058037fae */ /* 0x000fe8000a1a104c */
[----:B------:R-:W4:Y:S04]  /*335d0*/  LDL.64 R112, [R1+0x24a8] ;  /* 0x0024a80001707983 */ /* 0x000f280000100a00 */
[----:B------:R-:W-:Y:S04]  /*335e0*/  LDGSTS.E [R2+-0x62800], desc[UR76][R40.64], P5 ;  /* 0x9d80000028027fae */ /* 0x000fe8000a9a104c */
[----:B------:R-:W5:Y:S04]  /*335f0*/  LDL.64 R88, [R1+0x48b0] ;  /* 0x0048b00001587983 */ /* 0x000f680000100a00 */
[----:B------:R-:W4:Y:S04]  /*33600*/  LDL.64 R124, [R1+0x48f0] ;  /* 0x0048f000017c7983 */ /* 0x000f280000100a00 */
[----:B------:R-:W4:Y:S01]  /*33610*/  LDL.64 R40, [R1+0x44e8] ;  /* 0x0044e80001287983 */ /* 0x000f220000100a00 */
[----:B------:R-:W-:-:S03]  /*33620*/  VIADD R7, R7, 0x100000 ;  /* 0x0010000007077836 */ /* 0x000fc60000000000 */
[----:B------:R-:W-:Y:S04]  /*33630*/  LDGSTS.E [R6+-0x62700], desc[UR76][R98.64], P4 ;  /* 0x9d90000062067fae */ /* 0x000fe8000a1a104c */
        /* <DEDUP_REMOVED lines=9> */
[----:B--2---:R-:W-:Y:S04]  /*336d0*/  LDGSTS.E [R5+-0x61800], desc[UR76][R234.64], P5 ;  /* 0x9e800000ea057fae */ /* 0x004fe8000a9a104c */
[----:B------:R1:W-:Y:S04]  /*336e0*/  LDGSTS.E [R3+-0x61700], desc[UR76][R92.64], P4 ;  /* 0x9e9000005c037fae */ /* 0x0003e8000a1a104c */
[----:B---3--:R2:W-:Y:S04]  /*336f0*/  LDGSTS.E [R2+-0x60800], desc[UR76][R104.64], P5 ;  /* 0x9f80000068027fae */ /* 0x0085e8000a9a104c */
[----:B------:R-:W-:Y:S04]  /*33700*/  LDGSTS.E [R7+-0x60700], desc[UR76][R102.64], P4 ;  /* 0x9f90000066077fae */ /* 0x000fe8000a1a104c */
[----:B------:R-:W3:Y:S04]  /*33710*/  LDL.64 R92, [R1+0x45e8] ;  /* 0x0045e800015c7983 */ /* 0x000ee80000100a00 */
[----:B------:R-:W2:Y:S04]  /*33720*/  LDL.64 R234, [R1+0x4af0] ;  /* 0x004af00001ea7983 */ /* 0x000ea80000100a00 */
[----:B------:R-:W2:Y:S04]  /*33730*/  LDL.64 R6, [R1+0x4970] ;  /* 0x0049700001067983 */ /* 0x000ea80000100a00 */
[----:B-----5:R-:W-:Y:S04]  /*33740*/  LDGSTS.E [R4+-0x6f600], desc[UR76][R88.64], P5 ;  /* 0x90a0000058047fae */ /* 0x020fe8000a9a104c */
[----:B----4-:R-:W-:Y:S04]  /*33750*/  LDGSTS.E [R4+-0x6f500], desc[UR76][R112.64], P4 ;  /* 0x90b0000070047fae */ /* 0x010fe8000a1a104c */
[----:B------:R-:W-:Y:S04]  /*33760*/  LDGSTS.E [R4+-0x6e600], desc[UR76][R124.64], P5 ;  /* 0x91a000007c047fae */ /* 0x000fe8000a9a104c */
[----:B------:R-:W4:Y:S04]  /*33770*/  LDL.64 R102, [R1+0x4750] ;  /* 0x0047500001667983 */ /* 0x000f280000100a00 */
[----:B------:R-:W5:Y:S04]  /*33780*/  LDL.64 R104, [R1+0x4bb0] ;  /* 0x004bb00001687983 */ /* 0x000f680000100a00 */
[----:B------:R-:W3:Y:S04]  /*33790*/  LDL.64 R88, [R1+0x4bd0] ;  /* 0x004bd00001587983 */ /* 0x000ee80000100a00 */
[----:B------:R-:W3:Y:S04]  /*337a0*/  LDL.64 R112, [R1+0x4c10] ;  /* 0x004c100001707983 */ /* 0x000ee80000100a00 */
[----:B------:R-:W3:Y:S04]  /*337b0*/  LDL.64 R124, [R1+0x4c28] ;  /* 0x004c2800017c7983 */ /* 0x000ee80000100a00 */
[----:B------:R-:W-:Y:S04]  /*337c0*/  LDGSTS.E [R4+-0x6e500], desc[UR76][R40.64], P4 ;  /* 0x91b0000028047fae */ /* 0x000fe8000a1a104c */
[----:B------:R-:W-:Y:S04]  /*337d0*/  LDGSTS.E [R4+-0x6d600], desc[UR76][R122.64], P5 ;  /* 0x92a000007a047fae */ /* 0x000fe8000a9a104c */
[----:B------:R-:W-:Y:S04]  /*337e0*/  LDGSTS.E [R4+-0x6d500], desc[UR76][R126.64], P4 ;  /* 0x92b000007e047fae */ /* 0x000fe8000a1a104c */
[----:B------:R-:W3:Y:S04]  /*337f0*/  LDL.LU.64 R40, [R1+0x4fd8] ;  /* 0x004fd80001287983 */ /* 0x000ee80000300a00 */
[----:B------:R-:W4:Y:S04]  /*33800*/  LDL.64 R122, [R1+0x4c30] ;  /* 0x004c3000017a7983 */ /* 0x000f280000100a00 */
[----:B------:R-:W4:Y:S04]  /*33810*/  LDL.64 R126, [R1+0x4c38] ;  /* 0x004c3800017e7983 */ /* 0x000f280000100a00 */
[----:B--2---:R-:W-:Y:S04]  /*33820*/  LDGSTS.E [R4+-0x6c600], desc[UR76][R6.64], P5 ;  /* 0x93a0000006047fae */ /* 0x004fe8000a9a104c */
[----:B------:R-:W2:Y:S04]  /*33830*/  LDL.64 R6, [R1+0x4c40] ;  /* 0x004c400001067983 */ /* 0x000ea80000100a00 */
[----:B---3--:R-:W-:Y:S04]  /*33840*/  LDGSTS.E [R4+-0x6c500], desc[UR76][R40.64], P4 ;  /* 0x93b0000028047fae */ /* 0x008fe8000a1a104c */
[----:B------:R-:W-:Y:S04]  /*33850*/  LDGSTS.E [R4+-0x6b600], desc[UR76][R14.64], P5 ;  /* 0x94a000000e047fae */ /* 0x000fe8000a9a104c */
[----:B------:R-:W-:Y:S04]  /*33860*/  LDGSTS.E [R4+-0x6b500], desc[UR76][R110.64], P4 ;  /* 0x94b000006e047fae */ /* 0x000fe8000a1a104c */
[----:B------:R-:W-:Y:S04]  /*33870*/  LDGSTS.E [R4+-0x6a600], desc[UR76][R98.64], P5 ;  /* 0x95a0000062047fae */ /* 0x000fe8000a9a104c */
[----:B------:R-:W3:Y:S04]  /*33880*/  LDL.64 R40, [R1+0x48b8] ;  /* 0x0048b80001287983 */ /* 0x000ee80000100a00 */
[----:B------:R-:W2:Y:S04]  /*33890*/  LDL.64 R14, [R1+0x24b8] ;  /* 0x0024b800010e7983 */ /* 0x000ea80000100a00 */
[----:B------:R-:W-:Y:S04]  /*338a0*/  LDGSTS.E [R4+-0x6a500], desc[UR76][R92.64], P4 ;  /* 0x95b000005c047fae */ /* 0x000fe8000a1a104c */
[----:B------:R-:W2:Y:S04]  /*338b0*/  LDL.LU.64 R110, [R1+0x4fd0] ;  /* 0x004fd000016e7983 */ /* 0x000ea80000300a00 */
[----:B------:R-:W-:Y:S04]  /*338c0*/  LDGSTS.E [R4+-0x69600], desc[UR76][R8.64], P5 ;  /* 0x96a0000008047fae */ /* 0x000fe8000a9a104c */
[----:B------:R-:W2:Y:S04]  /*338d0*/  LDL.LU.64 R98, [R1+0x4fc8] ;  /* 0x004fc80001627983 */ /* 0x000ea80000300a00 */
[----:B------:R-:W-:Y:S04]  /*338e0*/  LDGSTS.E [R4+-0x69500], desc[UR76][R10.64], P4 ;  /* 0x96b000000a047fae */ /* 0x000fe8000a1a104c */
[----:B------:R-:W2:Y:S04]  /*338f0*/  LDL.LU.64 R92, [R1+0x4fc0] ;  /* 0x004fc000015c7983 */ /* 0x000ea80000300a00 */
[----:B------:R-:W-:Y:S04]  /*33900*/  LDGSTS.E [R4+-0x68600], desc[UR76][R234.64], P5 ;  /* 0x97a00000ea047fae */ /* 0x000fe8000a9a104c */
[----:B------:R-:W2:Y:S04]  /*33910*/  LDL.64 R8, [R1+0x44f0] ;  /* 0x0044f00001087983 */ /* 0x000ea80000100a00 */
[----:B------:R-:W2:Y:S04]  /*33920*/  LDL.64 R10, [R1+0x4938] ;  /* 0x00493800010a7983 */ /* 0x000ea80000100a00 */
[----:B------:R-:W2:Y:S04]  /*33930*/  LDL.64 R234, [R1+0x48f8] ;  /* 0x0048f80001ea7983 */ /* 0x000ea80000100a00 */
[----:B------:R-:W-:Y:S04]  /*33940*/  LDGSTS.E [R4+-0x68500], desc[UR76][R106.64], P4 ;  /* 0x97b000006a047fae */ /* 0x000fe8000a1a104c */
[----:B------:R-:W-:Y:S04]  /*33950*/  LDGSTS.E [R4+-0x67600], desc[UR76][R12.64], P5 ;  /* 0x98a000000c047fae */ /* 0x000fe8000a9a104c */
[----:B----4-:R-:W-:Y:S04]  /*33960*/  LDGSTS.E [R4+-0x67500], desc[UR76][R102.64], P4 ;  /* 0x98b0000066047fae */ /* 0x010fe8000a1a104c */
[----:B------:R-:W4:Y:S04]  /*33970*/  LDL.LU.64 R106, [R1+0x4fb8] ;  /* 0x004fb800016a7983 */ /* 0x000f280000300a00 */
[----:B-----5:R-:W-:Y:S04]  /*33980*/  LDGSTS.E [R4+-0x66600], desc[UR76][R104.64], P5 ;  /* 0x99a0000068047fae */ /* 0x020fe8000a9a104c */
[----:B------:R-:W5:Y:S04]  /*33990*/  LDL.64 R12, [R1+0x4978] ;  /* 0x00497800010c7983 */ /* 0x000f680000100a00 */
[----:B------:R-:W3:Y:S04]  /*339a0*/  LDL.LU.64 R102, [R1+0x4fb0] ;  /* 0x004fb00001667983 */ /* 0x000ee80000300a00 */
[----:B------:R-:W3:Y:S01]  /*339b0*/  LDL.LU.64 R104, [R1+0x4fa8] ;  /* 0x004fa80001687983 */ /* 0x000ee20000300a00 */
[----:B-1----:R-:W-:-:S02]  /*339c0*/  VIADD R3, R246, 0x100000 ;  /* 0x00100000f6037836 */ /* 0x002fc40000000000 */
[C---:B------:R-:W-:Y:S01]  /*339d0*/  VIADD R2, R246.reuse, 0x100000 ;  /* 0x00100000f6027836 */ /* 0x040fe20000000000 */
[----:B----4-:R-:W-:Y:S04]  /*339e0*/  LDGSTS.E [R4+-0x66500], desc[UR76][R106.64], P4 ;  /* 0x99b000006a047fae */ /* 0x010fe8000a1a104c */
[----:B------:R-:W-:Y:S04]  /*339f0*/  LDGSTS.E [R4+-0x65600], desc[UR76][R88.64], P5 ;  /* 0x9aa0000058047fae */ /* 0x000fe8000a9a104c */
[----:B--2---:R-:W-:Y:S04]  /*33a00*/  LDGSTS.E [R4+-0x65500], desc[UR76][R110.64], P4 ;  /* 0x9ab000006e047fae */ /* 0x004fe8000a1a104c */
[----:B------:R-:W-:Y:S04]  /*33a10*/  LDGSTS.E [R4+-0x64600], desc[UR76][R112.64], P5 ;  /* 0x9ba0000070047fae */ /* 0x000fe8000a9a104c */
[----:B------:R-:W-:Y:S04]  /*33a20*/  LDGSTS.E [R4+-0x64500], desc[UR76][R114.64], P4 ;  /* 0x9bb0000072047fae */ /* 0x000fe8000a1a104c */
[----:B------:R-:W2:Y:S04]  /*33a30*/  LDL.LU.64 R106, [R1+0x4fa0] ;  /* 0x004fa000016a7983 */ /* 0x000ea80000300a00 */
[----:B------:R-:W-:Y:S04]  /*33a40*/  LDGSTS.E [R4+-0x63600], desc[UR76][R124.64], P5 ;  /* 0x9ca000007c047fae */ /* 0x000fe8000a9a104c */
[----:B------:R-:W4:Y:S04]  /*33a50*/  LDL.LU.64 R88, [R1+0x4f98] ;  /* 0x004f980001587983 */ /* 0x000f280000300a00 */
[----:B------:R-:W-:Y:S04]  /*33a60*/  LDGSTS.E [R4+-0x63500], desc[UR76][R16.64], P4 ;  /* 0x9cb0000010047fae */ /* 0x000fe8000a1a104c */
[----:B------:R-:W2:Y:S04]  /*33a70*/  LDL.LU.64 R110, [R1+0x4f90] ;  /* 0x004f9000016e7983 */ /* 0x000ea80000300a00 */
        /* <DEDUP_REMOVED lines=8> */
[----:B------:R1:W-:Y:S04]  /*33b00*/  LDGSTS.E [R4+-0x60600], desc[UR76][R6.64], P5 ;  /* 0x9fa0000006047fae */ /* 0x0003e8000a9a104c */
[----:B------:R-:W2:Y:S04]  /*33b10*/  LDL.LU.64 R122, [R1+0x4f70] ;  /* 0x004f7000017a7983 */ /* 0x000ea80000300a00 */
[----:B------:R-:W2:Y:S01]  /*33b20*/  LDL.LU.64 R232, [R1+0x4f68] ;  /* 0x004f680001e87983 */ /* 0x000ea20000300a00 */
[----:B-1----:R-:W-:-:S03]  /*33b30*/  VIADD R6, R246, 0x100000 ;  /* 0x00100000f6067836 */ /* 0x002fc60000000000 */
[----:B------:R-:W2:Y:S04]  /*33b40*/  LDL.LU.64 R126, [R1+0x4f60] ;  /* 0x004f6000017e7983 */ /* 0x000ea80000300a00 */
[----:B------:R1:W-:Y:S04]  /*33b50*/  LDGSTS.E [R4+-0x60500], desc[UR76][R130.64], P4 ;  /* 0x9fb0000082047fae */ /* 0x0003e8000a1a104c */
[----:B------:R-:W2:Y:S04]  /*33b60*/  LDL.LU.64 R250, [R1+0x4f58] ;  /* 0x004f580001fa7983 */ /* 0x000ea80000300a00 */
[----:B---3--:R-:W-:Y:S04]  /*33b70*/  LDGSTS.E [R3+-0x6f400], desc[UR76][R40.64], P5 ;  /* 0x90c0000028037fae */ /* 0x008fe8000a9a104c */
[----:B------:R-:W3:Y:S04]  /*33b80*/  LDL.LU.64 R130, [R1+0x4f50] ;  /* 0x004f500001827983 */ /* 0x000ee80000300a00 */
[----:B------:R-:W-:Y:S04]  /*33b90*/  LDGSTS.E [R2+-0x6f300], desc[UR76][R14.64], P4 ;  /* 0x90d000000e027fae */ /* 0x000fe8000a1a104c */
[----:B------:R-:W2:Y:S04]  /*33ba0*/  LDL.64 R40, [R1+0x4a80] ;  /* 0x004a800001287983 */ /* 0x000ea80000100a00 */
[----:B------:R-:W-:Y:S04]  /*33bb0*/  LDGSTS.E [R6+-0x6e400], desc[UR76][R234.64], P5 ;  /* 0x91c00000ea067fae */ /* 0x000fe8000a9a104c */
[----:B------:R-:W2:Y:S04]  /*33bc0*/  LDL.64 R14, [R1+0x4b60] ;  /* 0x004b6000010e7983 */ /* 0x000ea80000100a00 */
[----:B------:R-:W2:Y:S01]  /*33bd0*/  LDL.LU.64 R234, [R1+0x4f48] ;  /* 0x004f480001ea7983 */ /* 0x000ea20000300a00 */
[C---:B------:R-:W-:Y:S01]  /*33be0*/  IADD3 R5, PT, PT, R246.reuse, 0x100000, RZ ;  /* 0x00100000f6057810 */ /* 0x040fe20007ffe0ff */
[----:B-1----:R-:W-:-:S04]  /*33bf0*/  VIADD R4, R246, 0x100000 ;  /* 0x00100000f6047836 */ /* 0x002fc80000000000 */
[----:B------:R-:W-:Y:S04]  /*33c00*/  LDGSTS.E [R5+-0x6e300], desc[UR76][R8.64], P4 ;  /* 0x91d0000008057fae */ /* 0x000fe8000a1a104c */
[----:B------:R-:W-:Y:S04]  /*33c10*/  LDGSTS.E [R4+-0x6d400], desc[UR76][R10.64], P5 ;  /* 0x92c000000a047fae */ /* 0x000fe8000a9a104c */
[----:B--2---:R-:W-:Y:S04]  /*33c20*/  LDGSTS.E [R3+-0x6d300], desc[UR76][R234.64], P4 ;  /* 0x92d00000ea037fae */ /* 0x004fe8000a1a104c */
[----:B-----5:R-:W-:Y:S04]  /*33c30*/  LDGSTS.E [R2+-0x6c400], desc[UR76][R12.64], P5 ;  /* 0x93c000000c027fae */ /* 0x020fe8000a9a104c */
[----:B------:R-:W-:Y:S04]  /*33c40*/  LDGSTS.E [R6+-0x6c300], desc[UR76][R250.64], P4 ;  /* 0x93d00000fa067fae */ /* 0x000fe8000a1a104c */
[----:B------:R-:W2:Y:S04]  /*33c50*/  LDL.LU.64 R234, [R1+0x4f40] ;  /* 0x004f400001ea7983 */ /* 0x000ea80000300a00 */
[----:B------:R-:W5:Y:S04]  /*33c60*/  LDL.64 R8, [R1+0x4bb8] ;  /* 0x004bb80001087983 */ /* 0x000f680000100a00 */
[----:B------:R-:W2:Y:S04]  /*33c70*/  LDL.64 R10, [R1+0x4be0] ;  /* 0x004be000010a7983 */ /* 0x000ea80000100a00 */
[----:B------:R-:W2:Y:S04]  /*33c80*/  LDL.LU.64 R250, [R1+0x4f38] ;  /* 0x004f380001fa7983 */ /* 0x000ea80000300a00 */
[----:B------:R-:W2:Y:S04]  /*33c90*/  LDL.64 R6, [R1+0x49f8] ;  /* 0x0049f80001067983 */ /* 0x000ea80000100a00 */
[----:B------:R-:W-:Y:S04]  /*33ca0*/  LDGSTS.E [R5+-0x6b400], desc[UR76][R16.64], P5 ;  /* 0x94c0000010057fae */ /* 0x000fe8000a9a104c */
[----:B------:R-:W-:Y:S04]  /*33cb0*/  LDGSTS.E [R4+-0x6b300], desc[UR76][R232.64], P4 ;  /* 0x94d00000e8047fae */ /* 0x000fe8000a1a104c */
[----:B------:R-:W3:Y:S04]  /*33cc0*/  LDL.64 R12, [R1+0x4c18] ;  /* 0x004c1800010c7983 */ /* 0x000ee80000100a00 */
[----:B------:R-:W3:Y:S04]  /*33cd0*/  LDL.LU.64 R16, [R1+0x4f30] ;  /* 0x004f300001107983 */ /* 0x000ee80000300a00 */
[----:B------:R-:W3:Y:S04]  /*33ce0*/  LDL.LU.64 R232, [R1+0x4f28] ;  /* 0x004f280001e87983 */ /* 0x000ee80000300a00 */
[----:B--2---:R1:W-:Y:S04]  /*33cf0*/  LDGSTS.E [R3+-0x6a400], desc[UR76][R6.64], P5 ;  /* 0x95c0000006037fae */ /* 0x0043e8000a9a104c */
[----:B------:R-:W-:Y:S01]  /*33d00*/  LDGSTS.E [R2+-0x6a300], desc[UR76][R124.64], P4 ;  /* 0x95d000007c027fae */ /* 0x000fe2000a1a104c */
[----:B-1----:R-:W-:-:S03]  /*33d10*/  VIADD R6, R246, 0x100000 ;  /* 0x00100000f6067836 */ /* 0x002fc60000000000 */
[----:B------:R-:W2:Y:S04]  /*33d20*/  LDL.LU.64 R124, [R1+0x4f20] ;  /* 0x004f2000017c7983 */ /* 0x000ea80000300a00 */
[----:B------:R-:W-:Y:S04]  /*33d30*/  LDGSTS.E [R6+-0x69400], desc[UR76][R40.64], P5 ;  /* 0x96c0000028067fae */ /* 0x000fe8000a9a104c */
[----:B------:R-:W-:Y:S04]  /*33d40*/  LDGSTS.E [R5+-0x69300], desc[UR76][R112.64], P4 ;  /* 0x96d0000070057fae */ /* 0x000fe8000a1a104c */
[----:B------:R-:W2:Y:S04]  /*33d50*/  LDL.LU.64 R40, [R1+0x4f18] ;  /* 0x004f180001287983 */ /* 0x000ea80000300a00 */
[----:B------:R-:W2:Y:S04]  /*33d60*/  LDL.64 R6, [R1+0x4af8] ;  /* 0x004af80001067983 */ /* 0x000ea80000100a00 */
[----:B------:R-:W3:Y:S04]  /*33d70*/  LDL.LU.64 R112, [R1+0x4f10] ;  /* 0x004f100001707983 */ /* 0x000ee80000300a00 */
[----:B--2---:R1:W-:Y:S04]  /*33d80*/  LDGSTS.E [R4+-0x68400], desc[UR76][R6.64], P5 ;  /* 0x97c0000006047fae */ /* 0x0043e8000a9a104c */
[----:B----4-:R-:W-:Y:S04]  /*33d90*/  LDGSTS.E [R3+-0x68300], desc[UR76][R88.64], P4 ;  /* 0x97d0000058037fae */ /* 0x010fe8000a1a104c */
[----:B------:R-:W-:Y:S01]  /*33da0*/  LDGSTS.E [R2+-0x67400], desc[UR76][R14.64], P5 ;  /* 0x98c000000e027fae */ /* 0x000fe2000a9a104c */
[----:B-1----:R-:W-:-:S03]  /*33db0*/  VIADD R6, R246, 0x100000 ;  /* 0x00100000f6067836 */ /* 0x002fc60000000000 */
[----:B------:R-:W2:Y:S04]  /*33dc0*/  LDL.LU.64 R88, [R1+0x4f08] ;  /* 0x004f080001587983 */ /* 0x000ea80000300a00 */
[----:B------:R-:W4:Y:S04]  /*33dd0*/  LDL.64 R14, [R1+0x48c0] ;  /* 0x0048c000010e7983 */ /* 0x000f280000100a00 */
[----:B------:R-:W-:Y:S04]  /*33de0*/  LDGSTS.E [R6+-0x67300], desc[UR76][R104.64], P4 ;  /* 0x98d0000068067fae */ /* 0x000fe8000a1a104c */
[----:B-----5:R-:W-:Y:S04]  /*33df0*/  LDGSTS.E [R5+-0x66400], desc[UR76][R8.64], P5 ;  /* 0x99c0000008057fae */ /* 0x020fe8000a9a104c */
[----:B------:R-:W-:Y:S04]  /*33e00*/  LDGSTS.E [R4+-0x66300], desc[UR76][R92.64], P4 ;  /* 0x99d000005c047fae */ /* 0x000fe8000a1a104c */
[----:B------:R-:W5:Y:S04]  /*33e10*/  LDL.LU.64 R104, [R1+0x4f00] ;  /* 0x004f000001687983 */ /* 0x000f680000300a00 */
[----:B------:R-:W-:Y:S04]  /*33e20*/  LDGSTS.E [R3+-0x65400], desc[UR76][R10.64], P5 ;  /* 0x9ac000000a037fae */ /* 0x000fe8000a9a104c */
[----:B------:R-:W2:Y:S04]  /*33e30*/  LDL.LU.64 R92, [R1+0x4ef8] ;  /* 0x004ef800015c7983 */ /* 0x000ea80000300a00 */
[----:B------:R-:W-:Y:S04]  /*33e40*/  LDGSTS.E [R2+-0x65300], desc[UR76][R96.64], P4 ;  /* 0x9ad0000060027fae */ /* 0x000fe8000a1a104c */
[----:B---3--:R-:W-:Y:S04]  /*33e50*/  LDGSTS.E [R6+-0x64400], desc[UR76][R12.64], P5 ;  /* 0x9bc000000c067fae */ /* 0x008fe8000a9a104c */
[----:B------:R-:W-:Y:S04]  /*33e60*/  LDGSTS.E [R5+-0x64300], desc[UR76][R100.64], P4 ;  /* 0x9bd0000064057fae */ /* 0x000fe8000a1a104c */
[----:B------:R-:W3:Y:S04]  /*33e70*/  LDL.LU.64 R96, [R1+0x4ef0] ;  /* 0x004ef00001607983 */ /* 0x000ee80000300a00 */
[----:B------:R-:W2:Y:S01]  /*33e80*/  LDL.64 R6, [R1+0x4878] ;  /* 0x0048780001067983 */ /* 0x000ea20000100a00 */
[----:B------:R-:W-:-:S03]  /*33e90*/  VIADD R246, R246, 0x100000 ;  /* 0x00100000f6f67836 */ /* 0x000fc60000000000 */
[----:B------:R-:W2:Y:S04]  /*33ea0*/  LDL.LU.64 R100, [R1+0x4ee8] ;  /* 0x004ee80001647983 */ /* 0x000ea80000300a00 */
[----:B-----5:R-:W-:Y:S04]  /*33eb0*/  LDGSTS.E [R4+-0x63400], desc[UR76][R104.64], P5 ;  /* 0x9cc0000068047fae */ /* 0x020fe8000a9a104c */
[----:B------:R-:W-:Y:S04]  /*33ec0*/  LDGSTS.E [R3+-0x63300], desc[UR76][R108.64], P4 ;  /* 0x9cd000006c037fae */ /* 0x000fe8000a1a104c */
[----:B------:R-:W-:Y:S04]  /*33ed0*/  LDGSTS.E [R2+-0x62400], desc[UR76][R112.64], P5 ;  /* 0x9dc0000070027fae */ /* 0x000fe8000a9a104c */
[----:B------:R-:W5:Y:S04]  /*33ee0*/  LDL.LU.64 R104, [R1+0x4ee0] ;  /* 0x004ee00001687983 */ /* 0x000f680000300a00 */
[----:B------:R-:W2:Y:S04]  /*33ef0*/  LDL.LU.64 R108, [R1+0x4ed8] ;  /* 0x004ed800016c7983 */ /* 0x000ea80000300a00 */
[----:B------:R-:W2:Y:S04]  /*33f00*/  LDL.LU.64 R112, [R1+0x4ed0] ;  /* 0x004ed00001707983 */ /* 0x000ea80000300a00 */
[----:B------:R-:W-:Y:S04]  /*33f10*/  LDGSTS.E [R5+-0x62300], desc[UR76][R120.64], P4 ;  /* 0x9dd0000078057fae */ /* 0x000fe8000a1a104c */
[----:B------:R-:W-:Y:S04]  /*33f20*/  LDGSTS.E [R4+-0x61400], desc[UR76][R124.64], P5 ;  /* 0x9ec000007c047fae */ /* 0x000fe8000a9a104c */
[----:B------:R-:W-:Y:S04]  /*33f30*/  LDGSTS.E [R3+-0x61300], desc[UR76][R248.64], P4 ;  /* 0x9ed00000f8037fae */ /* 0x000fe8000a1a104c */
[----:B------:R-:W2:Y:S04]  /*33f40*/  LDL.LU.64 R120, [R1+0x4ec8] ;  /* 0x004ec80001787983 */ /* 0x000ea80000300a00 */
[----:B------:R-:W2:Y:S04]  /*33f50*/  LDL.LU.64 R124, [R1+0x4ec0] ;  /* 0x004ec000017c7983 */ /* 0x000ea80000300a00 */
[----:B------:R-:W2:Y:S04]  /*33f60*/  LDL.64 R4, [R1+0x4c80] ;  /* 0x004c800001047983 */ /* 0x000ea80000100a00 */
[----:B------:R-:W2:Y:S04]  /*33f70*/  LDL.LU.64 R248, [R1+0x4eb8] ;  /* 0x004eb80001f87983 */ /* 0x000ea80000300a00 */
[----:B------:R-:W-:Y:S04]  /*33f80*/  LDGSTS.E [R2+-0x60400], desc[UR76][R232.64], P5 ;  /* 0x9fc00000e8027fae */ /* 0x000fe8000a9a104c */
[----:B------:R-:W-:Y:S04]  /*33f90*/  LDGSTS.E [R246+-0x60300], desc[UR76][R128.64], P4 ;  /* 0x9fd0000080f67fae */ /* 0x000fe8000a1a104c */
[----:B----4-:R-:W-:Y:S04]  /*33fa0*/  LDGSTS.E [R0+-0x6f200], desc[UR76][R14.64], P5 ;  /* 0x90e000000e007fae */ /* 0x010fe8000a9a104c */
[----:B------:R-:W4:Y:S04]  /*33fb0*/  LDL.LU.64 R232, [R1+0x4eb0] ;  /* 0x004eb00001e87983 */ /* 0x000f280000300a00 */
[----:B------:R-:W2:Y:S04]  /*33fc0*/  LDL.LU.64 R128, [R1+0x4ea8] ;  /* 0x004ea80001807983 */ /* 0x000ea80000300a00 */
[----:B------:R-:W2:Y:S04]  /*33fd0*/  LDL.64 R246, [R1+0x4870] ;  /* 0x0048700001f67983 */ /* 0x000ea80000100a00 */
[----:B------:R1:W-:Y:S04]  /*33fe0*/  STL [R1+0x1480], RZ ;  /* 0x001480ff01007387 */ /* 0x0003e80000100800 */
        /* <DEDUP_REMOVED lines=127> */
[----:B------:R1:W-:Y:S04]  /*347e0*/  STL [R1], RZ ;  /* 0x000000ff01007387 */ /* 0x0003e80000100800 */
        /* <DEDUP_REMOVED lines=640> */
[----:B------:R-:W-:Y:S04]  /*36ff0*/  LDGSTS.E [R0+-0x6f100], desc[UR76][R250.64], P4 ;  /* 0x90f00000fa007fae */ /* 0x000fe8000a1a104c */
[----:B------:R1:W-:Y:S04]  /*37000*/  STL [R1+0xbf4], RZ ;  /* 0x000bf4ff01007387 */ /* 0x0003e80000100800 */
[----:B--2---:R2:W-:Y:S04]  /*37010*/  LDGSTS.E [R0+-0x6e200], desc[UR76][R248.64], P5 ;  /* 0x91e00000f8007fae */ /* 0x0045e8000a9a104c */
[----:B------:R1:W-:Y:S04]  /*37020*/  STL [R1+0xbf8], RZ ;  /* 0x000bf8ff01007387 */ /* 0x0003e80000100800 */
[----:B------:R-:W-:Y:S04]  /*37030*/  LDGSTS.E [R0+-0x6e100], desc[UR76][R234.64], P4 ;  /* 0x91f00000ea007fae */ /* 0x000fe8000a1a104c */
[----:B------:R1:W-:Y:S04]  /*37040*/  STL [R1+0xbfc], RZ ;  /* 0x000bfcff01007387 */ /* 0x0003e80000100800 */
[----:B----4-:R-:W-:Y:S04]  /*37050*/  LDGSTS.E [R0+-0x6d200], desc[UR76][R232.64], P5 ;  /* 0x92e00000e8007fae */ /* 0x010fe8000a9a104c */
[----:B------:R1:W-:Y:S04]  /*37060*/  STL [R1+0xb70], RZ ;  /* 0x000b70ff01007387 */ /* 0x0003e80000100800 */
[----:B------:R-:W-:Y:S04]  /*37070*/  LDGSTS.E [R0+-0x6d100], desc[UR76][R130.64], P4 ;  /* 0x92f0000082007fae */ /* 0x000fe8000a1a104c */
        /* <DEDUP_REMOVED lines=13> */
[----:B------:R4:W-:Y:S04]  /*37150*/  LDGSTS.E [R0+-0x69200], desc[UR76][R112.64], P5 ;  /* 0x96e0000070007fae */ /* 0x0009e8000a9a104c */
[----:B------:R1:W-:Y:S04]  /*37160*/  STL [R1+0xca0], RZ ;  /* 0x000ca0ff01007387 */ /* 0x0003e80000100800 */
[----:B------:R-:W-:Y:S04]  /*37170*/  LDGSTS.E [R0+-0x69100], desc[UR76][R110.64], P4 ;  /* 0x96f000006e007fae */ /* 0x000fe8000a1a104c */
[----:B------:R1:W-:Y:S04]  /*37180*/  STL [R1+0xca4], RZ ;  /* 0x000ca4ff01007387 */ /* 0x0003e80000100800 */
[----:B------:R1:W-:Y:S04]  /*37190*/  LDGSTS.E [R0+-0x68200], desc[UR76][R108.64], P5 ;  /* 0x97e000006c007fae */ /* 0x0003e8000a9a104c */
[----:B------:R1:W-:Y:S04]  /*371a0*/  STL [R1+0xca8], RZ ;  /* 0x000ca8ff01007387 */ /* 0x0003e80000100800 */
[----:B------:R-:W-:Y:S04]  /*371b0*/  LDGSTS.E [R0+-0x68100], desc[UR76][R106.64], P4 ;  /* 0x97f000006a007fae */ /* 0x000fe8000a1a104c */
[----:B------:R1:W-:Y:S04]  /*371c0*/  STL [R1+0xcac], RZ ;  /* 0x000cacff01007387 */ /* 0x0003e80000100800 */
[----:B-----5:R5:W-:Y:S04]  /*371d0*/  LDGSTS.E [R0+-0x67200], desc[UR76][R104.64], P5 ;  /* 0x98e0000068007fae */ /* 0x020be8000a9a104c */
[----:B------:R1:W-:Y:S04]  /*371e0*/  STL [R1+0xc80], RZ ;  /* 0x000c80ff01007387 */ /* 0x0003e80000100800 */
[----:B------:R-:W-:Y:S04]  /*371f0*/  LDGSTS.E [R0+-0x67100], desc[UR76][R102.64], P4 ;  /* 0x98f0000066007fae */ /* 0x000fe8000a1a104c */
[----:B------:R1:W-:Y:S04]  /*37200*/  STL [R1+0xc84], RZ ;  /* 0x000c84ff01007387 */ /* 0x0003e80000100800 */
[----:B------:R-:W-:Y:S04]  /*37210*/  LDGSTS.E [R0+-0x66200], desc[UR76][R100.64], P5 ;  /* 0x99e0000064007fae */ /* 0x000fe8000a9a104c */
[----:B------:R1:W-:Y:S04]  /*37220*/  STL [R1+0xc88], RZ ;  /* 0x000c88ff01007387 */ /* 0x0003e80000100800 */
[----:B------:R-:W-:Y:S04]  /*37230*/  LDGSTS.E [R0+-0x66100], desc[UR76][R98.64], P4 ;  /* 0x99f0000062007fae */ /* 0x000fe8000a1a104c */
[----:B------:R1:W-:Y:S04]  /*37240*/  STL [R1+0xc8c], RZ ;  /* 0x000c8cff01007387 */ /* 0x0003e80000100800 */
[----:B---3--:R-:W-:Y:S04]  /*37250*/  LDGSTS.E [R0+-0x65200], desc[UR76][R96.64], P5 ;  /* 0x9ae0000060007fae */ /* 0x008fe8000a9a104c */
        /* <DEDUP_REMOVED lines=17> */
[----:B------:R3:W-:Y:S04]  /*37370*/  LDGSTS.E [R0+-0x61100], desc[UR76][R246.64], P4 ;  /* 0x9ef00000f6007fae */ /* 0x0007e8000a1a104c */
[----:B------:R3:W-:Y:S04]  /*37380*/  STL [R1+0xd44], RZ ;  /* 0x000d44ff01007387 */ /* 0x0007e80000100800 */
[----:B------:R3:W-:Y:S04]  /*37390*/  LDGSTS.E [R0+-0x60200], desc[UR76][R4.64], P5 ;  /* 0x9fe0000004007fae */ /* 0x0007e8000a9a104c */
[----:B------:R3:W-:Y:S04]  /*373a0*/  STL [R1+0xd48], RZ ;  /* 0x000d48ff01007387 */ /* 0x0007e80000100800 */
[----:B------:R3:W-:Y:S04]  /*373b0*/  LDGSTS.E [R0+-0x60100], desc[UR76][R6.64], P4 ;  /* 0x9ff0000006007fae */ /* 0x0007e8000a1a104c */
[----:B------:R3:W-:Y:S01]  /*373c0*/  STL [R1+0xd4c], RZ ;  /* 0x000d4cff01007387 */ /* 0x0007e20000100800 */
[----:B--2---:R-:W-:-:S02]  /*373d0*/  CS2R R248, SRZ ;  /* 0x0000000000f87805 */ /* 0x004fc4000001ff00 */
[----:B------:R-:W-:Y:S01]  /*373e0*/  CS2R R250, SRZ ;  /* 0x0000000000fa7805 */ /* 0x000fe2000001ff00 */
[----:B------:R-:W-:Y:S01]  /*373f0*/  UISETP.GE.AND UP0, UPT, UR16, 0x80, UPT ;  /* 0x000000801000788c */ /* 0x000fe2000bf06270 */
[----:B------:R3:W-:Y:S01]  /*37400*/  STL [R1+0xd80], RZ ;  /* 0x000d80ff01007387 */ /* 0x0007e20000100800 */
[----:B----4-:R-:W-:Y:S02]  /*37410*/  CS2R R112, SRZ ;  /* 0x0000000000707805 */ /* 0x010fe4000001ff00 */
[----:B------:R-:W-:Y:S02]  /*37420*/  CS2R R114, SRZ ;  /* 0x0000000000727805 */ /* 0x000fe4000001ff00 */
[----:B-1----:R-:W-:Y:S01]  /*37430*/  CS2R R108, SRZ ;  /* 0x00000000006c7805 */ /* 0x002fe2000001ff00 */
[----:B------:R3:W-:Y:S01]  /*37440*/  STL [R1+0xd84], RZ ;  /* 0x000d84ff01007387 */ /* 0x0007e20000100800 */
[----:B------:R-:W-:Y:S02]  /*37450*/  CS2R R110, SRZ ;  /* 0x00000000006e7805 */ /* 0x000fe4000001ff00 */
[----:B-----5:R-:W-:-:S02]  /*37460*/  CS2R R104, SRZ ;  /* 0x0000000000687805 */ /* 0x020fc4000001ff00 */
[----:B------:R-:W-:Y:S01]  /*37470*/  CS2R R106, SRZ ;  /* 0x00000000006a7805 */ /* 0x000fe2000001ff00 */
[----:B------:R3:W-:Y:S01]  /*37480*/  STL [R1+0xd88], RZ ;  /* 0x000d88ff01007387 */ /* 0x0007e20000100800 */
[----:B------:R-:W-:Y:S02]  /*37490*/  CS2R R40, SRZ ;  /* 0x0000000000287805 */ /* 0x000fe4000001ff00 */
[----:B------:R-:W-:Y:S02]  /*374a0*/  CS2R R42, SRZ ;  /* 0x00000000002a7805 */ /* 0x000fe4000001ff00 */
[----:B------:R-:W-:Y:S01]  /*374b0*/  CS2R R120, SRZ ;  /* 0x0000000000787805 */ /* 0x000fe2000001ff00 */
[----:B------:R3:W-:Y:S01]  /*374c0*/  STL [R1+0xd8c], RZ ;  /* 0x000d8cff01007387 */ /* 0x0007e20000100800 */
[----:B------:R-:W-:Y:S02]  /*374d0*/  CS2R R122, SRZ ;  /* 0x00000000007a7805 */ /* 0x000fe4000001ff00 */
[----:B------:R-:W-:-:S02]  /*374e0*/  CS2R R100, SRZ ;  /* 0x0000000000647805 */ /* 0x000fc4000001ff00 */
        /* <DEDUP_REMOVED lines=174> */
[----:B------:R-:W0:Y:S04]  /*37fd0*/  LDGDEPBAR ;  /* 0x00000000000079af */ /* 0x000e280000000000 */
[----:B------:R3:W-:Y:S01]  /*37fe0*/  STL [R1+0x23c], RZ ;  /* 0x00023cff01007387 */ /* 0x0007e20000100800 */
[----:B------:R-:W-:Y:S05]  /*37ff0*/  BRA.U !UP0, `(.L_x_0) ;  /* 0x00000a41084c7547 */ /* 0x000fea000b800000 */
[----:B------:R-:W2:Y:S04]  /*38000*/  LDL.LU.64 R2, [R1+0x20c0] ;  /* 0x0020c00001027983 */ /* 0x000ea80000300a00 */
[----:B------:R-:W4:Y:S04]  /*38010*/  LDL.LU.64 R92, [R1+0x20e0] ;  /* 0x0020e000015c7983 */ /* 0x000f280000300a00 */
[----:B------:R-:W5:Y:S04]  /*38020*/  LDL.LU.64 R94, [R1+0x20d8] ;  /* 0x0020d800015e7983 */ /* 0x000f680000300a00 */
[----:B---3--:R-:W3:Y:S04]  /*38030*/  LDL.LU.64 R96, [R1+0x20e8] ;  /* 0x0020e80001607983 */ /* 0x008ee80000300a00 */
[----:B------:R-:W3:Y:S04]  /*38040*/  LDL.LU.64 R232, [R1+0x20f8] ;  /* 0x0020f80001e87983 */ /* 0x000ee80000300a00 */
[----:B------:R-:W3:Y:S04]  /*38050*/  LDL.LU.64 R18, [R1+0x2100] ;  /* 0x0021000001127983 */ /* 0x000ee80000300a00 */
[----:B------:R-:W3:Y:S04]  /*38060*/  LDL.LU.64 R124, [R1+0x2120] ;  /* 0x00212000017c7983 */ /* 0x000ee80000300a00 */
[----:B------:R-:W3:Y:S04]  /*38070*/  LDL.LU.64 R98, [R1+0x20f0] ;  /* 0x0020f00001627983 */ /* 0x000ee80000300a00 */
[----:B------:R-:W3:Y:S04]  /*38080*/  LDL.LU.64 R234, [R1+0x1ed8] ;  /* 0x001ed80001ea7983 */ /* 0x000ee80000300a00 */
[----:B------:R-:W3:Y:S04]  /*38090*/  LDL.LU.64 R16, [R1+0x1ed0] ;  /* 0x001ed00001107983 */ /* 0x000ee80000300a00 */
[----:B------:R-:W3:Y:S04]  /*380a0*/  LDL.LU.64 R126, [R1+0xff8] ;  /* 0x000ff800017e7983 */ /* 0x000ee80000300a00 */
[----:B--2---:R1:W-:Y:S01]  /*380b0*/  STL [R1+0x4078], R2 ;  /* 0x0040780201007387 */ /* 0x0043e20000100800 */
[----:B------:R-:W-:-:S03]  /*380c0*/  MOV R0, R3 ;  /* 0x0000000300007202 */ /* 0x000fc60000000f00 */
[----:B-1----:R-:W2:Y:S04]  /*380d0*/  LDL.LU.64 R2, [R1+0xff0] ;  /* 0x000ff00001027983 */ /* 0x002ea80000300a00 */
[----:B------:R1:W-:Y:S04]  /*380e0*/  STL [R1+0x4074], R0 ;  /* 0x0040740001007387 */ /* 0x0003e80000100800 */
[----:B----4-:R4:W-:Y:S01]  /*380f0*/  STL [R1+0x4080], R92 ;  /* 0x0040805c01007387 */ /* 0x0109e20000100800 */
[----:B-1----:R-:W-:-:S03]  /*38100*/  IMAD.MOV.U32 R0, RZ, RZ, R93 ;  /* 0x000000ffff007224 */ /* 0x002fc600078e005d */
[----:B----4-:R-:W4:Y:S04]  /*38110*/  LDL.LU.64 R92, [R1+0xfe8] ;  /* 0x000fe800015c7983 */ /* 0x010f280000300a00 */
[----:B------:R1:W-:Y:S04]  /*38120*/  STL [R1+0x407c], R0 ;  /* 0x00407c0001007387 */ /* 0x0003e80000100800 */
[----:B-----5:R5:W-:Y:S01]  /*38130*/  STL [R1+0x4088], R94 ;  /* 0x0040885e01007387 */ /* 0x020be20000100800 */
[----:B-1----:R-:W-:-:S03]  /*38140*/  IMAD.MOV.U32 R0, RZ, RZ, R95 ;  /* 0x000000ffff007224 */ /* 0x002fc600078e005f */
[----:B-----5:R-:W5:Y:S04]  /*38150*/  LDL.LU.64 R94, [R1+0xfe0] ;  /* 0x000fe000015e7983 */ /* 0x020f680000300a00 */
[----:B------:R1:W-:Y:S04]  /*38160*/  STL [R1+0x4084], R0 ;  /* 0x0040840001007387 */ /* 0x0003e80000100800 */
[----:B---3--:R3:W-:Y:S01]  /*38170*/  STL [R1+0x4090], R96 ;  /* 0x0040906001007387 */ /* 0x0087e20000100800 */
[----:B-1----:R-:W-:-:S03]  /*38180*/  IMAD.MOV.U32 R0, RZ, RZ, R97 ;  /* 0x000000ffff007224 */ /* 0x002fc600078e0061 */
[----:B---3--:R-:W3:Y:S04]  /*38190*/  LDL.LU.64 R96, [R1+0xfd8] ;  /* 0x000fd80001607983 */ /* 0x008ee80000300a00 */
[----:B------:R1:W-:Y:S04]  /*381a0*/  STL [R1+0x408c], R0 ;  /* 0x00408c0001007387 */ /* 0x0003e80000100800 */
[----:B------:R1:W-:Y:S02]  /*381b0*/  STL [R1+0x4098], R232 ;  /* 0x004098e801007387 */ /* 0x0003e40000100800 */
[----:B-1----:R-:W-:-:S02]  /*381c0*/  IMAD.MOV.U32 R0, RZ, RZ, R233 ;  /* 0x000000ffff007224 */ /* 0x002fc400078e00e9 */
[----:B------:R-:W3:Y:S04]  /*381d0*/  LDL.LU.64 R232, [R1+0xfd0] ;  /* 0x000fd00001e87983 */ /* 0x000ee80000300a00 */
[----:B------:R1:W-:Y:S04]  /*381e0*/  STL [R1+0x4094], R0 ;  /* 0x0040940001007387 */ /* 0x0003e80000100800 */
[----:B------:R1:W-:Y:S02]  /*381f0*/  STL [R1+0x40a0], R18 ;  /* 0x0040a01201007387 */ /* 0x0003e40000100800 */
[----:B-1----:R-:W-:-:S02]  /*38200*/  MOV R0, R19 ;  /* 0x0000001300007202 */ /* 0x002fc40000000f00 */
[----:B------:R-:W3:Y:S04]  /*38210*/  LDL.LU.64 R18, [R1+0x1ec8] ;  /* 0x001ec80001127983 */ /* 0x000ee80000300a00 */
[----:B------:R1:W-:Y:S04]  /*38220*/  STL [R1+0x409c], R0 ;  /* 0x00409c0001007387 */ /* 0x0003e80000100800 */
[----:B------:R1:W-:Y:S02]  /*38230*/  STL [R1+0x40a8], R124 ;  /* 0x0040a87c01007387 */ /* 0x0003e40000100800 */
[----:B-1----:R-:W-:-:S02]  /*38240*/  IMAD.MOV.U32 R0, RZ, RZ, R125 ;  /* 0x000000ffff007224 */ /* 0x002fc400078e007d */
        /* <DEDUP_REMOVED lines=18> */
[----:B--2---:R2:W-:Y:S01]  /*38370*/  STL [R1+0x4060], R2 ;  /* 0x0040600201007387 */ /* 0x0045e20000100800 */
[----:B-1----:R-:W-:-:S03]  /*38380*/  IMAD.MOV.U32 R0, RZ, RZ, R3 ;  /* 0x000000ffff007224 */ /* 0x002fc600078e0003 */
[----:B--2---:R-:W2:Y:S04]  /*38390*/  LDL.LU.64 R2, [R1+0xfa8] ;  /* 0x000fa80001027983 */ /* 0x004ea80000300a00 */
        /* <DEDUP_REMOVED lines=54> */
[----:B-1----:R-:W-:-:S03]  /*38700*/  MOV R0, R97 ;  /* 0x0000006100007202 */ /* 0x002fc60000000f00 */
[----:B---3--:R-:W3:Y:S04]  /*38710*/  LDL.LU.64 R96, [R1+0xf58] ;  /* 0x000f580001607983 */ /* 0x008ee80000300a00 */
        /* <DEDUP_REMOVED lines=38> */
[----:B-1----:R-:W-:-:S03]  /*38980*/  MOV R0, R95 ;  /* 0x0000005f00007202 */ /* 0x002fc60000000f00 */
        /* <DEDUP_REMOVED lines=39> */
[----:B-1----:R-:W-:-:S03]  /*38c00*/  MOV R0, R93 ;  /* 0x0000005d00007202 */ /* 0x002fc60000000f00 */
        /* <DEDUP_REMOVED lines=39> */
[----:B-1----:R-:W-:-:S03]  /*38e80*/  MOV R0, R3 ;  /* 0x0000000300007202 */ /* 0x002fc60000000f00 */
        /* <DEDUP_REMOVED lines=190> */
[----:B------:R-:W-:Y:S04]  /*39a70*/  STL [R1+0x3d80], R232 ;  /* 0x003d80e801007387 */ /* 0x000fe80000100800 */
[----:B------:R-:W3:Y:S01]  /*39a80*/  LDL.LU.64 R10, [R1+0x410] ;  /* 0x00041000010a7983 */ /* 0x000ee20000300a00 */
[----:B-1----:R-:W-:-:S05]  /*39a90*/  IMAD.MOV.U32 R0, RZ, RZ, R233 ;  /* 0x000000ffff007224 */ /* 0x002fca00078e00e9 */
[----:B------:R1:W-:Y:S04]  /*39aa0*/  STL [R1+0x3d64], R0 ;  /* 0x003d640001007387 */ /* 0x0003e80000100800 */
[----:B------:R1:W-:Y:S02]  /*39ab0*/  STL [R1+0x3d6c], R18 ;  /* 0x003d6c1201007387 */ /* 0x0003e40000100800 */
[----:B-1----:R-:W-:Y:S02]  /*39ac0*/  IMAD.MOV.U32 R0, RZ, RZ, R19 ;  /* 0x000000ffff007224 */ /* 0x002fe400078e0013 */
        /* <DEDUP_REMOVED lines=26> */
[----:B----4-:R-:W-:Y:S04]  /*39c70*/  STL [R1+0x3d40], R92 ;  /* 0x003d405c01007387 */ /* 0x010fe80000100800 */
[----:B------:R-:W4:Y:S01]  /*39c80*/  LDL.LU.64 R234, [R1+0x218] ;  /* 0x0002180001ea7983 */ /* 0x000f220000300a00 */
[----:B-1----:R-:W-:-:S05]  /*39c90*/  IMAD.MOV.U32 R0, RZ, RZ, R93 ;  /* 0x000000ffff007224 */ /* 0x002fca00078e005d */
[----:B------:R1:W-:Y:S04]  /*39ca0*/  STL [R1+0x3d24], R0 ;  /* 0x003d240001007387 */ /* 0x0003e80000100800 */
[----:B-----5:R5:W-:Y:S01]  /*39cb0*/  STL [R1+0x3d2c], R94 ;  /* 0x003d2c5e01007387 */ /* 0x020be20000100800 */
[----:B-1----:R-:W-:-:S03]  /*39cc0*/  IMAD.MOV.U32 R0, RZ, RZ, R95 ;  /* 0x000000ffff007224 */ /* 0x002fc600078e005f */
[----:B------:R-:W4:Y:S04]  /*39cd0*/  LDL.LU.64 R92, [R1+0x1e0] ;  /* 0x0001e000015c7983 */ /* 0x000f280000300a00 */
[----:B---3--:R-:W-:Y:S04]  /*39ce0*/  STL [R1+0x3d34], R96 ;  /* 0x003d346001007387 */ /* 0x008fe80000100800 */
[----:B------:R1:W-:Y:S04]  /*39cf0*/  STL [R1+0x3d28], R0 ;  /* 0x003d280001007387 */ /* 0x0003e80000100800 */
[----:B-----5:R-:W3:Y:S01]  /*39d00*/  LDL.LU.64 R94, [R1+0x1a0] ;  /* 0x0001a000015e7983 */ /* 0x020ee20000300a00 */
[----:B-1----:R-:W-:-:S05]  /*39d10*/  IMAD.MOV.U32 R0, RZ, RZ, R97 ;  /* 0x000000ffff007224 */ /* 0x002fca00078e0061 */
[----:B------:R1:W-:Y:S04]  /*39d20*/  STL [R1+0x3d30], R0 ;  /* 0x003d300001007387 */ /* 0x0003e80000100800 */
[----:B------:R-:W-:Y:S04]  /*39d30*/  STL [R1+0x3d38], R10 ;  /* 0x003d380a01007387 */ /* 0x000fe80000100800 */
[----:B------:R-:W5:Y:S01]  /*39d40*/  LDL.LU.64 R96, [R1+0x198] ;  /* 0x0001980001607983 */ /* 0x000f620000300a00 */
[----:B-1----:R-:W-:-:S03]  /*39d50*/  IMAD.MOV.U32 R0, RZ, RZ, R11 ;  /* 0x000000ffff007224 */ /* 0x002fc600078e000b */
[----:B------:R-:W-:Y:S04]  /*39d60*/  STL [R1+0x3d20], R18 ;  /* 0x003d201201007387 */ /* 0x000fe80000100800 */
[----:B------:R1:W-:Y:S02]  /*39d70*/  STL [R1+0x3d1c], R0 ;  /* 0x003d1c0001007387 */ /* 0x0003e40000100800 */
[----:B-1----:R-:W-:Y:S02]  /*39d80*/  MOV R0, R19 ;  /* 0x0000001300007202 */ /* 0x002fe40000000f00 */
[----:B------:R-:W5:Y:S04]  /*39d90*/  LDL.LU.64 R18, [R1+0x180] ;  /* 0x0001800001127983 */ /* 0x000f680000300a00 */
[----:B------:R1:W-:Y:S04]  /*39da0*/  STL [R1+0x3d14], R0 ;  /* 0x003d140001007387 */ /* 0x0003e80000100800 */
[----:B------:R1:W-:Y:S02]  /*39db0*/  STL [R1+0x3d18], R124 ;  /* 0x003d187c01007387 */ /* 0x0003e40000100800 */
[----:B-1----:R-:W-:-:S02]  /*39dc0*/  IMAD.MOV.U32 R0, RZ, RZ, R125 ;  /* 0x000000ffff007224 */ /* 0x002fc400078e007d */
        /* <DEDUP_REMOVED lines=15> */
[----:B-1----:R-:W-:-:S02]  /*39ec0*/  MOV R0, R127 ;  /* 0x0000007f00007202 */ /* 0x002fc40000000f00 */
[----:B------:R-:W5:Y:S04]  /*39ed0*/  LDL.LU.64 R126, [R1+0x168] ;  /* 0x00016800017e7983 */ /* 0x000f680000300a00 */
[----:B------:R1:W-:Y:S04]  /*39ee0*/  STL [R1+0x3ce8], R0 ;  /* 0x003ce80001007387 */ /* 0x0003e80000100800 */
[----:B--2---:R2:W-:Y:S01]  /*39ef0*/  STL [R1+0x3cf4], R2 ;  /* 0x003cf40201007387 */ /* 0x0045e20000100800 */
[----:B-1----:R-:W-:-:S03]  /*39f00*/  IMAD.MOV.U32 R0, RZ, RZ, R3 ;  /* 0x000000ffff007224 */ /* 0x002fc600078e0003 */
[----:B--2---:R-:W2:Y:S04]  /*39f10*/  LDL.LU.64 R2, [R1+0x160] ;  /* 0x0001600001027983 */ /* 0x004ea80000300a00 */
[----:B------:R1:W-:Y:S04]  /*39f20*/  STL [R1+0x3cf0], R0 ;  /* 0x003cf00001007387 */ /* 0x0003e80000100800 */
[----:B----4-:R4:W-:Y:S01]  /*39f30*/  STL [R1+0x3cf8], R234 ;  /* 0x003cf8ea01007387 */ /* 0x0109e20000100800 */
[----:B-1----:R-:W-:-:S03]  /*39f40*/  IMAD.MOV.U32 R0, RZ, RZ, R235 ;  /* 0x000000ffff007224 */ /* 0x002fc600078e00eb */
[----:B------:R-:W-:Y:S04]  /*39f50*/  STL [R1+0x3ce0], R92 ;  /* 0x003ce05c01007387 */ /* 0x000fe80000100800 */
[----:B------:R1:W-:Y:S04]  /*39f60*/  STL [R1+0x3cdc], R0 ;  /* 0x003cdc0001007387 */ /* 0x0003e80000100800 */
[----:B----4-:R-:W4:Y:S01]  /*39f70*/  LDL.LU.64 R234, [R1+0x158] ;  /* 0x0001580001ea7983 */ /* 0x010f220000300a00 */
[----:B-1----:R-:W-:-:S03]  /*39f80*/  IMAD.MOV.U32 R0, RZ, RZ, R93 ;  /* 0x000000ffff007224 */ /* 0x002fc600078e005d */
[----:B------:R-:W4:Y:S04]  /*39f90*/  LDL.LU.64 R92, [R1+0x150] ;  /* 0x00015000015c7983 */ /* 0x000f280000300a00 */
[----:B------:R1:W-:Y:S04]  /*39fa0*/  STL [R1+0x3cd4], R0 ;  /* 0x003cd40001007387 */ /* 0x0003e80000100800 */
[----:B---3--:R3:W-:Y:S01]  /*39fb0*/  STL [R1+0x3cd8], R94 ;  /* 0x003cd85e01007387 */ /* 0x0087e20000100800 */
[----:B-1----:R-:W-:-:S03]  /*39fc0*/  IMAD.MOV.U32 R0, RZ, RZ, R95 ;  /* 0x000000ffff007224 */ /* 0x002fc600078e005f */
[----:B-----5:R-:W-:Y:S04]  /*39fd0*/  STL [R1+0x3cd0], R96 ;  /* 0x003cd06001007387 */ /* 0x020fe80000100800 */
[----:B------:R1:W-:Y:S04]  /*39fe0*/  STL [R1+0x3ccc], R0 ;  /* 0x003ccc0001007387 */ /* 0x0003e80000100800 */
[----:B---3--:R-:W3:Y:S04]  /*39ff0*/  LDL.LU.64 R94, [R1+0x148] ;  /* 0x00014800015e7983 */ /* 0x008ee80000300a00 */
[----:B------:R-:W5:Y:S01]  /*3a000*/  LDL.LU.64 R10, [R1+0x1f70] ;  /* 0x001f7000010a7983 */ /* 0x000f620000300a00 */
[----:B-1----:R-:W-:-:S05]  /*3a010*/  MOV R0, R97 ;  /* 0x0000006100007202 */ /* 0x002fca0000000f00 */
[----:B------:R1:W-:Y:S04]  /*3a020*/  STL [R1+0x3cc4], R0 ;  /* 0x003cc40001007387 */ /* 0x0003e80000100800 */
[----:B------:R1:W-:Y:S02]  /*3a030*/  STL [R1+0x3cc8], R18 ;  /* 0x003cc81201007387 */ /* 0x0003e40000100800 */
[----:B-1----:R-:W-:Y:S02]  /*3a040*/  IMAD.MOV.U32 R0, RZ, RZ, R19 ;  /* 0x000000ffff007224 */ /* 0x002fe400078e0013 */
[----:B------:R-:W5:Y:S04]  /*3a050*/  LDL.LU.64 R18, [R1+0x1f78] ;  /* 0x001f780001127983 */ /* 0x000f680000300a00 */
[----:B------:R1:W-:Y:S04]  /*3a060*/  STL [R1+0x3cbc], R0 ;  /* 0x003cbc0001007387 */ /* 0x0003e80000100800 */
[----:B------:R1:W-:Y:S02]  /*3a070*/  STL [R1+0x3cc0], R124 ;  /* 0x003cc07c01007387 */ /* 0x0003e40000100800 */
[----:B-1----:R-:W-:-:S02]  /*3a080*/  IMAD.MOV.U32 R0, RZ, RZ, R125 ;  /* 0x000000ffff007224 */ /* 0x002fc400078e007d */
[----:B------:R-:W5:Y:S04]  /*3a090*/  LDL.LU.64 R124, [R1+0x140] ;  /* 0x00014000017c7983 */ /* 0x000f680000300a00 */
[----:B------:R1:W-:Y:S04]  /*3a0a0*/  STL [R1+0x3ca4], R0 ;  /* 0x003ca40001007387 */ /* 0x0003e80000100800 */
[----:B------:R1:W-:Y:S04]  /*3a0b0*/  STL [R1+0x3cac], R98 ;  /* 0x003cac6201007387 */ /* 0x0003e80000100800 */
[----:B------:R-:W5:Y:S01]  /*3a0c0*/  LDL.LU.64 R96, [R1+0x138] ;  /* 0x0001380001607983 */ /* 0x000f620000300a00 */
[----:B-1----:R-:W-:-:S03]  /*3a0d0*/  IMAD.MOV.U32 R0, RZ, RZ, R99 ;  /* 0x000000ffff007224 */ /* 0x002fc600078e0063 */
[----:B------:R-:W-:Y:S04]  /*3a0e0*/  STL [R1+0x3cb4], R232 ;  /* 0x003cb4e801007387 */ /* 0x000fe80000100800 */
[----:B------:R1:W-:Y:S04]  /*3a0f0*/  STL [R1+0x3ca8], R0 ;  /* 0x003ca80001007387 */ /* 0x0003e80000100800 */
[----:B------:R-:W5:Y:S01]  /*3a100*/  LDL.LU.64 R98, [R1+0x130] ;  /* 0x0001300001627983 */ /* 0x000f620000300a00 */
[----:B-1----:R-:W-:-:S03]  /*3a110*/  IMAD.MOV.U32 R0, RZ, RZ, R233 ;  /* 0x000000ffff007224 */ /* 0x002fc600078e00e9 */
[----:B------:R-:W-:Y:S04]  /*3a120*/  STL [R1+0x3cb8], R16 ;  /* 0x003cb81001007387 */ /* 0x000fe80000100800 */
[----:B------:R1:W-:Y:S04]  /*3a130*/  STL [R1+0x3cb0], R0 ;  /* 0x003cb00001007387 */ /* 0x0003e80000100800 */
[----:B------:R-:W5:Y:S01]  /*3a140*/  LDL.LU.64 R232, [R1+0x128] ;  /* 0x0001280001e87983 */ /* 0x000f620000300a00 */
[----:B-1----:R-:W-:-:S03]  /*3a150*/  MOV R0, R17 ;  /* 0x0000001100007202 */ /* 0x002fc60000000f00 */
[----:B------:R-:W-:Y:S04]  /*3a160*/  STL [R1+0x3ca0], R126 ;  /* 0x003ca07e01007387 */ /* 0x000fe80000100800 */
[----:B------:R1:W-:Y:S04]  /*3a170*/  STL [R1+0x3c9c], R0 ;  /* 0x003c9c0001007387 */ /* 0x0003e80000100800 */
[----:B------:R-:W5:Y:S01]  /*3a180*/  LDL.LU.64 R16, [R1+0x120] ;  /* 0x0001200001107983 */ /* 0x000f620000300a00 */
[----:B-1----:R-:W-:-:S03]  /*3a190*/  IMAD.MOV.U32 R0, RZ, RZ, R127 ;  /* 0x000000ffff007224 */ /* 0x002fc600078e007f */
[----:B--2---:R-:W-:Y:S04]  /*3a1a0*/  STL [R1+0x3c98], R2 ;  /* 0x003c980201007387 */ /* 0x004fe80000100800 */
[----:B------:R1:W-:Y:S04]  /*3a1b0*/  STL [R1+0x3c94], R0 ;  /* 0x003c940001007387 */ /* 0x0003e80000100800 */
[----:B------:R-:W2:Y:S01]  /*3a1c0*/  LDL.LU.64 R126, [R1+0x118] ;  /* 0x00011800017e7983 */ /* 0x000ea20000300a00 */
[----:B-1----:R-:W-:-:S03]  /*3a1d0*/  IMAD.MOV.U32 R0, RZ, RZ, R3 ;  /* 0x000000ffff007224 */ /* 0x002fc600078e0003 */
[----:B------:R-:W2:Y:S04]  /*3a1e0*/  LDL.LU.64 R2, [R1+0x1f80] ;  /* 0x001f800001027983 */ /* 0x000ea80000300a00 */
[----:B------:R4:W-:Y:S02]  /*3a1f0*/  STL [R1+0x3c8c], R0 ;  /* 0x003c8c0001007387 */ /* 0x0009e40000100800 */
[----:B----4-:R-:W-:Y:S02]  /*3a200*/  IMAD.MOV.U32 R0, RZ, RZ, R235 ;  /* 0x000000ffff007224 */ /* 0x010fe400078e00eb */
[----:B------:R1:W-:Y:S04]  /*3a210*/  STL [R1+0x3c90], R234 ;  /* 0x003c90ea01007387 */ /* 0x0003e80000100800 */
[----:B------:R-:W-:Y:S04]  /*3a220*/  STL [R1+0x3c88], R92 ;  /* 0x003c885c01007387 */ /* 0x000fe80000100800 */
[----:B------:R4:W-:Y:S04]  /*3a230*/  STL [R1+0x3c84], R0 ;  /* 0x003c840001007387 */ /* 0x0009e80000100800 */
[----:B-1----:R-:W2:Y:S01]  /*3a240*/  LDL.LU.64 R234, [R1+0x1f88] ;  /* 0x001f880001ea7983 */ /* 0x002ea20000300a00 */
[----:B----4-:R-:W-:-:S03]  /*3a250*/  IMAD.MOV.U32 R0, RZ, RZ, R93 ;  /* 0x000000ffff007224 */ /* 0x010fc600078e005d */
[----:B------:R-:W4:Y:S04]  /*3a260*/  LDL.LU.64 R92, [R1+0x110] ;  /* 0x00011000015c7983 */ /* 0x000f280000300a00 */
[----:B------:R3:W-:Y:S02]  /*3a270*/  STL [R1+0x3c7c], R0 ;  /* 0x003c7c0001007387 */ /* 0x0007e40000100800 */
[----:B---3--:R-:W-:Y:S02]  /*3a280*/  MOV R0, R95 ;  /* 0x0000005f00007202 */ /* 0x008fe40000000f00 */
[----:B------:R1:W-:Y:S04]  /*3a290*/  STL [R1+0x3c80], R94 ;  /* 0x003c805e01007387 */ /* 0x0003e80000100800 */
[----:B-----5:R-:W-:Y:S04]  /*3a2a0*/  STL [R1+0x3c6c], R10 ;  /* 0x003c6c0a01007387 */ /* 0x020fe80000100800 */
[----:B------:R3:W-:Y:S04]  /*3a2b0*/  STL [R1+0x3c64], R0 ;  /* 0x003c640001007387 */ /* 0x0007e80000100800 */
[----:B-1----:R-:W5:Y:S01]  /*3a2c0*/  LDL.LU.64 R94, [R1+0x108] ;  /* 0x00010800015e7983 */ /* 0x002f620000300a00 */
[----:B---3--:R-:W-:-:S03]  /*3a2d0*/  IMAD.MOV.U32 R0, RZ, RZ, R11 ;  /* 0x000000ffff007224 */ /* 0x008fc600078e000b */
[----:B------:R-:W-:Y:S04]  /*3a2e0*/  STL [R1+0x3c74], R18 ;  /* 0x003c741201007387 */ /* 0x000fe80000100800 */
[----:B------:R1:W-:Y:S02]  /*3a2f0*/  STL [R1+0x3c68], R0 ;  /* 0x003c680001007387 */ /* 0x0003e40000100800 */
[----:B-1----:R-:W-:Y:S02]  /*3a300*/  IMAD.MOV.U32 R0, RZ, RZ, R19 ;  /* 0x000000ffff007224 */ /* 0x002fe400078e0013 */
[----:B------:R-:W3:Y:S04]  /*3a310*/  LDL.LU.64 R18, [R1+0x100] ;  /* 0x0001000001127983 */ /* 0x000ee80000300a00 */
[----:B------:R1:W-:Y:S04]  /*3a320*/  STL [R1+0x3c70], R0 ;  /* 0x003c700001007387 */ /* 0x0003e80000100800 */
[----:B------:R1:W-:Y:S02]  /*3a330*/  STL [R1+0x3c78], R124 ;  /* 0x003c787c01007387 */ /* 0x0003e40000100800 */
[----:B-1----:R-:W-:-:S02]  /*3a340*/  IMAD.MOV.U32 R0, RZ, RZ, R125 ;  /* 0x000000ffff007224 */ /* 0x002fc400078e007d */
[----:B------:R-:W-:Y:S04]  /*3a350*/  STL [R1+0x3c60], R96 ;  /* 0x003c606001007387 */ /* 0x000fe80000100800 */
[----:B------:R1:W-:Y:S04]  /*3a360*/  STL [R1+0x3c5c], R0 ;  /* 0x003c5c0001007387 */ /* 0x0003e80000100800 */
[----:B------:R-:W3:Y:S01]  /*3a370*/  LDL.LU.64 R124, [R1+0xf8] ;  /* 0x0000f800017c7983 */ /* 0x000ee20000300a00 */
[----:B-1----:R-:W-:-:S03]  /*3a380*/  IMAD.MOV.U32 R0, RZ, RZ, R97 ;  /* 0x000000ffff007224 */ /* 0x002fc600078e0061 */
[----:B------:R-:W-:Y:S04]  /*3a390*/  STL [R1+0x3c58], R98 ;  /* 0x003c586201007387 */ /* 0x000fe80000100800 */
[----:B------:R1:W-:Y:S04]  /*3a3a0*/  STL [R1+0x3c54], R0 ;  /* 0x003c540001007387 */ /* 0x0003e80000100800 */
[----:B------:R-:W3:Y:S01]  /*3a3b0*/  LDL.LU.64 R96, [R1+0xf0] ;  /* 0x0000f00001607983 */ /* 0x000ee20000300a00 */
[----:B-1----:R-:W-:-:S05]  /*3a3c0*/  MOV R0, R99 ;  /* 0x0000006300007202 */ /* 0x002fca0000000f00 */
[----:B------:R1:W-:Y:S04]  /*3a3d0*/  STL [R1+0x3c4c], R0 ;  /* 0x003c4c0001007387 */ /* 0x0003e80000100800 */
[----:B------:R-:W-:Y:S04]  /*3a3e0*/  STL [R1+0x3c50], R232 ;  /* 0x003c50e801007387 */ /* 0x000fe80000100800 */
[----:B------:R-:W3:Y:S01]  /*3a3f0*/  LDL.LU.64 R98, [R1+0xe8] ;  /* 0x0000e80001627983 */ /* 0x000ee20000300a00 */
[----:B-1----:R-:W-:-:S03]  /*3a400*/  IMAD.MOV.U32 R0, RZ, RZ, R233 ;  /* 0x000000ffff007224 */ /* 0x002fc600078e00e9 */
[----:B------:R-:W-:Y:S04]  /*3a410*/  STL [R1+0x3c48], R16 ;  /* 0x003c481001007387 */ /* 0x000fe80000100800 */
[----:B------:R1:W-:Y:S02]  /*3a420*/  STL [R1+0x3c44], R0 ;  /* 0x003c440001007387 */ /* 0x0003e40000100800 */
[----:B-1----:R-:W-:Y:S02]  /*3a430*/  IMAD.MOV.U32 R0, RZ, RZ, R17 ;  /* 0x000000ffff007224 */ /* 0x002fe400078e0011 */
[----:B------:R-:W3:Y:S04]  /*3a440*/  LDL.LU.64 R16, [R1+0x1f90] ;  /* 0x001f900001107983 */ /* 0x000ee80000300a00 */
[----:B------:R2:W-:Y:S02]  /*3a450*/  STL [R1+0x3c3c], R0 ;  /* 0x003c3c0001007387 */ /* 0x0005e40000100800 */
[----:B--2---:R-:W-:-:S02]  /*3a460*/  IMAD.MOV.U32 R0, RZ, RZ, R127 ;  /* 0x000000ffff007224 */ /* 0x004fc400078e007f */
[----:B------:R1:W-:Y:S04]  /*3a470*/  STL [R1+0x3c40], R126 ;  /* 0x003c407e01007387 */ /* 0x0003e80000100800 */
[----:B------:R-:W-:Y:S04]  /*3a480*/  STL [R1+0x3c2c], R2 ;  /* 0x003c2c0201007387 */ /* 0x000fe80000100800 */
[----:B------:R2:W-:Y:S04]  /*3a490*/  STL [R1+0x3c24], R0 ;  /* 0x003c240001007387 */ /* 0x0005e80000100800 */
[----:B-1----:R-:W3:Y:S01]  /*3a4a0*/  LDL.LU.64 R126, [R1+0x1f98] ;  /* 0x001f9800017e7983 */ /* 0x002ee20000300a00 */
[----:B--2---:R-:W-:-:S03]  /*3a4b0*/  IMAD.MOV.U32 R0, RZ, RZ, R3 ;  /* 0x000000ffff007224 */ /* 0x004fc600078e0003 */
[----:B------:R-:W2:Y:S04]  /*3a4c0*/  LDL.LU.64 R2, [R1+0xe0] ;  /* 0x0000e00001027983 */ /* 0x000ea80000300a00 */
[----:B------:R1:W-:Y:S02]  /*3a4d0*/  STL [R1+0x3c28], R0 ;  /* 0x003c280001007387 */ /* 0x0003e40000100800 */
[----:B-1----:R-:W-:Y:S02]  /*3a4e0*/  MOV R0, R235 ;  /* 0x000000eb00007202 */ /* 0x002fe40000000f00 */
[----:B------:R-:W-:Y:S04]  /*3a4f0*/  STL [R1+0x3c34], R234 ;  /* 0x003c34ea01007387 */ /* 0x000fe80000100800 */
[----:B----4-:R-:W-:Y:S04]  /*3a500*/  STL [R1+0x3c38], R92 ;  /* 0x003c385c01007387 */ /* 0x010fe80000100800 */
[----:B------:R1:W-:Y:S04]  /*3a510*/  STL [R1+0x3c30], R0 ;  /* 0x003c300001007387 */ /* 0x0003e80000100800 */
[----:B------:R-:W4:Y:S04]  /*3a520*/  LDL.LU.64 R130, [R1+0xd8] ;  /* 0x0000d80001827983 */ /* 0x000f280000300a00 */
[----:B------:R-:W4:Y:S01]  /*3a530*/  LDL.LU.64 R8, [R1+0xd0] ;  /* 0x0000d00001087983 */ /* 0x000f220000300a00 */
[----:B-1----:R-:W-:-:S05]  /*3a540*/  IMAD.MOV.U32 R0, RZ, RZ, R93 ;  /* 0x000000ffff007224 */ /* 0x002fca00078e005d */
[----:B------:R1:W-:Y:S04]  /*3a550*/  STL [R1+0x3c1c], R0 ;  /* 0x003c1c0001007387 */ /* 0x0003e80000100800 */
[----:B-----5:R-:W-:Y:S04]  /*3a560*/  STL [R1+0x3c20], R94 ;  /* 0x003c205e01007387 */ /* 0x020fe80000100800 */
[----:B------:R-:W5:Y:S01]  /*3a570*/  LDL.LU.64 R10, [R1+0xc8] ;  /* 0x0000c800010a7983 */ /* 0x000f620000300a00 */
[----:B-1----:R-:W-:-:S03]  /*3a580*/  IMAD.MOV.U32 R0, RZ, RZ, R95 ;  /* 0x000000ffff007224 */ /* 0x002fc600078e005f */
[----:B------:R-:W5:Y:S04]  /*3a590*/  LDL.LU.64 R232, [R1+0xc0] ;  /* 0x0000c00001e87983 */ /* 0x000f680000300a00 */
[----:B------:R1:W-:Y:S04]  /*3a5a0*/  STL [R1+0x3c14], R0 ;  /* 0x003c140001007387 */ /* 0x0003e80000100800 */
[----:B---3--:R-:W-:Y:S04]  /*3a5b0*/  STL [R1+0x3c18], R18 ;  /* 0x003c181201007387 */ /* 0x008fe80000100800 */
[----:B------:R-:W3:Y:S01]  /*3a5c0*/  LDL.LU.64 R234, [R1+0xb8] ;  /* 0x0000b80001ea7983 */ /* 0x000ee20000300a00 */
[----:B-1----:R-:W-:-:S03]  /*3a5d0*/  IMAD.MOV.U32 R0, RZ, RZ, R19 ;  /* 0x000000ffff007224 */ /* 0x002fc600078e0013 */
[----:B------:R-:W3:Y:S04]  /*3a5e0*/  LDL.LU.64 R92, [R1+0x1fa0] ;  /* 0x001fa000015c7983 */ /* 0x000ee80000300a00 */
[----:B------:R1:W-:Y:S04]  /*3a5f0*/  STL [R1+0x3c0c], R0 ;  /* 0x003c0c0001007387 */ /* 0x0003e80000100800 */
[----:B------:R1:W-:Y:S02]  /*3a600*/  STL [R1+0x3c10], R124 ;  /* 0x003c107c01007387 */ /* 0x0003e40000100800 */
[----:B-1----:R-:W-:-:S02]  /*3a610*/  IMAD.MOV.U32 R0, RZ, RZ, R125 ;  /* 0x000000ffff007224 */ /* 0x002fc400078e007d */
[----:B------:R-:W3:Y:S04]  /*3a620*/  LDL.LU.64 R18, [R1+0x1fa8] ;  /* 0x001fa80001127983 */ /* 0x000ee80000300a00 */
[----:B------:R-:W3:Y:S04]  /*3a630*/  LDL.LU.64 R124, [R1+0xb0] ;  /* 0x0000b000017c7983 */ /* 0x000ee80000300a00 */
[----:B------:R1:W-:Y:S02]  /*3a640*/  STL [R1+0x3c04], R0 ;  /* 0x003c040001007387 */ /* 0x0003e40000100800 */
[----:B-1----:R-:W-:-:S02]  /*3a650*/  MOV R0, R97 ;  /* 0x0000006100007202 */ /* 0x002fc40000000f00 */
[----:B------:R1:W-:Y:S04]  /*3a660*/  STL [R1+0x3c08], R96 ;  /* 0x003c086001007387 */ /* 0x0003e80000100800 */
[----:B------:R-:W-:Y:S04]  /*3a670*/  STL [R1+0x3c00], R98 ;  /* 0x003c006201007387 */ /* 0x000fe80000100800 */
[----:B------:R1:W-:Y:S04]  /*3a680*/  STL [R1+0x3bfc], R0 ;  /* 0x003bfc0001007387 */ /* 0x0003e80000100800 */
[----:B------:R-:W3:Y:S04]  /*3a690*/  LDL.LU.64 R94, [R1+0xa8] ;  /* 0x0000a800015e7983 */ /* 0x000ee80000300a00 */
[----:B-1----:R-:W3:Y:S01]  /*3a6a0*/  LDL.LU.64 R96, [R1+0xa0] ;  /* 0x0000a00001607983 */ /* 0x002ee20000300a00 */
[----:B------:R-:W-:-:S05]  /*3a6b0*/  IMAD.MOV.U32 R0, RZ, RZ, R99 ;  /* 0x000000ffff007224 */ /* 0x000fca00078e0063 */
[----:B------:R1:W-:Y:S04]  /*3a6c0*/  STL [R1+0x3be4], R0 ;  /* 0x003be40001007387 */ /* 0x0003e80000100800 */
[----:B------:R1:W-:Y:S02]  /*3a6d0*/  STL [R1+0x3bec], R16 ;  /* 0x003bec1001007387 */ /* 0x0003e40000100800 */
[----:B-1----:R-:W-:Y:S02]  /*3a6e0*/  IMAD.MOV.U32 R0, RZ, RZ, R17 ;  /* 0x000000ffff007224 */ /* 0x002fe400078e0011 */
[----:B------:R-:W3:Y:S04]  /*3a6f0*/  LDL.LU.64 R98, [R1+0x98] ;  /* 0x0000980001627983 */ /* 0x000ee80000300a00 */
[----:B------:R-:W3:Y:S04]  /*3a700*/  LDL.LU.64 R16, [R1+0x90] ;  /* 0x0000900001107983 */ /* 0x000ee80000300a00 */
[----:B------:R1:W-:Y:S02]  /*3a710*/  STL [R1+0x3be8], R0 ;  /* 0x003be80001007387 */ /* 0x0003e40000100800 */
[----:B-1----:R-:W-:-:S02]  /*3a720*/  IMAD.MOV.U32 R0, RZ, RZ, R127 ;  /* 0x000000ffff007224 */ /* 0x002fc400078e007f */
[----:B------:R1:W-:Y:S04]  /*3a730*/  STL [R1+0x3bf4], R126 ;  /* 0x003bf47e01007387 */ /* 0x0003e80000100800 */
[----:B--2---:R-:W-:Y:S04]  /*3a740*/  STL [R1+0x3bf8], R2 ;  /* 0x003bf80201007387 */ /* 0x004fe80000100800 */
[----:B------:R2:W-:Y:S04]  /*3a750*/  STL [R1+0x3bf0], R0 ;  /* 0x003bf00001007387 */ /* 0x0005e80000100800 */
[----:B-1----:R-:W3:Y:S01]  /*3a760*/  LDL.LU.64 R126, [R1+0x1fb0] ;  /* 0x001fb000017e7983 */ /* 0x002ee20000300a00 */
[----:B--2---:R-:W-:-:S03]  /*3a770*/  IMAD.MOV.U32 R0, RZ, RZ, R3 ;  /* 0x000000ffff007224 */ /* 0x004fc600078e0003 */
[----:B------:R-:W2:Y:S04]  /*3a780*/  LDL.LU.64 R2, [R1+0x1fb8] ;  /* 0x001fb80001027983 */ /* 0x000ea80000300a00 */
[----:B------:R4:W-:Y:S02]  /*3a790*/  STL [R1+0x3bdc], R0 ;  /* 0x003bdc0001007387 */ /* 0x0009e40000100800 */
[----:B----4-:R-:W-:Y:S02]  /*3a7a0*/  MOV R0, R131 ;  /* 0x0000008300007202 */ /* 0x010fe40000000f00 */
[----:B------:R-:W-:Y:S04]  /*3a7b0*/  STL [R1+0x3be0], R130 ;  /* 0x003be08201007387 */ /* 0x000fe80000100800 */
[----:B------:R-:W-:Y:S04]  /*3a7c0*/  STL [R1+0x3bd8], R8 ;  /* 0x003bd80801007387 */ /* 0x000fe80000100800 */
[----:B------:R1:W-:Y:S02]  /*3a7d0*/  STL [R1+0x3bd4], R0 ;  /* 0x003bd40001007387 */ /* 0x0003e40000100800 */
[----:B-1----:R-:W-:-:S02]  /*3a7e0*/  IMAD.MOV.U32 R0, RZ, RZ, R9 ;  /* 0x000000ffff007224 */ /* 0x002fc400078e0009 */
[----:B-----5:R-:W-:Y:S04]  /*3a7f0*/  STL [R1+0x3bd0], R10 ;  /* 0x003bd00a01007387 */ /* 0x020fe80000100800 */
[----:B------:R1:W-:Y:S04]  /*3a800*/  STL [R1+0x3bcc], R0 ;  /* 0x003bcc0001007387 */ /* 0x0003e80000100800 */
[----:B------:R-:W-:Y:S01]  /*3a810*/  STL [R1+0x3bc8], R232 ;  /* 0x003bc8e801007387 */ /* 0x000fe20000100800 */
[----:B-1----:R-:W-:-:S05]  /*3a820*/  IMAD.MOV.U32 R0, RZ, RZ, R11 ;  /* 0x000000ffff007224 */ /* 0x002fca00078e000b */
[----:B------:R1:W-:Y:S02]  /*3a830*/  STL [R1+0x3bc4], R0 ;  /* 0x003bc40001007387 */ /* 0x0003e40000100800 */
[----:B-1----:R-:W-:Y:S02]  /*3a840*/  IMAD.MOV.U32 R0, RZ, RZ, R233 ;  /* 0x000000ffff007224 */ /* 0x002fe400078e00e9 */
[----:B---3--:R-:W-:Y:S04]  /*3a850*/  STL [R1+0x3bc0], R234 ;  /* 0x003bc0ea01007387 */ /* 0x008fe80000100800 */
[----:B------:R1:W-:Y:S04]  /*3a860*/  STL [R1+0x3bbc], R0 ;  /* 0x003bbc0001007387 */ /* 0x0003e80000100800 */
[----:B------:R-:W-:Y:S01]  /*3a870*/  STL [R1+0x3bac], R92 ;  /* 0x003bac5c01007387 */ /* 0x000fe20000100800 */
[----:B-1----:R-:W-:-:S05]  /*3a880*/  IMAD.MOV.U32 R0, RZ, RZ, R235 ;  /* 0x000000ffff007224 */ /* 0x002fca00078e00eb */
[----:B------:R1:W-:Y:S04]  /*3a890*/  STL [R1+0x3ba4], R0 ;  /* 0x003ba40001007387 */ /* 0x0003e80000100800 */
[----:B------:R-:W-:Y:S01]  /*3a8a0*/  STL [R1+0x3bb4], R18 ;  /* 0x003bb41201007387 */ /* 0x000fe20000100800 */
[----:B-1----:R-:W-:-:S05]  /*3a8b0*/  MOV R0, R93 ;  /* 0x0000005d00007202 */ /* 0x002fca0000000f00 */
[----:B------:R1:W-:Y:S04]  /*3a8c0*/  STL [R1+0x3ba8], R0 ;  /* 0x003ba80001007387 */ /* 0x0003e80000100800 */
[----:B------:R-:W-:Y:S01]  /*3a8d0*/  STL [R1+0x3bb8], R124 ;  /* 0x003bb87c01007387 */ /* 0x000fe20000100800 */
[----:B-1----:R-:W-:-:S05]  /*3a8e0*/  IMAD.MOV.U32 R0, RZ, RZ, R19 ;  /* 0x000000ffff007224 */ /* 0x002fca00078e0013 */
[----:B------:R1:W-:Y:S04]  /*3a8f0*/  STL [R1+0x3bb0], R0 ;  /* 0x003bb00001007387 */ /* 0x0003e80000100800 */
[----:B------:R-:W3:Y:S01]  /*3a900*/  LDL.LU.64 R18, [R1+0x1fc0] ;  /* 0x001fc00001127983 */ /* 0x000ee20000300a00 */
[----:B-1----:R-:W-:-:S03]  /*3a910*/  IMAD.MOV.U32 R0, RZ, RZ, R125 ;  /* 0x000000ffff007224 */ /* 0x002fc600078e007d */
[----:B------:R-:W4:Y:S04]  /*3a920*/  LDL.LU.64 R124, [R1+0x1fc8] ;  /* 0x001fc800017c7983 */ /* 0x000f280000300a00 */
[----:B------:R1:W-:Y:S04]  /*3a930*/  STL [R1+0x3b9c], R0 ;  /* 0x003b9c0001007387 */ /* 0x0003e80000100800 */
[----:B------:R-:W-:Y:S01]  /*3a940*/  STL [R1+0x3ba0], R94 ;  /* 0x003ba05e01007387 */ /* 0x000fe20000100800 */
[----:B-1----:R-:W-:-:S03]  /*3a950*/  IMAD.MOV.U32 R0, RZ, RZ, R95 ;  /* 0x000000ffff007224 */ /* 0x002fc600078e005f */
[----:B------:R-:W-:Y:S04]  /*3a960*/  STL [R1+0x3b98], R96 ;  /* 0x003b986001007387 */ /* 0x000fe80000100800 */
[----:B------:R1:W-:Y:S02]  /*3a970*/  STL [R1+0x3b94], R0 ;  /* 0x003b940001007387 */ /* 0x0003e40000100800 */
[----:B-1----:R-:W-:Y:S02]  /*3a980*/  IMAD.MOV.U32 R0, RZ, RZ, R97 ;  /* 0x000000ffff007224 */ /* 0x002fe400078e0061 */
[----:B------:R-:W-:Y:S04]  /*3a990*/  STL [R1+0x3b90], R98 ;  /* 0x003b906201007387 */ /* 0x000fe80000100800 */
[----:B------:R1:W-:Y:S04]  /*3a9a0*/  STL [R1+0x3b8c], R0 ;  /* 0x003b8c0001007387 */ /* 0x0003e80000100800 */
[----:B------:R-:W-:Y:S01]  /*3a9b0*/  STL [R1+0x3b88], R16 ;  /* 0x003b881001007387 */ /* 0x000fe20000100800 */
[----:B-1----:R-:W-:-:S05]  /*3a9c0*/  MOV R0, R99 ;  /* 0x0000006300007202 */ /* 0x002fca0000000f00 */
[----:B------:R1:W-:Y:S04]  /*3a9d0*/  STL [R1+0x3b84], R0 ;  /* 0x003b840001007387 */ /* 0x0003e80000100800 */
[----:B------:R-:W-:Y:S01]  /*3a9e0*/  STL [R1+0x3b80], R244 ;  /* 0x003b80f401007387 */ /* 0x000fe20000100800 */
[----:B-1----:R-:W-:-:S05]  /*3a9f0*/  IMAD.MOV.U32 R0, RZ, RZ, R17 ;  /* 0x000000ffff007224 */ /* 0x002fca00078e0011 */
[----:B------:R1:W-:Y:S04]  /*3aa00*/  STL [R1+0x3b7c], R0 ;  /* 0x003b7c0001007387 */ /* 0x0003e80000100800 */
[----:B------:R-:W-:Y:S01]  /*3aa10*/  STL [R1+0x3b64], R245 ;  /* 0x003b64f501007387 */ /* 0x000fe20000100800 */
[----:B-1----:R-:W-:-:S03]  /*3aa20*/  IMAD.MOV.U32 R0, RZ, RZ, R127 ;  /* 0x000000ffff007224 */ /* 0x002fc600078e007f */
[----:B------:R-:W-:Y:S04]  /*3aa30*/  STL [R1+0x3b6c], R126 ;  /* 0x003b6c7e01007387 */ /* 0x000fe80000100800 */
[----:B--2---:R-:W-:Y:S04]  /*3aa40*/  STL [R1+0x3b74], R2 ;  /* 0x003b740201007387 */ /* 0x004fe80000100800 */
[----:B------:R1:W-:Y:S04]  /*3aa50*/  STL [R1+0x3b68], R0 ;  /* 0x003b680001007387 */ /* 0x0003e80000100800 */
[----:B------:R-:W-:Y:S01]  /*3aa60*/  STL [R1+0x3b78], R242 ;  /* 0x003b78f201007387 */ /* 0x000fe20000100800 */
[----:B-1----:R-:W-:-:S05]  /*3aa70*/  IMAD.MOV.U32 R0, RZ, RZ, R3 ;  /* 0x000000ffff007224 */ /* 0x002fca00078e0003 */
[----:B------:R3:W-:Y:S04]  /*3aa80*/  STL [R1+0x3b70], R0 ;  /* 0x003b700001007387 */ /* 0x0007e80000100800 */
[----:B------:R-:W2:Y:S04]  /*3aa90*/  LDL.LU.64 R126, [R1+0x1fd0] ;  /* 0x001fd000017e7983 */ /* 0x000ea80000300a00 */
[----:B------:R-:W-:Y:S04]  /*3aaa0*/  STL [R1+0x3b5c], R243 ;  /* 0x003b5cf301007387 */ /* 0x000fe80000100800 */
[----:B------:R-:W5:Y:S04]  /*3aab0*/  LDL.LU.64 R2, [R1+0x1fd8] ;  /* 0x001fd80001027983 */ /* 0x000f680000300a00 */
[----:B------:R-:W-:Y:S04]  /*3aac0*/  STL [R1+0x3b60], R240 ;  /* 0x003b60f001007387 */ /* 0x000fe80000100800 */
        /* <DEDUP_REMOVED lines=8> */
[----:B------:R-:W-:Y:S01]  /*3ab50*/  STL [R1+0x3b24], R229 ;  /* 0x003b24e501007387 */ /* 0x000fe20000100800 */
[----:B---3--:R-:W-:-:S03]  /*3ab60*/  IMAD.MOV.U32 R0, RZ, RZ, R19 ;  /* 0x000000ffff007224 */ /* 0x008fc600078e0013 */
[----:B------:R-:W-:Y:S04]  /*3ab70*/  STL [R1+0x3b2c], R18 ;  /* 0x003b2c1201007387 */ /* 0x000fe80000100800 */
[----:B----4-:R-:W-:Y:S04]  /*3ab80*/  STL [R1+0x3b34], R124 ;  /* 0x003b347c01007387 */ /* 0x010fe80000100800 */
[----:B------:R1:W-:Y:S04]  /*3ab90*/  STL [R1+0x3b28], R0 ;  /* 0x003b280001007387 */ /* 0x0003e80000100800 */
[----:B------:R-:W-:Y:S01]  /*3aba0*/  STL [R1+0x3b38], R226 ;  /* 0x003b38e201007387 */ /* 0x000fe20000100800 */
[----:B-1----:R-:W-:-:S05]  /*3abb0*/  MOV R0, R125 ;  /* 0x0000007d00007202 */ /* 0x002fca0000000f00 */
[----:B------:R2:W-:Y:S04]  /*3abc0*/  STL [R1+0x3b30], R0 ;  /* 0x003b300001007387 */ /* 0x0005e80000100800 */
[----:B------:R-:W3:Y:S04]  /*3abd0*/  LDL.LU.64 R18, [R1+0x1fe0] ;  /* 0x001fe00001127983 */ /* 0x000ee80000300a00 */
[----:B------:R-:W-:Y:S04]  /*3abe0*/  STL [R1+0x3b1c], R227 ;  /* 0x003b1ce301007387 */ /* 0x000fe80000100800 */
[----:B------:R-:W4:Y:S04]  /*3abf0*/  LDL.LU.64 R124, [R1+0x1fe8] ;  /* 0x001fe800017c7983 */ /* 0x000f280000300a00 */
        /* <DEDUP_REMOVED lines=10> */
[----:B--2---:R-:W-:-:S03]  /*3aca0*/  IMAD.MOV.U32 R0, RZ, RZ, R127 ;  /* 0x000000ffff007224 */ /* 0x004fc600078e007f */
[----:B------:R-:W-:Y:S04]  /*3acb0*/  STL [R1+0x3aec], R126 ;  /* 0x003aec7e01007387 */ /* 0x000fe80000100800 */
[----:B-----5:R-:W-:Y:S04]  /*3acc0*/  STL [R1+0x3af4], R2 ;  /* 0x003af40201007387 */ /* 0x020fe80000100800 */
        /* <DEDUP_REMOVED lines=22> */
[----:B-1----:R-:W-:-:S05]  /*3ae30*/  IMAD.MOV.U32 R0, RZ, RZ, R125 ;  /* 0x000000ffff007224 */ /* 0x002fca00078e007d */
        /* <DEDUP_REMOVED lines=14> */
[----:B--2---:R-:W-:-:S03]  /*3af20*/  MOV R0, R127 ;  /* 0x0000007f00007202 */ /* 0x004fc60000000f00 */
        /* <DEDUP_REMOVED lines=44> */
[----:B-1----:R-:W-:-:S05]  /*3b1f0*/  MOV R0, R3 ;  /* 0x0000000300007202 */ /* 0x002fca0000000f00 */
        /* <DEDUP_REMOVED lines=54> */
[----:B---3--:R-:W-:-:S03]  /*3b560*/  MOV R0, R19 ;  /* 0x0000001300007202 */ /* 0x008fc60000000f00 */
        /* <DEDUP_REMOVED lines=66> */
[----:B------:R-:W-:Y:S04]  /*3b990*/  STL [R1+0x385c], R55 ;  /* 0x00385c3701007387 */ /* 0x000fe80000100800 */
[----:B------:R-:W-:Y:S04]  /*3b9a0*/  STL [R1+0x3860], R52 ;  /* 0x0038603401007387 */ /* 0x000fe80000100800 */
[----:B------:R-:W-:Y:S04]  /*3b9b0*/  STL [R1+0x3854], R53 ;  /* 0x0038543501007387 */ /* 0x000fe80000100800 */
[----:B------:R-:W2:Y:S04]  /*3b9c0*/  LDL.LU.64 R2, [R1+0x2090] ;  /* 0x0020900001027983 */ /* 0x000ea80000300a00 */
[----:B------:R-:W-:Y:S04]  /*3b9d0*/  STL [R1+0x3858], R50 ;  /* 0x0038583201007387 */ /* 0x000fe80000100800 */
[----:B------:R-:W-:Y:S04]  /*3b9e0*/  STL [R1+0x384c], R51 ;  /* 0x00384c3301007387 */ /* 0x000fe80000100800 */
[----:B------:R-:W5:Y:S04]  /*3b9f0*/  LDL.LU.64 R126, [R1+0x2098] ;  /* 0x00209800017e7983 */ /* 0x000f680000300a00 */
        /* <DEDUP_REMOVED lines=13> */
[----:B------:R-:W-:Y:S04]  /*3bad0*/  STL [R1+0x381c], R39 ;  /* 0x00381c2701007387 */ /* 0x000fe80000100800 */
[----:B------:R-:W-:Y:S04]  /*3bae0*/  STL [R1+0x3820], R36 ;  /* 0x0038202401007387 */ /* 0x000fe80000100800 */
[----:B------:R-:W-:Y:S04]  /*3baf0*/  STL [R1+0x3814], R37 ;  /* 0x0038142501007387 */ /* 0x000fe80000100800 */
[----:B------:R-:W3:Y:S04]  /*3bb00*/  LDL.LU.64 R94, [R1+0x188] ;  /* 0x00018800015e7983 */ /* 0x000ee80000300a00 */
[----:B------:R-:W-:Y:S04]  /*3bb10*/  STL [R1+0x3818], R34 ;  /* 0x0038182201007387 */ /* 0x000fe80000100800 */
[----:B------:R-:W-:Y:S04]  /*3bb20*/  STL [R1+0x380c], R35 ;  /* 0x00380c2301007387 */ /* 0x000fe80000100800 */
[----:B------:R-:W4:Y:S04]  /*3bb30*/  LDL.LU.64 R232, [R1+0x190] ;  /* 0x0001900001e87983 */ /* 0x000f280000300a00 */
        /* <DEDUP_REMOVED lines=9> */
[----:B--2---:R2:W-:Y:S01]  /*3bbd0*/  STL [R1+0x37ec], R2 ;  /* 0x0037ec0201007387 */ /* 0x0045e20000100800 */
[----:B-1----:R-:W-:-:S03]  /*3bbe0*/  MOV R0, R3 ;  /* 0x0000000300007202 */ /* 0x002fc60000000f00 */
[----:B--2---:R-:W2:Y:S04]  /*3bbf0*/  LDL.LU.64 R2, [R1+0x1b0] ;  /* 0x0001b00001027983 */ /* 0x004ea80000300a00 */
[----:B------:R1:W-:Y:S04]  /*3bc00*/  STL [R1+0x37e8], R0 ;  /* 0x0037e80001007387 */ /* 0x0003e80000100800 */
[----:B-----5:R5:W-:Y:S04]  /*3bc10*/  STL [R1+0x37f4], R126 ;  /* 0x0037f47e01007387 */ /* 0x020be80000100800 */
[----:B------:R-:W2:Y:S01]  /*3bc20*/  LDL.LU.64 R18, [R1+0x1b8] ;  /* 0x0001b80001127983 */ /* 0x000ea20000300a00 */
[----:B-1----:R-:W-:-:S05]  /*3bc30*/  IMAD.MOV.U32 R0, RZ, RZ, R127 ;  /* 0x000000ffff007224 */ /* 0x002fca00078e007f */
[----:B------:R1:W-:Y:S04]  /*3bc40*/  STL [R1+0x37f0], R0 ;  /* 0x0037f00001007387 */ /* 0x0003e80000100800 */
[----:B------:R-:W-:Y:S04]  /*3bc50*/  STL [R1+0x37f8], R26 ;  /* 0x0037f81a01007387 */ /* 0x000fe80000100800 */
[----:B------:R-:W-:Y:S04]  /*3bc60*/  STL [R1+0x37dc], R27 ;  /* 0x0037dc1b01007387 */ /* 0x000fe80000100800 */
[----:B------:R-:W2:Y:S04]  /*3bc70*/  LDL.LU.64 R124, [R1+0x1c0] ;  /* 0x0001c000017c7983 */ /* 0x000ea80000300a00 */
[----:B------:R-:W-:Y:S04]  /*3bc80*/  STL [R1+0x37e0], R24 ;  /* 0x0037e01801007387 */ /* 0x000fe80000100800 */
[----:B------:R-:W-:Y:S04]  /*3bc90*/  STL [R1+0x37d4], R25 ;  /* 0x0037d41901007387 */ /* 0x000fe80000100800 */
[----:B-----5:R-:W5:Y:S04]  /*3bca0*/  LDL.LU.64 R126, [R1+0x1c8] ;  /* 0x0001c800017e7983 */ /* 0x020f680000300a00 */
[----:B------:R-:W-:Y:S04]  /*3bcb0*/  STL [R1+0x37d8], R22 ;  /* 0x0037d81601007387 */ /* 0x000fe80000100800 */
[----:B------:R-:W-:Y:S04]  /*3bcc0*/  STL [R1+0x37cc], R23 ;  /* 0x0037cc1701007387 */ /* 0x000fe80000100800 */
[----:B------:R-:W5:Y:S04]  /*3bcd0*/  LDL.LU.64 R234, [R1+0x1e8] ;  /* 0x0001e80001ea7983 */ /* 0x000f680000300a00 */
[----:B------:R-:W-:Y:S04]  /*3bce0*/  STL [R1+0x37d0], R20 ;  /* 0x0037d01401007387 */ /* 0x000fe80000100800 */
[----:B------:R-:W-:Y:S04]  /*3bcf0*/  STL [R1+0x28a0], R21 ;  /* 0x0028a01501007387 */ /* 0x000fe80000100800 */
[----:B------:R-:W5:Y:S04]  /*3bd00*/  LDL.LU.64 R92, [R1+0x20b0] ;  /* 0x0020b000015c7983 */ /* 0x000f680000300a00 */
[----:B---3--:R3:W-:Y:S01]  /*3bd10*/  STL [R1+0x28a8], R94 ;  /* 0x0028a85e01007387 */ /* 0x0087e20000100800 */
[----:B-1----:R-:W-:-:S03]  /*3bd20*/  IMAD.MOV.U32 R0, RZ, RZ, R95 ;  /* 0x000000ffff007224 */ /* 0x002fc600078e005f */
[----:B---3--:R-:W3:Y:S04]  /*3bd30*/  LDL.LU.64 R94, [R1+0x20b8] ;  /* 0x0020b800015e7983 */ /* 0x008ee80000300a00 */
[----:B------:R1:W-:Y:S04]  /*3bd40*/  STL [R1+0x28a4], R0 ;  /* 0x0028a40001007387 */ /* 0x0003e80000100800 */
[----:B----4-:R4:W-:Y:S01]  /*3bd50*/  STL [R1+0x28b0], R232 ;  /* 0x0028b0e801007387 */ /* 0x0109e20000100800 */
[----:B-1----:R-:W-:-:S03]  /*3bd60*/  IMAD.MOV.U32 R0, RZ, RZ, R233 ;  /* 0x000000ffff007224 */ /* 0x002fc600078e00e9 */
[----:B----4-:R-:W4:Y:S04]  /*3bd70*/  LDL.LU.64 R232, [R1+0x1f0] ;  /* 0x0001f00001e87983 */ /* 0x010f280000300a00 */
[----:B------:R1:W-:Y:S04]  /*3bd80*/  STL [R1+0x28ac], R0 ;  /* 0x0028ac0001007387 */ /* 0x0003e80000100800 */
[----:B------:R1:W-:Y:S02]  /*3bd90*/  STL [R1+0x28b8], R96 ;  /* 0x0028b86001007387 */ /* 0x0003e40000100800 */
[----:B-1----:R-:W-:-:S02]  /*3bda0*/  IMAD.MOV.U32 R0, RZ, RZ, R97 ;  /* 0x000000ffff007224 */ /* 0x002fc400078e0061 */
[----:B------:R-:W4:Y:S04]  /*3bdb0*/  LDL.LU.64 R96, [R1+0x1f8] ;  /* 0x0001f80001607983 */ /* 0x000f280000300a00 */
[----:B------:R1:W-:Y:S04]  /*3bdc0*/  STL [R1+0x28b4], R0 ;  /* 0x0028b40001007387 */ /* 0x0003e80000100800 */
[----:B------:R1:W-:Y:S02]  /*3bdd0*/  STL [R1+0x28c0], R98 ;  /* 0x0028c06201007387 */ /* 0x0003e40000100800 */
[----:B-1----:R-:W-:-:S02]  /*3bde0*/  MOV R0, R99 ;  /* 0x0000006300007202 */ /* 0x002fc40000000f00 */
[----:B------:R-:W4:Y:S04]  /*3bdf0*/  LDL.LU.64 R98, [R1+0x200] ;  /* 0x0002000001627983 */ /* 0x000f280000300a00 */
[----:B------:R1:W-:Y:S04]  /*3be00*/  STL [R1+0x28bc], R0 ;  /* 0x0028bc0001007387 */ /* 0x0003e80000100800 */
[----:B------:R1:W-:Y:S02]  /*3be10*/  STL [R1+0x28c8], R16 ;  /* 0x0028c81001007387 */ /* 0x0003e40000100800 */
[----:B-1----:R-:W-:-:S02]  /*3be20*/  IMAD.MOV.U32 R0, RZ, RZ, R17 ;  /* 0x000000ffff007224 */ /* 0x002fc400078e0011 */
[----:B------:R-:W4:Y:S04]  /*3be30*/  LDL.LU.64 R16, [R1+0x208] ;  /* 0x0002080001107983 */ /* 0x000f280000300a00 */
[----:B------:R1:W-:Y:S04]  /*3be40*/  STL [R1+0x28c4], R0 ;  /* 0x0028c40001007387 */ /* 0x0003e80000100800 */
[----:B--2---:R2:W-:Y:S01]  /*3be50*/  STL [R1+0x28d0], R2 ;  /* 0x0028d00201007387 */ /* 0x0045e20000100800 */
[----:B-1----:R-:W-:-:S03]  /*3be60*/  IMAD.MOV.U32 R0, RZ, RZ, R3 ;  /* 0x000000ffff007224 */ /* 0x002fc600078e0003 */
[----:B--2---:R-:W2:Y:S04]  /*3be70*/  LDL.LU.64 R2, [R1+0x210] ;  /* 0x0002100001027983 */ /* 0x004ea80000300a00 */
[----:B------:R1:W-:Y:S04]  /*3be80*/  STL [R1+0x28cc], R0 ;  /* 0x0028cc0001007387 */ /* 0x0003e80000100800 */
[----:B------:R1:W-:Y:S02]  /*3be90*/  STL [R1+0x28d8], R18 ;  /* 0x0028d81201007387 */ /* 0x0003e40000100800 */
[----:B-1----:R-:W-:-:S02]  /*3bea0*/  IMAD.MOV.U32 R0, RZ, RZ, R19 ;  /* 0x000000ffff007224 */ /* 0x002fc400078e0013 */
[----:B------:R-:W2:Y:S04]  /*3beb0*/  LDL.LU.64 R18, [R1+0x228] ;  /* 0x0002280001127983 */ /* 0x000ea80000300a00 */
[----:B------:R1:W-:Y:S04]  /*3bec0*/  STL [R1+0x28d4], R0 ;  /* 0x0028d40001007387 */ /* 0x0003e80000100800 */
[----:B------:R1:W-:Y:S02]  /*3bed0*/  STL [R1+0x28e0], R124 ;  /* 0x0028e07c01007387 */ /* 0x0003e40000100800 */
[----:B-1----:R-:W-:-:S02]  /*3bee0*/  IMAD.MOV.U32 R0, RZ, RZ, R125 ;  /* 0x000000ffff007224 */ /* 0x002fc400078e007d */
[----:B------:R-:W2:Y:S04]  /*3bef0*/  LDL.LU.64 R124, [R1+0x20c8] ;  /* 0x0020c800017c7983 */ /* 0x000ea80000300a00 */
[----:B------:R1:W-:Y:S04]  /*3bf00*/  STL [R1+0x28dc], R0 ;  /* 0x0028dc0001007387 */ /* 0x0003e80000100800 */
[----:B-----5:R5:W-:Y:S01]  /*3bf10*/  STL [R1+0x28e8], R126 ;  /* 0x0028e87e01007387 */ /* 0x020be20000100800 */
[----:B-1----:R-:W-:-:S03]  /*3bf20*/  MOV R0, R127 ;  /* 0x0000007f00007202 */ /* 0x002fc60000000f00 */
[----:B-----5:R-:W5:Y:S04]  /*3bf30*/  LDL.LU.64 R126, [R1+0x20d0] ;  /* 0x0020d000017e7983 */ /* 0x020f680000300a00 */
        /* <DEDUP_REMOVED lines=38> */
[----:B-1----:R-:W-:-:S02]  /*3c1a0*/  MOV R0, R125 ;  /* 0x0000007d00007202 */ /* 0x002fc40000000f00 */
[----:B------:R-:W2:Y:S04]  /*3c1b0*/  LDL.LU.64 R124, [R1+0x1158] ;  /* 0x00115800017c7983 */ /* 0x000ea80000300a00 */
[----:B------:R1:W-:Y:S04]  /*3c1c0*/  STL [R1+0x2934], R0 ;  /* 0x0029340001007387 */ /* 0x0003e80000100800 */
[----:B-----5:R5:W-:Y:S01]  /*3c1d0*/  STL [R1+0x2940], R126 ;  /* 0x0029407e01007387 */ /* 0x020be20000100800 */
[----:B-1----:R-:W-:-:S03]  /*3c1e0*/  IMAD.MOV.U32 R0, RZ, RZ, R127 ;  /* 0x000000ffff007224 */ /* 0x002fc600078e007f */
        /* <DEDUP_REMOVED lines=15> */
[----:B-1----:R-:W-:-:S03]  /*3c2e0*/  MOV R0, R233 ;  /* 0x000000e900007202 */ /* 0x002fc60000000f00 */
[----:B----4-:R-:W4:Y:S04]  /*3c2f0*/  LDL.LU.64 R232, [R1+0x2130] ;  /* 0x0021300001e87983 */ /* 0x010f280000300a00 */
        /* <DEDUP_REMOVED lines=18> */
[----:B-1----:R-:W-:-:S02]  /*3c420*/  MOV R0, R19 ;  /* 0x0000001300007202 */ /* 0x002fc40000000f00 */
[----:B------:R-:W2:Y:S04]  /*3c430*/  LDL.LU.64 R18, [R1+0x1dc0] ;  /* 0x001dc00001127983 */ /* 0x000ea80000300a00 */
[----:B------:R1:W-:Y:S04]  /*3c440*/  STL [R1+0x2984], R0 ;  /* 0x0029840001007387 */ /* 0x0003e80000100800 */
[----:B------:R1:W-:Y:S02]  /*3c450*/  STL [R1+0x2990], R124 ;  /* 0x0029907c01007387 */ /* 0x0003e40000100800 */
[----:B-1----:R-:W-:-:S02]  /*3c460*/  IMAD.MOV.U32 R0, RZ, RZ, R125 ;  /* 0x000000ffff007224 */ /* 0x002fc400078e007d */
        /* <DEDUP_REMOVED lines=15> */
[----:B-1----:R-:W-:-:S03]  /*3c560*/  MOV R0, R95 ;  /* 0x0000005f00007202 */ /* 0x002fc60000000f00 */
        /* <DEDUP_REMOVED lines=19> */
[----:B-1----:R-:W-:-:S03]  /*3c6a0*/  MOV R0, R3 ;  /* 0x0000000300007202 */ /* 0x002fc60000000f00 */
        /* <DEDUP_REMOVED lines=59> */
[----:B-1----:R-:W-:-:S02]  /*3ca60*/  MOV R0, R235 ;  /* 0x000000eb00007202 */ /* 0x002fc40000000f00 */
        /* <DEDUP_REMOVED lines=1550> */
[----:B----4-:R-:W-:Y:S04]  /*42b50*/  STL [R1+0x3670], R232 ;  /* 0x003670e801007387 */ /* 0x010fe80000100800 */
[----:B------:R-:W4:Y:S01]  /*42b60*/  LDL.LU.64 R10, [R1+0x2268] ;  /* 0x00226800010a7983 */ /* 0x000f220000300a00 */
[----:B-1----:R-:W-:-:S05]  /*42b70*/  IMAD.MOV.U32 R0, RZ, RZ, R233 ;  /* 0x000000ffff007224 */ /* 0x002fca00078e00e9 */
[----:B------:R1:W-:Y:S04]  /*42b80*/  STL [R1+0x366c], R0 ;  /* 0x00366c0001007387 */ /* 0x0003e80000100800 */
[----:B------:R1:W-:Y:S02]  /*42b90*/  STL [R1+0x3678], R96 ;  /* 0x0036786001007387 */ /* 0x0003e40000100800 */
[----:B-1----:R-:W-:Y:S02]  /*42ba0*/  IMAD.MOV.U32 R0, RZ, RZ, R97 ;  /* 0x000000ffff007224 */ /* 0x002fe400078e0061 */
[----:B------:R-:W4:Y:S04]  /*42bb0*/  LDL.LU.64 R96, [R1+0x2270] ;  /* 0x0022700001607983 */ /* 0x000f280000300a00 */
[----:B------:R1:W-:Y:S04]  /*42bc0*/  STL [R1+0x3674], R0 ;  /* 0x0036740001007387 */ /* 0x0003e80000100800 */
[----:B------:R1:W-:Y:S02]  /*42bd0*/  STL [R1+0x3680], R98 ;  /* 0x0036806201007387 */ /* 0x0003e40000100800 */
[----:B-1----:R-:W-:-:S02]  /*42be0*/  MOV R0, R99 ;  /* 0x0000006300007202 */ /* 0x002fc40000000f00 */
[----:B------:R-:W4:Y:S04]  /*42bf0*/  LDL.LU.64 R98, [R1+0x2278] ;  /* 0x0022780001627983 */ /* 0x000f280000300a00 */
[----:B------:R1:W-:Y:S04]  /*42c00*/  STL [R1+0x367c], R0 ;  /* 0x00367c0001007387 */ /* 0x0003e80000100800 */
[----:B------:R2:W-:Y:S04]  /*42c10*/  STL [R1+0x3688], R16 ;  /* 0x0036881001007387 */ /* 0x0005e80000100800 */
[----:B------:R-:W4:Y:S01]  /*42c20*/  LDL.LU.64 R232, [R1+0x2280] ;  /* 0x0022800001e87983 */ /* 0x000f220000300a00 */
[----:B-1----:R-:W-:-:S03]  /*42c30*/  IMAD.MOV.U32 R0, RZ, RZ, R17 ;  /* 0x000000ffff007224 */ /* 0x002fc600078e0011 */
[----:B--2---:R-:W-:Y:S04]  /*42c40*/  STL [R1+0x3690], R2 ;  /* 0x0036900201007387 */ /* 0x004fe80000100800 */
[----:B------:R1:W-:Y:S04]  /*42c50*/  STL [R1+0x3684], R0 ;  /* 0x0036840001007387 */ /* 0x0003e80000100800 */
[----:B------:R-:W2:Y:S01]  /*42c60*/  LDL.LU.64 R16, [R1+0x2288] ;  /* 0x0022880001107983 */ /* 0x000ea20000300a00 */
[----:B-1----:R-:W-:-:S03]  /*42c70*/  IMAD.MOV.U32 R0, RZ, RZ, R3 ;  /* 0x000000ffff007224 */ /* 0x002fc600078e0003 */
[----:B------:R-:W-:Y:S04]  /*42c80*/  STL [R1+0x3698], R18 ;  /* 0x0036981201007387 */ /* 0x000fe80000100800 */
[----:B------:R1:W-:Y:S04]  /*42c90*/  STL [R1+0x368c], R0 ;  /* 0x00368c0001007387 */ /* 0x0003e80000100800 */
[----:B------:R-:W2:Y:S01]  /*42ca0*/  LDL.LU.64 R2, [R1+0x2290] ;  /* 0x0022900001027983 */ /* 0x000ea20000300a00 */
[----:B-1----:R-:W-:-:S03]  /*42cb0*/  IMAD.MOV.U32 R0, RZ, RZ, R19 ;  /* 0x000000ffff007224 */ /* 0x002fc600078e0013 */
[----:B------:R-:W-:Y:S04]  /*42cc0*/  STL [R1+0x36a0], R124 ;  /* 0x0036a07c01007387 */ /* 0x000fe80000100800 */
[----:B------:R1:W-:Y:S04]  /*42cd0*/  STL [R1+0x3694], R0 ;  /* 0x0036940001007387 */ /* 0x0003e80000100800 */
[----:B------:R-:W2:Y:S01]  /*42ce0*/  LDL.LU.64 R18, [R1+0x36f8] ;  /* 0x0036f80001127983 */ /* 0x000ea20000300a00 */
[----:B-1----:R-:W-:-:S03]  /*42cf0*/  IMAD.MOV.U32 R0, RZ, RZ, R125 ;  /* 0x000000ffff007224 */ /* 0x002fc600078e007d */
[----:B-----5:R-:W-:Y:S04]  /*42d00*/  STL [R1+0x36a8], R126 ;  /* 0x0036a87e01007387 */ /* 0x020fe80000100800 */
[----:B------:R1:W-:Y:S04]  /*42d10*/  STL [R1+0x369c], R0 ;  /* 0x00369c0001007387 */ /* 0x0003e80000100800 */
[----:B------:R-:W5:Y:S01]  /*42d20*/  LDL.LU.64 R124, [R1+0x3700] ;  /* 0x00370000017c7983 */ /* 0x000f620000300a00 */
[----:B-1----:R-:W-:-:S03]  /*42d30*/  MOV R0, R127 ;  /* 0x0000007f00007202 */ /* 0x002fc60000000f00 */
[----:B------:R-:W-:Y:S04]  /*42d40*/  STL [R1+0x36b0], R234 ;  /* 0x0036b0ea01007387 */ /* 0x000fe80000100800 */
[----:B------:R1:W-:Y:S04]  /*42d50*/  STL [R1+0x36a4], R0 ;  /* 0x0036a40001007387 */ /* 0x0003e80000100800 */
[----:B------:R-:W5:Y:S01]  /*42d60*/  LDL.LU.64 R126, [R1+0x2298] ;  /* 0x00229800017e7983 */ /* 0x000f620000300a00 */
[----:B-1----:R-:W-:-:S03]  /*42d70*/  IMAD.MOV.U32 R0, RZ, RZ, R235 ;  /* 0x000000ffff007224 */ /* 0x002fc600078e00eb */
[----:B------:R-:W-:Y:S04]  /*42d80*/  STL [R1+0x36b8], R92 ;  /* 0x0036b85c01007387 */ /* 0x000fe80000100800 */
[----:B------:R1:W-:Y:S04]  /*42d90*/  STL [R1+0x36ac], R0 ;  /* 0x0036ac0001007387 */ /* 0x0003e80000100800 */
[----:B------:R-:W5:Y:S01]  /*42da0*/  LDL.LU.64 R234, [R1+0x22a0] ;  /* 0x0022a00001ea7983 */ /* 0x000f620000300a00 */
[----:B-1----:R-:W-:-:S03]  /*42db0*/  IMAD.MOV.U32 R0, RZ, RZ, R93 ;  /* 0x000000ffff007224 */ /* 0x002fc600078e005d */
[----:B---3--:R-:W-:Y:S04]  /*42dc0*/  STL [R1+0x36c0], R94 ;  /* 0x0036c05e01007387 */ /* 0x008fe80000100800 */
[----:B------:R1:W-:Y:S04]  /*42dd0*/  STL [R1+0x36b4], R0 ;  /* 0x0036b40001007387 */ /* 0x0003e80000100800 */
[----:B------:R-:W3:Y:S01]  /*42de0*/  LDL.LU.64 R92, [R1+0x22a8] ;  /* 0x0022a800015c7983 */ /* 0x000ee20000300a00 */
[----:B-1----:R-:W-:-:S03]  /*42df0*/  IMAD.MOV.U32 R0, RZ, RZ, R95 ;  /* 0x000000ffff007224 */ /* 0x002fc600078e005f */
[----:B----4-:R-:W-:Y:S04]  /*42e00*/  STL [R1+0x36c8], R10 ;  /* 0x0036c80a01007387 */ /* 0x010fe80000100800 */
[----:B------:R1:W-:Y:S04]  /*42e10*/  STL [R1+0x36bc], R0 ;  /* 0x0036bc0001007387 */ /* 0x0003e80000100800 */
[----:B------:R-:W4:Y:S01]  /*42e20*/  LDL.LU.64 R94, [R1+0x22b8] ;  /* 0x0022b800015e7983 */ /* 0x000f220000300a00 */
[----:B-1----:R-:W-:-:S03]  /*42e30*/  IMAD.MOV.U32 R0, RZ, RZ, R11 ;  /* 0x000000ffff007224 */ /* 0x002fc600078e000b */
[----:B------:R-:W-:Y:S04]  /*42e40*/  STL [R1+0x36d0], R96 ;  /* 0x0036d06001007387 */ /* 0x000fe80000100800 */
[----:B------:R1:W-:Y:S02]  /*42e50*/  STL [R1+0x36c4], R0 ;  /* 0x0036c40001007387 */ /* 0x0003e40000100800 */
[----:B-1----:R-:W-:Y:S02]  /*42e60*/  MOV R0, R97 ;  /* 0x0000006100007202 */ /* 0x002fe40000000f00 */
[----:B------:R-:W4:Y:S04]  /*42e70*/  LDL.LU.64 R96, [R1+0x22c8] ;  /* 0x0022c80001607983 */ /* 0x000f280000300a00 */
[----:B------:R1:W-:Y:S04]  /*42e80*/  STL [R1+0x36cc], R0 ;  /* 0x0036cc0001007387 */ /* 0x0003e80000100800 */
[----:B------:R1:W-:Y:S02]  /*42e90*/  STL [R1+0x36d8], R98 ;  /* 0x0036d86201007387 */ /* 0x0003e40000100800 */
[----:B-1----:R-:W-:-:S02]  /*42ea0*/  IMAD.MOV.U32 R0, RZ, RZ, R99 ;  /* 0x000000ffff007224 */ /* 0x002fc400078e0063 */
[----:B------:R-:W-:Y:S04]  /*42eb0*/  STL [R1+0x36e0], R232 ;  /* 0x0036e0e801007387 */ /* 0x000fe80000100800 */
[----:B------:R1:W-:Y:S04]  /*42ec0*/  STL [R1+0x36d4], R0 ;  /* 0x0036d40001007387 */ /* 0x0003e80000100800 */
[----:B------:R-:W4:Y:S01]  /*42ed0*/  LDL.LU.64 R98, [R1+0x22d0] ;  /* 0x0022d00001627983 */ /* 0x000f220000300a00 */
[----:B-1----:R-:W-:-:S03]  /*42ee0*/  IMAD.MOV.U32 R0, RZ, RZ, R233 ;  /* 0x000000ffff007224 */ /* 0x002fc600078e00e9 */
[----:B--2---:R-:W-:Y:S04]  /*42ef0*/  STL [R1+0x36e8], R16 ;  /* 0x0036e81001007387 */ /* 0x004fe80000100800 */
[----:B------:R1:W-:Y:S02]  /*42f00*/  STL [R1+0x36dc], R0 ;  /* 0x0036dc0001007387 */ /* 0x0003e40000100800 */
[----:B-1----:R-:W-:Y:S02]  /*42f10*/  IMAD.MOV.U32 R0, RZ, RZ, R17 ;  /* 0x000000ffff007224 */ /* 0x002fe400078e0011 */
[----:B------:R-:W2:Y:S04]  /*42f20*/  LDL.LU.64 R16, [R1+0x3738] ;  /* 0x0037380001107983 */ /* 0x000ea80000300a00 */
        /* <DEDUP_REMOVED lines=17> */
[----:B------:R-:W-:Y:S04]  /*43040*/  STL [R1+0x3710], R234 ;  /* 0x003710ea01007387 */ /* 0x000fe80000100800 */
[----:B------:R-:W5:Y:S01]  /*43050*/  LDL.LU.64 R130, [R1+0x22f0] ;  /* 0x0022f00001827983 */ /* 0x000f620000300a00 */
[----:B-1----:R-:W-:-:S05]  /*43060*/  IMAD.MOV.U32 R0, RZ, RZ, R235 ;  /* 0x000000ffff007224 */ /* 0x002fca00078e00eb */
[----:B------:R1:W-:Y:S04]  /*43070*/  STL [R1+0x370c], R0 ;  /* 0x00370c0001007387 */ /* 0x0003e80000100800 */
[----:B---3--:R-:W-:Y:S01]  /*43080*/  STL [R1+0x3718], R92 ;  /* 0x0037185c01007387 */ /* 0x008fe20000100800 */
[----:B-1----:R-:W-:-:S03]  /*43090*/  IMAD.MOV.U32 R0, RZ, RZ, R93 ;  /* 0x000000ffff007224 */ /* 0x002fc600078e005d */
[----:B------:R-:W3:Y:S04]  /*430a0*/  LDL.LU.64 R8, [R1+0x22f8] ;  /* 0x0022f80001087983 */ /* 0x000ee80000300a00 */
[----:B------:R1:W-:Y:S04]  /*430b0*/  STL [R1+0x3714], R0 ;  /* 0x0037140001007387 */ /* 0x0003e80000100800 */
[----:B----4-:R-:W-:Y:S04]  /*430c0*/  STL [R1+0x3720], R94 ;  /* 0x0037205e01007387 */ /* 0x010fe80000100800 */
[----:B------:R-:W4:Y:S01]  /*430d0*/  LDL.LU.64 R10, [R1+0x2300] ;  /* 0x00230000010a7983 */ /* 0x000f220000300a00 */
[----:B-1----:R-:W-:-:S03]  /*430e0*/  MOV R0, R95 ;  /* 0x0000005f00007202 */ /* 0x002fc60000000f00 */
[----:B------:R-:W4:Y:S04]  /*430f0*/  LDL.LU.64 R232, [R1+0x3778] ;  /* 0x0037780001e87983 */ /* 0x000f280000300a00 */
[----:B------:R1:W-:Y:S04]  /*43100*/  STL [R1+0x371c], R0 ;  /* 0x00371c0001007387 */ /* 0x0003e80000100800 */
[----:B------:R-:W-:Y:S01]  /*43110*/  STL [R1+0x3728], R96 ;  /* 0x0037286001007387 */ /* 0x000fe20000100800 */
[----:B-1----:R-:W-:-:S03]  /*43120*/  IMAD.MOV.U32 R0, RZ, RZ, R97 ;  /* 0x000000ffff007224 */ /* 0x002fc600078e0061 */
[----:B------:R-:W4:Y:S04]  /*43130*/  LDL.LU.64 R234, [R1+0x3780] ;  /* 0x0037800001ea7983 */ /* 0x000f280000300a00 */
[----:B------:R-:W4:Y:S04]  /*43140*/  LDL.LU.64 R92, [R1+0x2318] ;  /* 0x00231800015c7983 */ /* 0x000f280000300a00 */
[----:B------:R1:W-:Y:S02]  /*43150*/  STL [R1+0x3724], R0 ;  /* 0x0037240001007387 */ /* 0x0003e40000100800 */
[----:B-1----:R-:W-:-:S02]  /*43160*/  IMAD.MOV.U32 R0, RZ, RZ, R99 ;  /* 0x000000ffff007224 */ /* 0x002fc400078e0063 */
[----:B------:R-:W-:Y:S04]  /*43170*/  STL [R1+0x3730], R98 ;  /* 0x0037306201007387 */ /* 0x000fe80000100800 */
[----:B------:R-:W4:Y:S04]  /*43180*/  LDL.LU.64 R94, [R1+0x2320] ;  /* 0x00232000015e7983 */ /* 0x000f280000300a00 */
[----:B------:R-:W4:Y:S04]  /*43190*/  LDL.LU.64 R96, [R1+0x2328] ;  /* 0x0023280001607983 */ /* 0x000f280000300a00 */
[----:B------:R2:W-:Y:S02]  /*431a0*/  STL [R1+0x372c], R0 ;  /* 0x00372c0001007387 */ /* 0x0005e40000100800 */
[----:B--2---:R-:W-:-:S02]  /*431b0*/  IMAD.MOV.U32 R0, RZ, RZ, R17 ;  /* 0x000000ffff007224 */ /* 0x004fc400078e0011 */
[----:B------:R-:W-:Y:S04]  /*431c0*/  STL [R1+0x3738], R16 ;  /* 0x0037381001007387 */ /* 0x000fe80000100800 */
[----:B------:R-:W2:Y:S04]  /*431d0*/  LDL.LU.64 R98, [R1+0x2330] ;  /* 0x0023300001627983 */ /* 0x000ea80000300a00 */
[----:B------:R1:W-:Y:S02]  /*431e0*/  STL [R1+0x3734], R0 ;  /* 0x0037340001007387 */ /* 0x0003e40000100800 */
[----:B-1----:R-:W-:-:S02]  /*431f0*/  IMAD.MOV.U32 R0, RZ, RZ, R3 ;  /* 0x000000ffff007224 */ /* 0x002fc400078e0003 */
[----:B------:R1:W-:Y:S04]  /*43200*/  STL [R1+0x3740], R2 ;  /* 0x0037400201007387 */ /* 0x0003e80000100800 */
[----:B-1----:R-:W2:Y:S04]  /*43210*/  LDL.LU.64 R2, [R1+0x2338] ;  /* 0x0023380001027983 */ /* 0x002ea80000300a00 */
[----:B------:R1:W-:Y:S04]  /*43220*/  STL [R1+0x373c], R0 ;  /* 0x00373c0001007387 */ /* 0x0003e80000100800 */
[----:B------:R-:W-:Y:S04]  /*43230*/  STL [R1+0x3748], R18 ;  /* 0x0037481201007387 */ /* 0x000fe80000100800 */
[----:B------:R-:W2:Y:S01]  /*43240*/  LDL.LU.64 R16, [R1+0x2340] ;  /* 0x0023400001107983 */ /* 0x000ea20000300a00 */
[----:B-1----:R-:W-:-:S05]  /*43250*/  MOV R0, R19 ;  /* 0x0000001300007202 */ /* 0x002fca0000000f00 */
[----:B------:R1:W-:Y:S04]  /*43260*/  STL [R1+0x3744], R0 ;  /* 0x0037440001007387 */ /* 0x0003e80000100800 */
[----:B-----5:R-:W-:Y:S01]  /*43270*/  STL [R1+0x3750], R124 ;  /* 0x0037507c01007387 */ /* 0x020fe20000100800 */
[----:B-1----:R-:W-:-:S03]  /*43280*/  IMAD.MOV.U32 R0, RZ, RZ, R125 ;  /* 0x000000ffff007224 */ /* 0x002fc600078e007d */
[----:B------:R-:W5:Y:S04]  /*43290*/  LDL.LU.64 R18, [R1+0x37b8] ;  /* 0x0037b80001127983 */ /* 0x000f680000300a00 */
[----:B------:R1:W-:Y:S02]  /*432a0*/  STL [R1+0x374c], R0 ;  /* 0x00374c0001007387 */ /* 0x0003e40000100800 */
[----:B-1----:R-:W-:Y:S02]  /*432b0*/  IMAD.MOV.U32 R0, RZ, RZ, R127 ;  /* 0x000000ffff007224 */ /* 0x002fe400078e007f */
[----:B------:R1:W-:Y:S04]  /*432c0*/  STL [R1+0x3758], R126 ;  /* 0x0037587e01007387 */ /* 0x0003e80000100800 */
[----:B------:R-:W5:Y:S04]  /*432d0*/  LDL.LU.64 R124, [R1+0x37c0] ;  /* 0x0037c000017c7983 */ /* 0x000f680000300a00 */
[----:B------:R1:W-:Y:S04]  /*432e0*/  STL [R1+0x3754], R0 ;  /* 0x0037540001007387 */ /* 0x0003e80000100800 */
[----:B------:R-:W-:Y:S04]  /*432f0*/  STL [R1+0x3760], R130 ;  /* 0x0037608201007387 */ /* 0x000fe80000100800 */
[----:B-1----:R-:W5:Y:S01]  /*43300*/  LDL.LU.64 R126, [R1+0x2348] ;  /* 0x00234800017e7983 */ /* 0x002f620000300a00 */
[----:B------:R-:W-:Y:S01]  /*43310*/  IMAD.MOV.U32 R0, RZ, RZ, R131 ;  /* 0x000000ffff007224 */ /* 0x000fe200078e0083 */
[----:B------:R-:W1:Y:S02]  /*43320*/  S2R R252, SR_TID.X ;  /* 0x0000000000fc7919 */ /* 0x000e640000002100 */
[----:B---3--:R-:W-:Y:S04]  /*43330*/  STL [R1+0x3768], R8 ;  /* 0x0037680801007387 */ /* 0x008fe80000100800 */
[----:B------:R3:W-:Y:S02]  /*43340*/  STL [R1+0x375c], R0 ;  /* 0x00375c0001007387 */ /* 0x0007e40000100800 */
[----:B---3--:R-:W-:-:S02]  /*43350*/  IMAD.MOV.U32 R0, RZ, RZ, R9 ;  /* 0x000000ffff007224 */ /* 0x008fc400078e0009 */
[----:B----4-:R-:W-:Y:S04]  /*43360*/  STL [R1+0x3770], R10 ;  /* 0x0037700a01007387 */ /* 0x010fe80000100800 */
[----:B------:R3:W-:Y:S04]  /*43370*/  STL [R1+0x3764], R0 ;  /* 0x0037640001007387 */ /* 0x0007e80000100800 */
[----:B------:R-:W-:Y:S01]  /*43380*/  STL [R1+0x3778], R232 ;  /* 0x003778e801007387 */ /* 0x000fe20000100800 */
[----:B---3--:R-:W-:-:S05]  /*43390*/  MOV R0, R11 ;  /* 0x0000000b00007202 */ /* 0x008fca0000000f00 */
[----:B------:R3:W-:Y:S02]  /*433a0*/  STL [R1+0x376c], R0 ;  /* 0x00376c0001007387 */ /* 0x0007e40000100800 */
[----:B---3--:R-:W-:Y:S02]  /*433b0*/  IMAD.MOV.U32 R0, RZ, RZ, R233 ;  /* 0x000000ffff007224 */ /* 0x008fe400078e00e9 */
[----:B------:R-:W-:Y:S04]  /*433c0*/  STL [R1+0x3780], R234 ;  /* 0x003780ea01007387 */ /* 0x000fe80000100800 */
[----:B------:R3:W-:Y:S04]  /*433d0*/  STL [R1+0x3774], R0 ;  /* 0x0037740001007387 */ /* 0x0007e80000100800 */
[----:B------:R-:W-:Y:S01]  /*433e0*/  STL [R1+0x3788], R92 ;  /* 0x0037885c01007387 */ /* 0x000fe20000100800 */
[----:B---3--:R-:W-:-:S05]  /*433f0*/  IMAD.MOV.U32 R0, RZ, RZ, R235 ;  /* 0x000000ffff007224 */ /* 0x008fca00078e00eb */
[----:B------:R3:W-:Y:S04]  /*43400*/  STL [R1+0x377c], R0 ;  /* 0x00377c0001007387 */ /* 0x0007e80000100800 */
[----:B------:R-:W-:Y:S01]  /*43410*/  STL [R1+0x3790], R94 ;  /* 0x0037905e01007387 */ /* 0x000fe20000100800 */
[----:B---3--:R-:W-:-:S05]  /*43420*/  IMAD.MOV.U32 R0, RZ, RZ, R93 ;  /* 0x000000ffff007224 */ /* 0x008fca00078e005d */
[----:B------:R3:W-:Y:S04]  /*43430*/  STL [R1+0x3784], R0 ;  /* 0x0037840001007387 */ /* 0x0007e80000100800 */
[----:B------:R-:W-:Y:S01]  /*43440*/  STL [R1+0x3798], R96 ;  /* 0x0037986001007387 */ /* 0x000fe20000100800 */
[----:B---3--:R-:W-:-:S05]  /*43450*/  IMAD.MOV.U32 R0, RZ, RZ, R95 ;  /* 0x000000ffff007224 */ /* 0x008fca00078e005f */
[----:B------:R3:W-:Y:S02]  /*43460*/  STL [R1+0x378c], R0 ;  /* 0x00378c0001007387 */ /* 0x0007e40000100800 */
[----:B---3--:R-:W-:Y:S01]  /*43470*/  MOV R0, R97 ;  /* 0x0000006100007202 */ /* 0x008fe20000000f00 */
[----:B--2---:R-:W-:Y:S01]  /*43480*/  IMAD.MOV.U32 R8, RZ, RZ, R99 ;  /* 0x000000ffff087224 */ /* 0x004fe200078e0063 */
[----:B------:R-:W-:Y:S04]  /*43490*/  STL [R1+0x37a0], R98 ;  /* 0x0037a06201007387 */ /* 0x000fe80000100800 */
[----:B------:R1:W-:Y:S04]  /*434a0*/  STL [R1+0x3794], R0 ;  /* 0x0037940001007387 */ /* 0x0003e80000100800 */
[----:B------:R-:W-:Y:S01]  /*434b0*/  STL [R1+0x379c], R8 ;  /* 0x00379c0801007387 */ /* 0x000fe20000100800 */
[----:B-1----:R-:W-:-:S03]  /*434c0*/  IMAD.SHL.U32 R0, R252, 0x2, RZ ;  /* 0x00000002fc007824 */ /* 0x002fc600078e00ff */
[----:B------:R-:W-:Y:S04]  /*434d0*/  STL [R1+0x37a8], R2 ;  /* 0x0037a80201007387 */ /* 0x000fe80000100800 */
[----:B------:R1:W-:Y:S01]  /*434e0*/  STL [R1+0x37a4], R3 ;  /* 0x0037a40301007387 */ /* 0x0003e20000100800 */
[----:B------:R-:W-:Y:S01]  /*434f0*/  LOP3.LUT R0, R0, 0x40, RZ, 0xc0, !PT ;  /* 0x0000004000007812 */ /* 0x000fe200078ec0ff */
[----:B-1----:R-:W-:Y:S02]  /*43500*/  IMAD.MOV.U32 R3, RZ, RZ, R17 ;  /* 0x000000ffff037224 */ /* 0x002fe400078e0011 */
[----:B------:R-:W-:Y:S01]  /*43510*/  STL [R1+0x37b0], R16 ;  /* 0x0037b01001007387 */ /* 0x000fe20000100800 */
[----:B------:R-:W-:Y:S02]  /*43520*/  LOP3.LUT R2, R252, 0x3, RZ, 0xc0, !PT ;  /* 0x00000003fc027812 */ /* 0x000fe400078ec0ff */
[----:B------:R-:W-:-:S03]  /*43530*/  LOP3.LUT R0, R0, 0x1c, R252, 0xf8, !PT ;  /* 0x0000001c00007812 */ /* 0x000fc600078ef8fc */
[----:B------:R-:W-:Y:S01]  /*43540*/  IMAD R2, R2, 0x820, RZ ;  /* 0x0000082002027824 */ /* 0x000fe200078e02ff */
[----:B-----5:R-:W-:Y:S04]  /*43550*/  STL [R1+0x37b8], R18 ;  /* 0x0037b81201007387 */ /* 0x020fe80000100800 */
[----:B------:R1:W-:Y:S02]  /*43560*/  STL [R1+0x37ac], R3 ;  /* 0x0037ac0301007387 */ /* 0x0003e40000100800 */
[----:B-1----:R-:W-:-:S05]  /*43570*/  IMAD.MOV.U32 R3, RZ, RZ, R19 ;  /* 0x000000ffff037224 */ /* 0x002fca00078e0013 */
[----:B------:R1:W-:Y:S01]  /*43580*/  STL [R1+0x37b4], R3 ;  /* 0x0037b40301007387 */ /* 0x0003e20000100800 */
[----:B------:R-:W-:-:S03]  /*43590*/  LOP3.LUT R0, R2, R0, RZ, 0x3c, !PT ;  /* 0x0000000002007212 */ /* 0x000fc600078e3cff */
[----:B------:R-:W-:Y:S01]  /*435a0*/  STL [R1+0x37c0], R124 ;  /* 0x0037c07c01007387 */ /* 0x000fe20000100800 */
[----:B-1----:R-:W-:-:S03]  /*435b0*/  MOV R3, R125 ;  /* 0x0000007d00037202 */ /* 0x002fc60000000f00 */
[----:B------:R-:W-:Y:S01]  /*435c0*/  STL [R1+0x37c8], R126 ;  /* 0x0037c87e01007387 */ /* 0x000fe20000100800 */
[----:B------:R-:W-:-:S03]  /*435d0*/  IMAD.MOV.U32 R8, RZ, RZ, R127 ;  /* 0x000000ffff087224 */ /* 0x000fc600078e007f */
[----:B------:R1:W-:Y:S04]  /*435e0*/  STL [R1+0x37bc], R3 ;  /* 0x0037bc0301007387 */ /* 0x0003e80000100800 */
[----:B-1----:R-:W2:Y:S04]  /*435f0*/  LDL.LU.64 R2, [R1+0x40e0] ;  /* 0x0040e00001027983 */ /* 0x002ea80000300a00 */
[----:B------:R1:W-:Y:S04]  /*43600*/  STL [R1+0x37c4], R8 ;  /* 0x0037c40801007387 */ /* 0x0003e80000100800 */
[----:B-1----:R-:W3:Y:S04]  /*43610*/  LDL.LU.64 R8, [R1+0x40d8] ;  /* 0x0040d80001087983 */ /* 0x002ee80000300a00 */
[----:B--2---:R1:W-:Y:S04]  /*43620*/  STL.64 [R1+0x1c00], R2 ;  /* 0x001c000201007387 */ /* 0x0043e80000100a00 */
[----:B-1----:R-:W2:Y:S04]  /*43630*/  LDL.LU.64 R2, [R1+0x40d0] ;  /* 0x0040d00001027983 */ /* 0x002ea80000300a00 */
[----:B---3--:R1:W-:Y:S04]  /*43640*/  STL.64 [R1+0x1bf8], R8 ;  /* 0x001bf80801007387 */ /* 0x0083e80000100a00 */
        /* <DEDUP_REMOVED lines=1005> */
[----:B--2---:R1:W-:Y:S02]  /*47520*/  STL.64 [R1+0x1df8], R2 ;  /* 0x001df80201007387 */ /* 0x0043e40000100a00 */
[----:B-1----:R-:W-:-:S02]  /*47530*/  IMAD.MOV.U32 R2, RZ, RZ, R246 ;  /* 0x000000ffff027224 */ /* 0x002fc400078e00f6 */
[----:B------:R-:W-:Y:S01]  /*47540*/  IMAD.MOV.U32 R3, RZ, RZ, R247 ;  /* 0x000000ffff037224 */ /* 0x000fe200078e00f7 */
[----:B---3--:R-:W-:Y:S04]  /*47550*/  STL.64 [R1+0x1df0], R8 ;  /* 0x001df00801007387 */ /* 0x008fe80000100a00 */
[----:B------:R1:W-:Y:S04]  /*47560*/  STL.64 [R1+0x1de8], R2 ;  /* 0x001de80201007387 */ /* 0x0003e80000100a00 */
[----:B------:R2:W-:Y:S01]  /*47570*/  STL.64 [R1+0x1de0], R4 ;  /* 0x001de00401007387 */ /* 0x0005e20000100a00 */
[----:B-1----:R-:W-:Y:S01]  /*47580*/  IMAD.MOV.U32 R2, RZ, RZ, R6 ;  /* 0x000000ffff027224 */ /* 0x002fe200078e0006 */
[----:B------:R-:W-:-:S05]  /*47590*/  MOV R3, R7 ;  /* 0x0000000700037202 */ /* 0x000fca0000000f00 */
[----:B------:R2:W-:Y:S04]  /*475a0*/  STL.64 [R1+0x1dd8], R2 ;  /* 0x001dd80201007387 */ /* 0x0005e80000100a00 */
        /* <DEDUP_REMOVED lines=959> */
[----:B------:R2:W-:Y:S01]  /*4b1a0*/  STL [R1+0x23c], RZ ;  /* 0x00023cff01007387 */ /* 0x0005e20000100800 */
[----:B------:R-:W-:-:S02]  /*4b1b0*/  USHF.R.S32.HI UR9, URZ, 0x1f, UR16 ;  /* 0x0000001fff097899 */ /* 0x000fc40008011410 */
[----:B------:R-:W-:Y:S02]  /*4b1c0*/  USHF.R.S32.HI UR10, URZ, 0x1f, UR7 ;  /* 0x0000001fff0a7899 */ /* 0x000fe40008011407 */
[----:B------:R-:W-:Y:S01]  /*4b1d0*/  USHF.R.S32.HI UR12, URZ, 0x1f, UR8 ;  /* 0x0000001fff0c7899 */ /* 0x000fe20008011408 */
[----:B------:R-:W-:Y:S01]  /*4b1e0*/  CS2R R248, SRZ ;  /* 0x0000000000f87805 */ /* 0x000fe2000001ff00 */
[----:B------:R-:W-:Y:S01]  /*4b1f0*/  ULEA.HI UR9, UR9, UR16, URZ, 0x7 ;  /* 0x0000001009097291 */ /* 0x000fe2000f8f38ff */
[----:B------:R-:W-:Y:S02]  /*4b200*/  CS2R R250, SRZ ;  /* 0x0000000000fa7805 */ /* 0x000fe4000001ff00 */
[----:B------:R-:W-:Y:S02]  /*4b210*/  CS2R R112, SRZ ;  /* 0x0000000000707805 */ /* 0x000fe4000001ff00 */
[----:B------:R-:W-:Y:S02]  /*4b220*/  CS2R R114, SRZ ;  /* 0x0000000000727805 */ /* 0x000fe4000001ff00 */
[----:B------:R-:W-:-:S02]  /*4b230*/  CS2R R108, SRZ ;  /* 0x00000000006c7805 */ /* 0x000fc4000001ff00 */
[----:B------:R-:W-:Y:S02]  /*4b240*/  CS2R R110, SRZ ;  /* 0x00000000006e7805 */ /* 0x000fe4000001ff00 */
[----:B------:R-:W-:Y:S02]  /*4b250*/  CS2R R104, SRZ ;  /* 0x0000000000687805 */ /* 0x000fe4000001ff00 */
        /* <DEDUP_REMOVED lines=24> */
[----:B------:R-:W-:Y:S01]  /*4b3e0*/  CS2R R126, SRZ ;  /* 0x00000000007e7805 */ /* 0x000fe2000001ff00 */
[----:B------:R-:W-:Y:S02]  /*4b3f0*/  USHF.L.U32 UR14, UR7, 0x2, URZ ;  /* 0x00000002070e7899 */ /* 0x000fe400080006ff */
[----:B------:R-:W-:Y:S02]  /*4b400*/  USHF.L.U32 UR15, UR8, 0x2, URZ ;  /* 0x00000002080f7899 */ /* 0x000fe400080006ff */
[----:B------:R-:W-:Y:S01]  /*4b410*/  USHF.L.U64.HI UR7, UR7, 0x2, UR10 ;  /* 0x0000000207077899 */ /* 0x000fe2000801020a */
[----:B------:R-:W-:Y:S01]  /*4b420*/  UMOV UR5, URZ ;  /* 0x000000ff00057c82 */ /* 0x000fe20008000000 */
[----:B------:R-:W-:Y:S01]  /*4b430*/  UMOV UR11, 0x1 ;  /* 0x00000001000b7882 */ /* 0x000fe20000000000 */
[----:B------:R-:W-:-:S02]  /*4b440*/  USHF.L.U64.HI UR8, UR8, 0x2, UR12 ;  /* 0x0000000208087899 */ /* 0x000fc4000801020c */
[----:B------:R-:W-:Y:S01]  /*4b450*/  USHF.R.S32.HI UR9, URZ, 0x7, UR9 ;  /* 0x00000007ff097899 */ /* 0x000fe20008011409 */
[----:B--2---:R-:W-:-:S11]  /*4b460*/  UMOV UR10, 0xffffffff ;  /* 0xffffffff000a7882 */ /* 0x004fd60000000000 */
.L_x_1:
[----:B------:R-:W2:Y:S01]  /*4b470*/  LDL.LU.64 R20, [R1+0x1480] ;  /* 0x0014800001147983 */ /* 0x000ea20000300a00 */
[----:B------:R-:W-:-:S04]  /*4b480*/  DEPBAR.LE SB0, 0x2 ;  /* 0x000080800000791a */ /* 0x000fc80000000000 */
[----:B------:R-:W2:Y:S01]  /*4b490*/  LDL.LU.64 R22, [R1+0x1488] ;  /* 0x0014880001167983 */ /* 0x000ea20000300a00 */
[----:B------:R-:W1:Y:S01]  /*4b4a0*/  S2R R3, SR_TID.X ;  /* 0x0000000000037919 */ /* 0x000e620000002100 */
[----:B------:R-:W-:Y:S01]  /*4b4b0*/  UIADD3 UR10, UPT, UPT, UR10, 0x1, URZ ;  /* 0x000000010a0a7890 */ /* 0x000fe2000fffe0ff */
[----:B------:R-:W-:Y:S01]  /*4b4c0*/  LOP3.LUT R252, R0, 0x20, RZ, 0x3c, !PT ;  /* 0x0000002000fc7812 */ /* 0x000fe200078e3cff */
[----:B------:R-:W3:Y:S02]  /*4b4d0*/  LDL.LU.64 R68, [R1+0x14a0] ;  /* 0x0014a00001447983 */ /* 0x000ee40000300a00 */
[----:B------:R-:W-:Y:S02]  /*4b4e0*/  UISETP.GT.AND UP0, UPT, UR10, 0x1, UPT ;  /* 0x000000010a00788c */ /* 0x000fe4000bf04270 */
[----:B------:R-:W3:Y:S02]  /*4b4f0*/  LDL.LU.64 R70, [R1+0x14a8] ;  /* 0x0014a80001467983 */ /* 0x000ee40000300a00 */
[----:B------:R-:W-:-:S02]  /*4b500*/  USEL UR10, UR10, URZ, !UP0 ;  /* 0x000000ff0a0a7287 */ /* 0x000fc4000c000000 */
[----:B-----5:R-:W-:Y:S02]  /*4b510*/  STL.64 [R1+0x67c8], R234 ;  /* 0x0067c8ea01007387 */ /* 0x020fe40000100a00 */
[----:B------:R-:W-:Y:S02]  /*4b520*/  ULEA UR12, UR10, UR4, 0x12 ;  /* 0x000000040a0c7291 */ /* 0x000fe4000f8e90ff */
[----:B------:R-:W-:Y:S01]  /*4b530*/  ULEA UR13, UR10, UR4, 0x10 ;  /* 0x000000040a0d7291 */ /* 0x000fe2000f8e80ff */
[----:B------:R-:W-:Y:S06]  /*4b540*/  BAR.SYNC.DEFER_BLOCKING 0x0 ;  /* 0x0000000000007b1d */ /* 0x000fec0000010000 */
[----:B------:R-:W-:Y:S04]  /*4b550*/  STL.64 [R1+0x67c0], R232 ;  /* 0x0067c0e801007387 */ /* 0x000fe80000100a00 */
[----:B------:R-:W-:Y:S01]  /*4b560*/  STL.64 [R1+0x67b8], R94 ;  /* 0x0067b85e01007387 */ /* 0x000fe20000100a00 */
[C---:B-1----:R-:W-:Y:S01]  /*4b570*/  LOP3.LUT R2, R3.reuse, 0x7, RZ, 0xc0, !PT ;  /* 0x0000000703027812 */ /* 0x042fe200078ec0ff */
[----:B------:R-:W-:-:S02]  /*4b580*/  IMAD.SHL.U32 R3, R3, 0x2, RZ ;  /* 0x0000000203037824 */ /* 0x000fc400078e00ff */
[----:B------:R-:W-:Y:S02]  /*4b590*/  STL.64 [R1+0x67b0], R92 ;  /* 0x0067b05c01007387 */ /* 0x000fe40000100a00 */
[----:B------:R-:W-:Y:S02]  /*4b5a0*/  IMAD R2, R2, 0x210, RZ ;  /* 0x0000021002027824 */ /* 0x000fe400078e02ff */
[----:B------:R-:W-:Y:S03]  /*4b5b0*/  STL [R1+0x67ac], R96 ;  /* 0x0067ac6001007387 */ /* 0x000fe60000100800 */
[----:B------:R-:W-:Y:S01]  /*4b5c0*/  LOP3.LUT R2, R2, 0x30, R3, 0x78, !PT ;  /* 0x0000003002027812 */ /* 0x000fe200078e7803 */
[----:B------:R-:W-:Y:S04]  /*4b5d0*/  LDS R116, [R0+UR12] ;  /* 0x0000000c00747984 */ /* 0x000fe80008000800 */
[----:B------:R-:W-:Y:S04]  /*4b5e0*/  LDS R118, [R0+UR12+0x2000] ;  /* 0x0020000c00767984 */ /* 0x000fe80008000800 */
[----:B------:R-:W-:Y:S04]  /*4b5f0*/  LDS R117, [R252+UR12] ;  /* 0x0000000cfc757984 */ /* 0x000fe80008000800 */
[----:B------:R-:W-:Y:S04]  /*4b600*/  LDS R119, [R252+UR12+0x2000] ;  /* 0x0020000cfc777984 */ /* 0x000fe80008000800 */
[----:B------:R-:W-:Y:S04]  /*4b610*/  LDSM.16.M88.4 R72, [R2+UR13+0x80000] ;  /* 0x0800000d0248783b */ /* 0x000fe80008000200 */
[----:B------:R-:W1:Y:S04]  /*4b620*/  LDSM.16.M88.4 R48, [R2+UR13+0x84000] ;  /* 0x0840000d0230783b */ /* 0x000e680008000200 */
[----:B------:R-:W4:Y:S04]  /*4b630*/  LDSM.16.M88.4 R28, [R2+UR13+0x85000] ;  /* 0x0850000d021c783b */ /* 0x000f280008000200 */
[----:B------:R-:W1:Y:S04]  /*4b640*/  LDSM.16.M88.4 R84, [R2+UR13+0x86000] ;  /* 0x0860000d0254783b */ /* 0x000e680008000200 */
[----:B------:R-:W1:Y:S04]  /*4b650*/  LDSM.16.M88.4 R44, [R2+UR13+0x87000] ;  /* 0x0870000d022c783b */ /* 0x000e680008000200 */
[----:B------:R-:W1:Y:S04]  /*4b660*/  LDSM.16.M88.4 R4, [R2+UR13+0x88000] ;  /* 0x0880000d0204783b */ /* 0x000e680008000200 */
[----:B------:R-:W1:Y:S04]  /*4b670*/  LDSM.16.M88.4 R56, [R2+UR13+0x89000] ;  /* 0x0890000d0238783b */ /* 0x000e680008000200 */
[----:B------:R-:W-:Y:S04]  /*4b680*/  LDSM.16.M88.4 R80, [R2+UR13+0x8a000] ;  /* 0x08a0000d0250783b */ /* 0x000fe80008000200 */
[----:B------:R-:W-:Y:S04]  /*4b690*/  LDSM.16.M88.4 R60, [R2+UR13+0x8b000] ;  /* 0x08b0000d023c783b */ /* 0x000fe80008000200 */
[----:B------:R-:W-:Y:S04]  /*4b6a0*/  LDSM.16.M88.4 R24, [R2+UR13+0x8c000] ;  /* 0x08c0000d0218783b */ /* 0x000fe80008000200 */
[----:B------:R-:W-:Y:S04]  /*4b6b0*/  LDSM.16.M88.4 R64, [R2+UR13+0x8d000] ;  /* 0x08d0000d0240783b */ /* 0x000fe80008000200 */
[----:B------:R-:W-:Y:S04]  /*4b6c0*/  LDSM.16.M88.4 R76, [R2+UR13+0x8e000] ;  /* 0x08e0000d024c783b */ /* 0x000fe80008000200 */
[----:B------:R-:W-:Y:S04]  /*4b6d0*/  STL [R1+0x67a8], R97 ;  /* 0x0067a86101007387 */ /* 0x000fe80000100800 */
[----:B------:R-:W-:Y:S04]  /*4b6e0*/  STL [R1+0x67a4], R98 ;  /* 0x0067a46201007387 */ /* 0x000fe80000100800 */
[----:B------:R-:W-:Y:S04]  /*4b6f0*/  STL [R1+0x67a0], R99 ;  /* 0x0067a06301007387 */ /* 0x000fe80000100800 */
[----:B------:R-:W-:Y:S04]  /*4b700*/  STL [R1+0x679c], R16 ;  /* 0x00679c1001007387 */ /* 0x000fe80000100800 */
[----:B------:R-:W-:Y:S04]  /*4b710*/  STL [R1+0x6798], R17 ;  /* 0x0067981101007387 */ /* 0x000fe80000100800 */
[----:B------:R-:W-:Y:S04]  /*4b720*/  STL [R1+0x6794], R18 ;  /* 0x0067941201007387 */ /* 0x000fe80000100800 */
[----:B------:R2:W-:Y:S04]  /*4b730*/  STL [R1+0x6790], R19 ;  /* 0x0067901301007387 */ /* 0x0005e80000100800 */
[----:B------:R-:W-:Y:S04]  /*4b740*/  STL [R1+0x678c], R124 ;  /* 0x00678c7c01007387 */ /* 0x000fe80000100800 */
[----:B------:R1:W-:Y:S04]  /*4b750*/  STL [R1+0x6788], R125 ;  /* 0x0067887d01007387 */ /* 0x0003e80000100800 */
[----:B------:R-:W-:Y:S04]  /*4b760*/  STL [R1+0x6784], R126 ;  /* 0x0067847e01007387 */ /* 0x000fe80000100800 */
[----:B------:R2:W-:Y:S04]  /*4b770*/  STL [R1+0x6780], R127 ;  /* 0x0067807f01007387 */ /* 0x0005e80000100800 */
[----:B-1----:R-:W-:Y:S04]  /*4b780*/  STL [R1+0x6688], R50 ;  /* 0x0066883201007387 */ /* 0x002fe80000100800 */
[----:B------:R-:W-:Y:S04]  /*4b790*/  STL [R1+0x6684], R51 ;  /* 0x0066843301007387 */ /* 0x000fe80000100800 */
[----:B----4-:R-:W-:Y:S04]  /*4b7a0*/  STL [R1+0x6680], R30 ;  /* 0x0066801e01007387 */ /* 0x010fe80000100800 */
        /* <DEDUP_REMOVED lines=9> */
[----:B------:R-:W3:Y:S04]  /*4b840*/  LDSM.16.M88.4 R36, [R2+UR13+0x81000] ;  /* 0x0810000d0224783b */ /* 0x000ee80008000200 */
[----:B------:R-:W-:Y:S04]  /*4b850*/  LDSM.16.M88.4 R32, [R2+UR13+0x83000] ;  /* 0x0830000d0220783b */ /* 0x000fe80008000200 */
[----:B------:R-:W-:Y:S04]  /*4b860*/  LDSM.16.M88.4 R52, [R2+UR13+0x82000] ;  /* 0x0820000d0234783b */ /* 0x000fe80008000200 */
[----:B------:R-:W-:Y:S04]  /*4b870*/  LDS R172, [R0+UR12+0x100] ;  /* 0x0001000c00ac7984 */ /* 0x000fe80008000800 */
        /* <DEDUP_REMOVED lines=14> */
[----:B------:R-:W-:Y:S01]  /*4b960*/  LDS R247, [R252+UR12+0x2280] ;  /* 0x0022800cfcf77984 */ /* 0x000fe20008000800 */
[----:B--2---:R-:W-:Y:S03]  /*4b970*/  HMMA.1688.F32.TF32 R16, R116, R72, R20 ;  /* 0x000000487410723c */ /* 0x004fe60000081014 */
[----:B------:R-:W2:Y:S04]  /*4b980*/  LDL.LU.64 R20, [R1+0x14b0] ;  /* 0x0014b00001147983 */ /* 0x000ea80000300a00 */
[----:B------:R-:W2:-:S12]  /*4b990*/  LDL.LU.64 R22, [R1+0x14b8] ;  /* 0x0014b80001167983 */ /* 0x000e980000300a00 */
[----:B------:R1:W-:Y:S04]  /*4b9a0*/  STL.64 [R1+0x210], R16 ;  /* 0x0002101001007387 */ /* 0x0003e80000100a00 */
[----:B------:R4:W-:Y:S04]  /*4b9b0*/  STL.64 [R1+0x218], R18 ;  /* 0x0002181201007387 */ /* 0x0009e80000100a00 */
[----:B------:R-:W2:Y:S04]  /*4b9c0*/  LDL.LU.64 R124, [R1+0x14e0] ;  /* 0x0014e000017c7983 */ /* 0x000ea80000300a00 */
[----:B------:R-:W2:Y:S01]  /*4b9d0*/  LDL.LU.64 R126, [R1+0x14e8] ;  /* 0x0014e800017e7983 */ /* 0x000ea20000300a00 */
[----:B---3--:R-:W-:Y:S03]  /*4b9e0*/  HMMA.1688.F32.TF32 R68, R116, R36, R68 ;  /* 0x000000247444723c */ /* 0x008fe60000081044 */
[----:B------:R-:W-:Y:S04]  /*4b9f0*/  STL [R1+0x66a4], R82 ;  /* 0x0066a45201007387 */ /* 0x000fe80000100800 */
[----:B------:R-:W-:Y:S04]  /*4ba00*/  STL [R1+0x66a0], R83 ;  /* 0x0066a05301007387 */ /* 0x000fe80000100800 */
[----:B------:R-:W-:Y:S04]  /*4ba10*/  STL [R1+0x66ac], R62 ;  /* 0x0066ac3e01007387 */ /* 0x000fe80000100800 */
[----:B------:R-:W-:Y:S04]  /*4ba20*/  STL [R1+0x66a8], R63 ;  /* 0x0066a83f01007387 */ /* 0x000fe80000100800 */
[----:B------:R-:W-:Y:S01]  /*4ba30*/  STL [R1+0x66b4], R26 ;  /* 0x0066b41a01007387 */ /* 0x000fe20000100800 */
[----:B-1----:R-:W-:Y:S01]  /*4ba40*/  IMAD.MOV.U32 R16, RZ, RZ, R68 ;  /* 0x000000ffff107224 */ /* 0x002fe200078e0044 */
[----:B----4-:R-:W-:Y:S01]  /*4ba50*/  MOV R19, R71 ;  /* 0x0000004700137202 */ /* 0x010fe20000000f00 */
[----:B------:R-:W-:Y:S01]  /*4ba60*/  IMAD.MOV.U32 R17, RZ, RZ, R69 ;  /* 0x000000ffff117224 */ /* 0x000fe200078e0045 */
[----:B------:R-:W-:Y:S01]  /*4ba70*/  STL [R1+0x66b0], R27 ;  /* 0x0066b01b01007387 */ /* 0x000fe20000100800 */
[----:B------:R-:W-:-:S03]  /*4ba80*/  IMAD.MOV.U32 R18, RZ, RZ, R70 ;  /* 0x000000ffff127224 */ /* 0x000fc600078e0046 */
[----:B------:R-:W-:Y:S04]  /*4ba90*/  STL [R1+0x66bc], R66 ;  /* 0x0066bc4201007387 */ /* 0x000fe80000100800 */
[----:B------:R-:W-:Y:S04]  /*4baa0*/  STL [R1+0x66b8], R67 ;  /* 0x0066b84301007387 */ /* 0x000fe80000100800 */
[----:B------:R-:W-:Y:S04]  /*4bab0*/  STL [R1+0x66c4], R78 ;  /* 0x0066c44e01007387 */ /* 0x000fe80000100800 */
[----:B------:R-:W-:Y:S04]  /*4bac0*/  STL [R1+0x66c0], R79 ;  /* 0x0066c04f01007387 */ /* 0x000fe80000100800 */
        /* <DEDUP_REMOVED lines=8> */
[----:B------:R-:W1:Y:S04]  /*4bb50*/  LDSM.16.M88.4 R68, [R2+UR13+0x8f000] ;  /* 0x08f0000d0244783b */ /* 0x000e680008000200 */
[----:B------:R-:W4:Y:S04]  /*4bb60*/  LDL.LU.64 R136, [R1+0x15a0] ;  /* 0x0015a00001887983 */ /* 0x000f280000300a00 */
[----:B------:R-:W4:Y:S04]  /*4bb70*/  LDL.LU.64 R138, [R1+0x15a8] ;  /* 0x0015a800018a7983 */ /* 0x000f280000300a00 */
[----:B-1----:R-:W-:Y:S04]  /*4bb80*/  STL [R1+0x66cc], R70 ;  /* 0x0066cc4601007387 */ /* 0x002fe80000100800 */
[----:B------:R-:W-:Y:S04]  /*4bb90*/  STL [R1+0x66c8], R71 ;  /* 0x0066c84701007387 */ /* 0x000fe80000100800 */
[----:B------:R-:W-:Y:S04]  /*4bba0*/  STL [R1+0x6578], R2 ;  /* 0x0065780201007387 */ /* 0x000fe80000100800 */
[----:B------:R-:W4:Y:S04]  /*4bbb0*/  LDL.LU.64 R132, [R1+0x15e0] ;  /* 0x0015e00001847983 */ /* 0x000f280000300a00 */
[----:B------:R-:W4:Y:S01]  /*4bbc0*/  LDL.LU.64 R134, [R1+0x15e8] ;  /* 0x0015e80001867983 */ /* 0x000f220000300a00 */
[----:B--2---:R-:W-:-:S15]  /*4bbd0*/  HMMA.1688.F32.TF32 R20, R116, R52, R20 ;  /* 0x000000347414723c */ /* 0x004fde0000081014 */
[----:B------:R-:W-:-:S04]  /*4bbe0*/  NOP ;  /* 0x0000000000007918 */ /* 0x000fc80000000000 */
[----:B------:R-:W-:Y:S02]  /*4bbf0*/  IMAD.MOV.U32 R96, RZ, RZ, R20 ;  /* 0x000000ffff607224 */ /* 0x000fe400078e0014 */
[----:B------:R-:W-:Y:S01]  /*4bc00*/  IMAD.MOV.U32 R97, RZ, RZ, R21 ;  /* 0x000000ffff617224 */ /* 0x000fe200078e0015 */
[----:B------:R-:W-:Y:S01]  /*4bc10*/  LDS R20, [R0+UR12+0x80] ;  /* 0x0000800c00147984 */ /* 0x000fe20008000800 */
[----:B------:R-:W-:Y:S02]  /*4bc20*/  IMAD.MOV.U32 R98, RZ, RZ, R22 ;  /* 0x000000ffff627224 */ /* 0x000fe400078e0016 */
[----:B------:R-:W-:Y:S01]  /*4bc30*/  IMAD.MOV.U32 R99, RZ, RZ, R23 ;  /* 0x000000ffff637224 */ /* 0x000fe200078e0017 */
[----:B------:R-:W-:Y:S01]  /*4bc40*/  HMMA.1688.F32.TF32 R152, R116, R32, R124 ;  /* 0x000000207498723c */ /* 0x000fe2000008107c */
[----:B------:R-:W-:Y:S04]  /*4bc50*/  LDS R22, [R0+UR12+0x2080] ;  /* 0x0020800c00167984 */ /* 0x000fe80008000800 */
[----:B------:R-:W-:Y:S04]  /*4bc60*/  LDS R21, [R252+UR12+0x80] ;  /* 0x0000800cfc157984 */ /* 0x000fe80008000800 */
[----:B------:R-:W1:Y:S10]  /*4bc70*/  LDS R23, [R252+UR12+0x2080] ;  /* 0x0020800cfc177984 */ /* 0x000e740008000800 */
[----:B------:R-:W-:Y:S01]  /*4bc80*/  MOV R124, R152 ;  /* 0x00000098007c7202 */ /* 0x000fe20000000f00 */
[----:B------:R-:W-:-:S02]  /*4bc90*/  IMAD.MOV.U32 R125, RZ, RZ, R153 ;  /* 0x000000ffff7d7224 */ /* 0x000fc400078e0099 */
[----:B------:R-:W-:Y:S01]  /*4bca0*/  IMAD.MOV.U32 R126, RZ, RZ, R154 ;  /* 0x000000ffff7e7224 */ /* 0x000fe200078e009a */
[----:B------:R-:W2:Y:S01]  /*4bcb0*/  LDL.LU.64 R152, [R1+0x1600] ;  /* 0x0016000001987983 */ /* 0x000ea20000300a00 */
[----:B------:R-:W-:-:S03]  /*4bcc0*/  IMAD.MOV.U32 R127, RZ, RZ, R155 ;  /* 0x000000ffff7f7224 */ /* 0x000fc600078e009b */
[----:B------:R-:W2:Y:S01]  /*4bcd0*/  LDL.LU.64 R154, [R1+0x1608] ;  /* 0x00160800019a7983 */ /* 0x000ea20000300a00 */
[C---:B---3--:R-:W-:Y:S08]  /*4bce0*/  HMMA.1688.F32.TF32 R148, R116.reuse, R48, R148 ;  /* 0x000000307494723c */ /* 0x048ff00000081094 */
[C---:B----4-:R-:W-:Y:S08]  /*4bcf0*/  HMMA.1688.F32.TF32 R140, R116.reuse, R28, R140 ;  /* 0x0000001c748c723c */ /* 0x050ff0000008108c */
[C---:B------:R-:W-:Y:S03]  /*4bd00*/  HMMA.1688.F32.TF32 R156, R116.reuse, R84, R144 ;  /* 0x00000054749c723c */ /* 0x040fe60000081090 */
[----:B------:R3:W-:Y:S04]  /*4bd10*/  STL.64 [R1+0x1c0], R148 ;  /* 0x0001c09401007387 */ /* 0x0007e80000100a00 */
[----:B------:R4:W-:Y:S04]  /*4bd20*/  STL.64 [R1+0x1c8], R150 ;  /* 0x0001c89601007387 */ /* 0x0009e80000100a00 */
[----:B---3--:R-:W3:Y:S04]  /*4bd30*/  LDL.LU.64 R148, [R1+0x1620] ;  /* 0x0016200001947983 */ /* 0x008ee80000300a00 */
[----:B----4-:R-:W3:Y:S04]  /*4bd40*/  LDL.LU.64 R150, [R1+0x1628] ;  /* 0x0016280001967983 */ /* 0x010ee80000300a00 */
[----:B------:R4:W-:Y:S04]  /*4bd50*/  STL.64 [R1+0x1b0], R140 ;  /* 0x0001b08c01007387 */ /* 0x0009e80000100a00 */
[----:B------:R1:W-:Y:S04]  /*4bd60*/  STL.64 [R1+0x1b8], R142 ;  /* 0x0001b88e01007387 */ /* 0x0003e80000100a00 */
[----:B----4-:R-:W4:Y:S04]  /*4bd70*/  LDL.LU.64 R140, [R1+0x1640] ;  /* 0x00164000018c7983 */ /* 0x010f280000300a00 */
[----:B-1----:R-:W4:Y:S04]  /*4bd80*/  LDL.LU.64 R142, [R1+0x1648] ;  /* 0x00164800018e7983 */ /* 0x002f280000300a00 */
[----:B------:R-:W4:Y:S04]  /*4bd90*/  LDL.LU.64 R144, [R1+0x1660] ;  /* 0x0016600001907983 */ /* 0x000f280000300a00 */
[----:B------:R-:W4:Y:S04]  /*4bda0*/  LDL.LU.64 R146, [R1+0x1668] ;  /* 0x0016680001927983 */ /* 0x000f280000300a00 */
[----:B------:R-:W-:Y:S04]  /*4bdb0*/  STL.64 [R1+0x1a0], R156 ;  /* 0x0001a09c01007387 */ /* 0x000fe80000100a00 */
[----:B------:R1:W-:Y:S02]  /*4bdc0*/  STL.64 [R1+0x1a8], R158 ;  /* 0x0001a89e01007387 */ /* 0x0003e40000100a00 */
[----:B-1----:R-:W-:Y:S02]  /*4bdd0*/  HMMA.1688.F32.TF32 R156, R116, R44, R92 ;  /* 0x0000002c749c723c */ /* 0x002fe4000008105c */
[----:B------:R-:W4:Y:S04]  /*4bde0*/  LDL.LU.64 R92, [R1+0x1680] ;  /* 0x00168000015c7983 */ /* 0x000f280000300a00 */
[----:B------:R-:W4:-:S13]  /*4bdf0*/  LDL.LU.64 R94, [R1+0x1688] ;  /* 0x00168800015e7983 */ /* 0x000f1a0000300a00 */
        /* <DEDUP_REMOVED lines=12> */
[----:B--2---:R-:W-:-:S15]  /*4bec0*/  HMMA.1688.F32.TF32 R156, R116, R80, R152 ;  /* 0x00000050749c723c */ /* 0x004fde0000081098 */
[----:B------:R-:W-:-:S04]  /*4bed0*/  NOP ;  /* 0x0000000000007918 */ /* 0x000fc80000000000 */
[----:B------:R-:W-:Y:S04]  /*4bee0*/  STL.64 [R1+0x160], R156 ;  /* 0x0001609c01007387 */ /* 0x000fe80000100a00 */
[----:B------:R-:W-:Y:S01]  /*4bef0*/  STL.64 [R1+0x168], R158 ;  /* 0x0001689e01007387 */ /* 0x000fe20000100a00 */
[C---:B---3--:R-:W-:Y:S08]  /*4bf00*/  HMMA.1688.F32.TF32 R152, R116.reuse, R60, R148 ;  /* 0x0000003c7498723c */ /* 0x048ff00000081094 */
[C---:B----4-:R-:W-:Y:S01]  /*4bf10*/  HMMA.1688.F32.TF32 R148, R116.reuse, R24, R140 ;  /* 0x000000187494723c */ /* 0x050fe2000008108c */
[----:B------:R-:W2:Y:S07]  /*4bf20*/  LDL.LU.64 R140, [R1+0x50] ;  /* 0x00005000018c7983 */ /* 0x000eae0000300a00 */
[C---:B------:R-:W-:Y:S03]  /*4bf30*/  HMMA.1688.F32.TF32 R144, R116.reuse, R64, R144 ;  /* 0x000000407490723c */ /* 0x040fe60000081090 */
[----:B------:R-:W-:Y:S04]  /*4bf40*/  STL.64 [R1+0x150], R152 ;  /* 0x0001509801007387 */ /* 0x000fe80000100a00 */
[----:B------:R-:W-:Y:S04]  /*4bf50*/  STL.64 [R1+0x158], R154 ;  /* 0x0001589a01007387 */ /* 0x000fe80000100a00 */
[----:B------:R-:W2:Y:S01]  /*4bf60*/  LDL.LU.64 R142, [R1+0x58] ;  /* 0x00005800018e7983 */ /* 0x000ea20000300a00 */
[----:B------:R-:W-:Y:S03]  /*4bf70*/  HMMA.1688.F32.TF32 R92, R116, R76, R92 ;  /* 0x0000004c745c723c */ /* 0x000fe6000008105c */
[----:B------:R-:W-:Y:S04]  /*4bf80*/  STL.64 [R1+0x140], R148 ;  /* 0x0001409401007387 */ /* 0x000fe80000100a00 */
[----:B------:R-:W-:Y:S04]  /*4bf90*/  STL.64 [R1+0x148], R150 ;  /* 0x0001489601007387 */ /* 0x000fe80000100a00 */
[----:B------:R-:W-:Y:S04]  /*4bfa0*/  STL.64 [R1+0x130], R144 ;  /* 0x0001309001007387 */ /* 0x000fe80000100a00 */
[----:B------:R-:W-:Y:S04]  /*4bfb0*/  STL.64 [R1+0x138], R146 ;  /* 0x0001389201007387 */ /* 0x000fe80000100a00 */
[----:B------:R-:W-:Y:S01]  /*4bfc0*/  IMAD.MOV.U32 R70, RZ, RZ, R92 ;  /* 0x000000ffff467224 */ /* 0x000fe200078e005c */
[----:B------:R-:W-:Y:S01]  /*4bfd0*/  MOV R71, R93 ;  /* 0x0000005d00477202 */ /* 0x000fe20000000f00 */
[----:B------:R-:W-:Y:S01]  /*4bfe0*/  IMAD.MOV.U32 R78, RZ, RZ, R94 ;  /* 0x000000ffff4e7224 */ /* 0x000fe200078e005e */
[----:B------:R-:W3:Y:S01]  /*4bff0*/  LDL.LU.64 R92, [R1+0x40] ;  /* 0x00004000015c7983 */ /* 0x000ee20000300a00 */
[----:B------:R-:W-:-:S03]  /*4c000*/  IMAD.MOV.U32 R79, RZ, RZ, R95 ;  /* 0x000000ffff4f7224 */ /* 0x000fc600078e005f */
[----:B------:R-:W3:Y:S01]  /*4c010*/  LDL.LU.64 R94, [R1+0x48] ;  /* 0x00004800015e7983 */ /* 0x000ee20000300a00 */
[----:B------:R-:W-:Y:S03]  /*4c020*/  HMMA.1688.F32.TF32 R116, R116, R68, R136 ;  /* 0x000000447474723c */ /* 0x000fe60000081088 */
[----:B------:R-:W-:Y:S04]  /*4c030*/  STL [R1+0x66dc], R79 ;  /* 0x0066dc4f01007387 */ /* 0x000fe80000100800 */
[----:B------:R-:W-:Y:S04]  /*4c040*/  STL [R1+0x66d8], R78 ;  /* 0x0066d84e01007387 */ /* 0x000fe80000100800 */
[----:B------:R-:W-:Y:S04]  /*4c050*/  STL [R1+0x66d4], R71 ;  /* 0x0066d44701007387 */ /* 0x000fe80000100800 */
[----:B------:R-:W-:Y:S04]  /*4c060*/  STL [R1+0x66d0], R70 ;  /* 0x0066d04601007387 */ /* 0x000fe80000100800 */
[----:B------:R-:W-:Y:S04]  /*4c070*/  STL.64 [R1+0x110], R116 ;  /* 0x0001107401007387 */ /* 0x000fe80000100a00 */
[----:B------:R2:W-:Y:S04]  /*4c080*/  STL.64 [R1+0x118], R118 ;  /* 0x0001187601007387 */ /* 0x0005e80000100a00 */
[----:B------:R-:W4:Y:S04]  /*4c090*/  LDL.LU.64 R136, [R1+0x30] ;  /* 0x0000300001887983 */ /* 0x000f280000300a00 */
[----:B------:R-:W4:Y:S01]  /*4c0a0*/  LDL.LU.64 R138, [R1+0x38] ;  /* 0x00003800018a7983 */ /* 0x000f220000300a00 */
[----:B------:R-:W-:-:S15]  /*4c0b0*/  HMMA.1688.F32.TF32 R132, R20, R72, R132 ;  /* 0x000000481484723c */ /* 0x000fde0000081084 */
[----:B------:R-:W-:-:S04]  /*4c0c0*/  NOP ;  /* 0x0000000000007918 */ /* 0x000fc80000000000 */
[----:B------:R-:W-:Y:S01]  /*4c0d0*/  IMAD.MOV.U32 R66, RZ, RZ, R132 ;  /* 0x000000ffff427224 */ /* 0x000fe200078e0084 */
[----:B------:R-:W-:Y:S01]  /*4c0e0*/  MOV R26, R134 ;  /* 0x00000086001a7202 */ /* 0x000fe20000000f00 */
[----:B------:R-:W-:Y:S02]  /*4c0f0*/  IMAD.MOV.U32 R67, RZ, RZ, R133 ;  /* 0x000000ffff437224 */ /* 0x000fe400078e0085 */
[----:B------:R-:W-:Y:S01]  /*4c100*/  IMAD.MOV.U32 R27, RZ, RZ, R135 ;  /* 0x000000ffff1b7224 */ /* 0x000fe200078e0087 */
[----:B------:R-:W4:Y:S04]  /*4c110*/  LDL.LU.64 R132, [R1+0x20] ;  /* 0x0000200001847983 */ /* 0x000f280000300a00 */
[----:B------:R-:W4:Y:S04]  /*4c120*/  LDL.LU.64 R134, [R1+0x28] ;  /* 0x0000280001867983 */ /* 0x000f280000300a00 */
[----:B------:R-:W-:Y:S04]  /*4c130*/  STL [R1+0x66ec], R27 ;  /* 0x0066ec1b01007387 */ /* 0x000fe80000100800 */
[----:B------:R-:W-:Y:S04]  /*4c140*/  STL [R1+0x66e8], R26 ;  /* 0x0066e81a01007387 */ /* 0x000fe80000100800 */
[----:B------:R-:W-:Y:S04]  /*4c150*/  STL [R1+0x66e4], R67 ;  /* 0x0066e44301007387 */ /* 0x000fe80000100800 */
[----:B------:R-:W-:Y:S01]  /*4c160*/  STL [R1+0x66e0], R66 ;  /* 0x0066e04201007387 */ /* 0x000fe20000100800 */
[----:B--2---:R-:W-:-:S15]  /*4c170*/  HMMA.1688.F32.TF32 R116, R20, R36, R140 ;  /* 0x000000241474723c */ /* 0x004fde000008108c */
[----:B------:R-:W-:-:S04]  /*4c180*/  NOP ;  /* 0x0000000000007918 */ /* 0x000fc80000000000 */
[----:B------:R-:W-:Y:S01]  /*4c190*/  IMAD.MOV.U32 R79, RZ, RZ, R116 ;  /* 0x000000ffff4f7224 */ /* 0x000fe200078e0074 */
[----:B------:R-:W-:Y:S01]  /*4c1a0*/  MOV R70, R119 ;  /* 0x0000007700467202 */ /* 0x000fe20000000f00 */
[----:B------:R-:W-:Y:S02]  /*4c1b0*/  IMAD.MOV.U32 R78, RZ, RZ, R117 ;  /* 0x000000ffff4e7224 */ /* 0x000fe400078e0075 */
[----:B------:R-:W-:Y:S01]  /*4c1c0*/  IMAD.MOV.U32 R71, RZ, RZ, R118 ;  /* 0x000000ffff477224 */ /* 0x000fe200078e0076 */
[----:B------:R-:W2:Y:S04]  /*4c1d0*/  LDL.LU.64 R116, [R1+0x10] ;  /* 0x0000100001747983 */ /* 0x000ea80000300a00 */
[----:B------:R-:W2:Y:S01]  /*4c1e0*/  LDL.LU.64 R118, [R1+0x18] ;  /* 0x0000180001767983 */ /* 0x000ea20000300a00 */
[----:B---3--:R-:W-:Y:S03]  /*4c1f0*/  HMMA.1688.F32.TF32 R92, R20, R52, R92 ;  /* 0x00000034145c723c */ /* 0x008fe6000008105c */
[----:B------:R-:W-:Y:S04]  /*4c200*/  STL [R1+0x66fc], R70 ;  /* 0x0066fc4601007387 */ /* 0x000fe80000100800 */
[----:B------:R-:W-:Y:S04]  /*4c210*/  STL [R1+0x66f8], R71 ;  /* 0x0066f84701007387 */ /* 0x000fe80000100800 */
[----:B------:R-:W-:Y:S04]  /*4c220*/  STL [R1+0x66f4], R79 ;  /* 0x0066f44f01007387 */ /* 0x000fe80000100800 */
[----:B------:R1:W-:Y:S04]  /*4c230*/  STL [R1+0x66f0], R78 ;  /* 0x0066f04e01007387 */ /* 0x0003e80000100800 */
[----:B------:R-:W-:-:S02]  /*4c240*/  IMAD.MOV.U32 R62, RZ, RZ, R92 ;  /* 0x000000ffff3e7224 */ /* 0x000fc400078e005c */
[----:B------:R-:W-:Y:S02]  /*4c250*/  IMAD.MOV.U32 R63, RZ, RZ, R93 ;  /* 0x000000ffff3f7224 */ /* 0x000fe400078e005d */
[----:B------:R-:W-:Y:S01]  /*4c260*/  IMAD.MOV.U32 R82, RZ, RZ, R94 ;  /* 0x000000ffff527224 */ /* 0x000fe200078e005e */
[----:B------:R-:W3:Y:S01]  /*4c270*/  LDL.LU.64 R92, [R1+0x70] ;  /* 0x00007000015c7983 */ /* 0x000ee20000300a00 */
[----:B------:R-:W-:-:S03]  /*4c280*/  IMAD.MOV.U32 R83, RZ, RZ, R95 ;  /* 0x000000ffff537224 */ /* 0x000fc600078e005f */
[----:B------:R-:W3:Y:S01]  /*4c290*/  LDL.LU.64 R94, [R1+0x78] ;  /* 0x00007800015e7983 */ /* 0x000ee20000300a00 */
[C---:B----4-:R-:W-:Y:S03]  /*4c2a0*/  HMMA.1688.F32.TF32 R136, R20.reuse, R32, R136 ;  /* 0x000000201488723c */ /* 0x050fe60000081088 */
[----:B------:R4:W-:Y:S04]  /*4c2b0*/  STL [R1+0x670c], R83 ;  /* 0x00670c5301007387 */ /* 0x0009e80000100800 */
[----:B------:R-:W-:Y:S04]  /*4c2c0*/  STL [R1+0x6708], R82 ;  /* 0x0067085201007387 */ /* 0x000fe80000100800 */
[----:B------:R1:W-:Y:S04]  /*4c2d0*/  STL [R1+0x6704], R63 ;  /* 0x0067043f01007387 */ /* 0x0003e80000100800 */
[----:B------:R1:W-:Y:S01]  /*4c2e0*/  STL [R1+0x6700], R62 ;  /* 0x0067003e01007387 */ /* 0x0003e20000100800 */
[----:B------:R-:W-:Y:S03]  /*4c2f0*/  HMMA.1688.F32.TF32 R132, R20, R48, R132 ;  /* 0x000000301484723c */ /* 0x000fe60000081084 */
[----:B------:R-:W-:Y:S04]  /*4c300*/  STL.64 [R1+0xd0], R136 ;  /* 0x0000d08801007387 */ /* 0x000fe80000100a00 */
[----:B------:R-:W-:-:S12]  /*4c310*/  STL.64 [R1+0xd8], R138 ;  /* 0x0000d88a01007387 */ /* 0x000fd80000100a00 */
[----:B-1----:R-:W-:Y:S01]  /*4c320*/  IMAD.MOV.U32 R78, RZ, RZ, R135 ;  /* 0x000000ffff4e7224 */ /* 0x002fe200078e0087 */
[----:B------:R-:W-:Y:S01]  /*4c330*/  MOV R70, R132 ;  /* 0x0000008400467202 */ /* 0x000fe20000000f00 */
[----:B------:R-:W-:Y:S02]  /*4c340*/  IMAD.MOV.U32 R79, RZ, RZ, R134 ;  /* 0x000000ffff4f7224 */ /* 0x000fe400078e0086 */
[----:B------:R-:W-:Y:S02]  /*4c350*/  IMAD.MOV.U32 R71, RZ, RZ, R133 ;  /* 0x000000ffff477224 */ /* 0x000fe400078e0085 */
[----:B------:R-:W4:Y:S04]  /*4c360*/  LDL.LU.64 R132, [R1+0x80] ;  /* 0x0000800001847983 */ /* 0x000f280000300a00 */
[----:B------:R-:W4:Y:S04]  /*4c370*/  LDL.LU.64 R134, [R1+0x88] ;  /* 0x0000880001867983 */ /* 0x000f280000300a00 */
[----:B------:R-:W-:Y:S04]  /*4c380*/  STL [R1+0x671c], R78 ;  /* 0x00671c4e01007387 */ /* 0x000fe80000100800 */
[----:B------:R-:W-:Y:S04]  /*4c390*/  STL [R1+0x6718], R79 ;  /* 0x0067184f01007387 */ /* 0x000fe80000100800 */
[----:B------:R-:W-:Y:S04]  /*4c3a0*/  STL [R1+0x6714], R70 ;  /* 0x0067144601007387 */ /* 0x000fe80000100800 */
[----:B------:R1:W-:Y:S01]  /*4c3b0*/  STL [R1+0x6710], R71 ;  /* 0x0067104701007387 */ /* 0x0003e20000100800 */
[----:B--2---:R-:W-:-:S15]  /*4c3c0*/  HMMA.1688.F32.TF32 R116, R20, R28, R116 ;  /* 0x0000001c1474723c */ /* 0x004fde0000081074 */
[----:B------:R-:W-:-:S04]  /*4c3d0*/  NOP ;  /* 0x0000000000007918 */ /* 0x000fc80000000000 */
[----:B------:R-:W-:Y:S01]  /*4c3e0*/  IMAD.MOV.U32 R27, RZ, RZ, R116 ;  /* 0x000000ffff1b7224 */ /* 0x000fe200078e0074 */
[----:B------:R-:W-:Y:S01]  /*4c3f0*/  MOV R26, R117 ;  /* 0x00000075001a7202 */ /* 0x000fe20000000f00 */
[----:B------:R-:W-:Y:S01]  /*4c400*/  IMAD.MOV.U32 R67, RZ, RZ, R118 ;  /* 0x000000ffff437224 */ /* 0x000fe200078e0076 */
[----:B------:R-:W2:Y:S01]  /*4c410*/  LDL.LU.64 R116, [R1+0x1520] ;  /* 0x0015200001747983 */ /* 0x000ea20000300a00 */
[----:B------:R-:W-:-:S03]  /*4c420*/  IMAD.MOV.U32 R66, RZ, RZ, R119 ;  /* 0x000000ffff427224 */ /* 0x000fc600078e0077 */
[----:B------:R-:W2:Y:S01]  /*4c430*/  LDL.LU.64 R118, [R1+0x1528] ;  /* 0x0015280001767983 */ /* 0x000ea20000300a00 */
[----:B---3--:R-:W-:Y:S03]  /*4c440*/  HMMA.1688.F32.TF32 R92, R20, R84, R92 ;  /* 0x00000054145c723c */ /* 0x008fe6000008105c */
[----:B------:R3:W-:Y:S04]  /*4c450*/  STL [R1+0x672c], R66 ;  /* 0x00672c4201007387 */ /* 0x0007e80000100800 */
[----:B------:R1:W-:Y:S04]  /*4c460*/  STL [R1+0x6728], R67 ;  /* 0x0067284301007387 */ /* 0x0003e80000100800 */
[----:B------:R1:W-:Y:S04]  /*4c470*/  STL [R1+0x6724], R26 ;  /* 0x0067241a01007387 */ /* 0x0003e80000100800 */
[----:B------:R1:W-:Y:S04]  /*4c480*/  STL [R1+0x6720], R27 ;  /* 0x0067201b01007387 */ /* 0x0003e80000100800 */
[----:B----4-:R-:W-:Y:S01]  /*4c490*/  IMAD.MOV.U32 R83, RZ, RZ, R92 ;  /* 0x000000ffff537224 */ /* 0x010fe200078e005c */
[----:B------:R-:W-:Y:S01]  /*4c4a0*/  MOV R63, R94 ;  /* 0x0000005e003f7202 */ /* 0x000fe20000000f00 */
[----:B------:R-:W-:-:S02]  /*4c4b0*/  IMAD.MOV.U32 R82, RZ, RZ, R93 ;  /* 0x000000ffff527224 */ /* 0x000fc400078e005d */
[----:B------:R-:W-:Y:S01]  /*4c4c0*/  IMAD.MOV.U32 R62, RZ, RZ, R95 ;  /* 0x000000ffff3e7224 */ /* 0x000fe200078e005f */
[----:B------:R-:W4:Y:S04]  /*4c4d0*/  LDL.LU.64 R92, [R1+0x1550] ;  /* 0x00155000015c7983 */ /* 0x000f280000300a00 */
[----:B------:R-:W4:Y:S04]  /*4c4e0*/  LDL.LU.64 R94, [R1+0x1558] ;  /* 0x00155800015e7983 */ /* 0x000f280000300a00 */
[----:B------:R1:W-:Y:S04]  /*4c4f0*/  STL [R1+0x673c], R62 ;  /* 0x00673c3e01007387 */ /* 0x0003e80000100800 */
[----:B------:R1:W-:Y:S04]  /*4c500*/  STL [R1+0x6738], R63 ;  /* 0x0067383f01007387 */ /* 0x0003e80000100800 */
[----:B------:R1:W-:Y:S04]  /*4c510*/  STL [R1+0x6734], R82 ;  /* 0x0067345201007387 */ /* 0x0003e80000100800 */
[----:B------:R1:W-:Y:S04]  /*4c520*/  STL [R1+0x6730], R83 ;  /* 0x0067305301007387 */ /* 0x0003e80000100800 */
[----:B------:R-:W3:Y:S04]  /*4c530*/  LDL.LU.64 R140, [R1+0x1580] ;  /* 0x00158000018c7983 */ /* 0x000ee80000300a00 */
[----:B------:R-:W3:Y:S01]  /*4c540*/  LDL.LU.64 R142, [R1+0x1588] ;  /* 0x00158800018e7983 */ /* 0x000ee20000300a00 */
[----:B------:R-:W-:-:S15]  /*4c550*/  HMMA.1688.F32.TF32 R132, R20, R44, R132 ;  /* 0x0000002c1484723c */ /* 0x000fde0000081084 */
[----:B------:R-:W-:-:S04]  /*4c560*/  NOP ;  /* 0x0000000000007918 */ /* 0x000fc80000000000 */
[----:B-1----:R-:W-:Y:S01]  /*4c570*/  MOV R71, R135 ;  /* 0x0000008700477202 */ /* 0x002fe20000000f00 */
[----:B------:R-:W-:Y:S02]  /*4c580*/  IMAD.MOV.U32 R70, RZ, RZ, R134 ;  /* 0x000000ffff467224 */ /* 0x000fe400078e0086 */
[----:B------:R-:W-:Y:S02]  /*4c590*/  IMAD.MOV.U32 R79, RZ, RZ, R133 ;  /* 0x000000ffff4f7224 */ /* 0x000fe400078e0085 */
[----:B------:R-:W-:Y:S01]  /*4c5a0*/  IMAD.MOV.U32 R78, RZ, RZ, R132 ;  /* 0x000000ffff4e7224 */ /* 0x000fe200078e0084 */
[----:B------:R1:W-:Y:S04]  /*4c5b0*/  STL [R1+0x674c], R71 ;  /* 0x00674c4701007387 */ /* 0x0003e80000100800 */
[----:B------:R-:W-:Y:S04]  /*4c5c0*/  STL [R1+0x6748], R70 ;  /* 0x0067484601007387 */ /* 0x000fe80000100800 */
[----:B------:R1:W-:Y:S04]  /*4c5d0*/  STL [R1+0x6744], R79 ;  /* 0x0067444f01007387 */ /* 0x0003e80000100800 */
[----:B------:R1:W-:Y:S01]  /*4c5e0*/  STL [R1+0x6740], R78 ;  /* 0x0067404e01007387 */ /* 0x0003e20000100800 */
[----:B--2---:R-:W-:-:S15]  /*4c5f0*/  HMMA.1688.F32.TF32 R116, R20, R4, R116 ;  /* 0x000000041474723c */ /* 0x004fde0000081074 */
[----:B------:R-:W-:-:S04]  /*4c600*/  NOP ;  /* 0x0000000000007918 */ /* 0x000fc80000000000 */
[----:B------:R-:W-:Y:S02]  /*4c610*/  IMAD.MOV.U32 R7, RZ, RZ, R119 ;  /* 0x000000ffff077224 */ /* 0x000fe400078e0077 */
[----:B------:R-:W-:Y:S02]  /*4c620*/  IMAD.MOV.U32 R6, RZ, RZ, R118 ;  /* 0x000000ffff067224 */ /* 0x000fe400078e0076 */
[----:B------:R-:W-:Y:S02]  /*4c630*/  IMAD.MOV.U32 R58, RZ, RZ, R116 ;  /* 0x000000ffff3a7224 */ /* 0x000fe400078e0074 */
[----:B------:R-:W-:Y:S02]  /*4c640*/  IMAD.MOV.U32 R59, RZ, RZ, R117 ;  /* 0x000000ffff3b7224 */ /* 0x000fe400078e0075 */
[----:B------:R-:W2:Y:S04]  /*4c650*/  LDL.LU.64 R116, [R1+0x15b0] ;  /* 0x0015b00001747983 */ /* 0x000ea80000300a00 */
[----:B------:R-:W2:Y:S01]  /*4c660*/  LDL.LU.64 R118, [R1+0x15b8] ;  /* 0x0015b80001767983 */ /* 0x000ea20000300a00 */
[----:B----4-:R-:W-:Y:S03]  /*4c670*/  HMMA.1688.F32.TF32 R92, R20, R56, R92 ;  /* 0x00000038145c723c */ /* 0x010fe6000008105c */
[----:B------:R4:W-:Y:S04]  /*4c680*/  STL [R1+0x675c], R7 ;  /* 0x00675c0701007387 */ /* 0x0009e80000100800 */
[----:B------:R1:W-:Y:S04]  /*4c690*/  STL [R1+0x6758], R6 ;  /* 0x0067580601007387 */ /* 0x0003e80000100800 */
[----:B------:R1:W-:Y:S04]  /*4c6a0*/  STL [R1+0x6754], R59 ;  /* 0x0067543b01007387 */ /* 0x0003e80000100800 */
[----:B------:R1:W-:Y:S04]  /*4c6b0*/  STL [R1+0x6750], R58 ;  /* 0x0067503a01007387 */ /* 0x0003e80000100800 */
[----:B------:R-:W4:Y:S01]  /*4c6c0*/  LDL.LU.64 R136, [R1+0x15d0] ;  /* 0x0015d00001887983 */ /* 0x000f220000300a00 */
[----:B---3--:R-:W-:Y:S01]  /*4c6d0*/  MOV R66, R92 ;  /* 0x0000005c00427202 */ /* 0x008fe20000000f00 */
[----:B------:R-:W-:-:S02]  /*4c6e0*/  IMAD.MOV.U32 R67, RZ, RZ, R93 ;  /* 0x000000ffff437224 */ /* 0x000fc400078e005d */
[----:B------:R-:W3:Y:S01]  /*4c6f0*/  LDL.LU.64 R138, [R1+0x15d8] ;  /* 0x0015d800018a7983 */ /* 0x000ee20000300a00 */
[----:B------:R-:W-:Y:S02]  /*4c700*/  IMAD.MOV.U32 R26, RZ, RZ, R94 ;  /* 0x000000ffff1a7224 */ /* 0x000fe400078e005e */
[----:B------:R-:W-:Y:S01]  /*4c710*/  IMAD.MOV.U32 R27, RZ, RZ, R95 ;  /* 0x000000ffff1b7224 */ /* 0x000fe200078e005f */
[----:B------:R-:W3:Y:S04]  /*4c720*/  LDL.LU.64 R92, [R1+0x1610] ;  /* 0x00161000015c7983 */ /* 0x000ee80000300a00 */
[----:B------:R-:W3:Y:S04]  /*4c730*/  LDL.LU.64 R94, [R1+0x1618] ;  /* 0x00161800015e7983 */ /* 0x000ee80000300a00 */
[----:B------:R-:W4:Y:S04]  /*4c740*/  LDL.LU.64 R132, [R1+0x1650] ;  /* 0x0016500001847983 */ /* 0x000f280000300a00 */
[----:B------:R-:W4:Y:S01]  /*4c750*/  LDL.LU.64 R134, [R1+0x1658] ;  /* 0x0016580001867983 */ /* 0x000f220000300a00 */
[----:B------:R-:W-:Y:S03]  /*4c760*/  HMMA.1688.F32.TF32 R140, R20, R80, R140 ;  /* 0x00000050148c723c */ /* 0x000fe6000008108c */
[----:B------:R1:W-:Y:S04]  /*4c770*/  STL [R1+0x676c], R27 ;  /* 0x00676c1b01007387 */ /* 0x0003e80000100800 */
[----:B------:R1:W-:Y:S04]  /*4c780*/  STL [R1+0x6768], R26 ;  /* 0x0067681a01007387 */ /* 0x0003e80000100800 */
[----:B------:R1:W-:Y:S04]  /*4c790*/  STL [R1+0x6764], R67 ;  /* 0x0067644301007387 */ /* 0x0003e80000100800 */
[----:B------:R1:W-:Y:S04]  /*4c7a0*/  STL [R1+0x6760], R66 ;  /* 0x0067604201007387 */ /* 0x0003e80000100800 */
[----:B------:R-:W-:Y:S01]  /*4c7b0*/  IMAD.MOV.U32 R62, RZ, RZ, R140 ;  /* 0x000000ffff3e7224 */ /* 0x000fe200078e008c */
[----:B------:R-:W-:Y:S01]  /*4c7c0*/  MOV R63, R141 ;  /* 0x0000008d003f7202 */ /* 0x000fe20000000f00 */
[----:B------:R-:W-:Y:S01]  /*4c7d0*/  IMAD.MOV.U32 R82, RZ, RZ, R142 ;  /* 0x000000ffff527224 */ /* 0x000fe200078e008e */
[----:B------:R-:W4:Y:S01]  /*4c7e0*/  LDL.LU.64 R140, [R1+0x1670] ;  /* 0x00167000018c7983 */ /* 0x000f220000300a00 */
[----:B------:R-:W-:-:S03]  /*4c7f0*/  IMAD.MOV.U32 R83, RZ, RZ, R143 ;  /* 0x000000ffff537224 */ /* 0x000fc600078e008f */
[----:B------:R-:W4:Y:S04]  /*4c800*/  LDL.LU.64 R142, [R1+0x1678] ;  /* 0x00167800018e7983 */ /* 0x000f280000300a00 */
[----:B------:R1:W-:Y:S04]  /*4c810*/  STL [R1+0x677c], R83 ;  /* 0x00677c5301007387 */ /* 0x0003e80000100800 */
[----:B------:R1:W-:Y:S04]  /*4c820*/  STL [R1+0x6778], R82 ;  /* 0x0067785201007387 */ /* 0x0003e80000100800 */
[----:B------:R1:W-:Y:S04]  /*4c830*/  STL [R1+0x6774], R63 ;  /* 0x0067743f01007387 */ /* 0x0003e80000100800 */
[----:B------:R1:W-:Y:S01]  /*4c840*/  STL [R1+0x6770], R62 ;  /* 0x0067703e01007387 */ /* 0x0003e20000100800 */
[----:B--2---:R-:W-:-:S15]  /*4c850*/  HMMA.1688.F32.TF32 R116, R20, R60, R116 ;  /* 0x0000003c1474723c */ /* 0x004fde0000081074 */
[----:B------:R-:W-:-:S04]  /*4c860*/  NOP ;  /* 0x0000000000007918 */ /* 0x000fc80000000000 */
[----:B-1----:R-:W-:Y:S01]  /*4c870*/  IMAD.MOV.U32 R71, RZ, RZ, R116 ;  /* 0x000000ffff477224 */ /* 0x002fe200078e0074 */
[----:B------:R-:W-:Y:S01]  /*4c880*/  MOV R79, R118 ;  /* 0x00000076004f7202 */ /* 0x000fe20000000f00 */
[----:B------:R-:W-:Y:S02]  /*4c890*/  IMAD.MOV.U32 R70, RZ, RZ, R117 ;  /* 0x000000ffff467224 */ /* 0x000fe400078e0075 */
[----:B------:R-:W-:Y:S01]  /*4c8a0*/  IMAD.MOV.U32 R78, RZ, RZ, R119 ;  /* 0x000000ffff4e7224 */ /* 0x000fe200078e0077 */
[----:B------:R-:W2:Y:S04]  /*4c8b0*/  LDL.LU.64 R116, [R1] ;  /* 0x0000000001747983 */ /* 0x000ea80000300a00 */
[----:B------:R-:W2:Y:S01]  /*4c8c0*/  LDL.LU.64 R118, [R1+0x8] ;  /* 0x0000080001767983 */ /* 0x000ea20000300a00 */
[----:B---3--:R-:W-:-:S15]  /*4c8d0*/  HMMA.1688.F32.TF32 R92, R20, R64, R92 ;  /* 0x00000040145c723c */ /* 0x008fde000008105c */
[----:B------:R-:W-:-:S04]  /*4c8e0*/  NOP ;  /* 0x0000000000007918 */ /* 0x000fc80000000000 */
[----:B----4-:R-:W-:Y:S02]  /*4c8f0*/  IMAD.MOV.U32 R7, RZ, RZ, R92 ;  /* 0x000000ffff077224 */ /* 0x010fe400078e005c */
[----:B------:R-:W-:Y:S02]  /*4c900*/  IMAD.MOV.U32 R6, RZ, RZ, R93 ;  /* 0x000000ffff067224 */ /* 0x000fe400078e005d */
[----:B------:R-:W-:Y:S01]  /*4c910*/  IMAD.MOV.U32 R59, RZ, RZ, R94 ;  /* 0x000000ffff3b7224 */ /* 0x000fe200078e005e */
[----:B------:R-:W3:Y:S01]  /*4c920*/  LDL.LU.64 R92, [R1+0x13a0] ;  /* 0x0013a000015c7983 */ /* 0x000ee20000300a00 */
[----:B------:R-:W-:-:S03]  /*4c930*/  IMAD.MOV.U32 R58, RZ, RZ, R95 ;  /* 0x000000ffff3a7224 */ /* 0x000fc600078e005f */
[----:B------:R-:W3:Y:S01]  /*4c940*/  LDL.LU.64 R94, [R1+0x13a8] ;  /* 0x0013a800015e7983 */ /* 0x000ee20000300a00 */
[C---:B------:R-:W-:Y:S08]  /*4c950*/  HMMA.1688.F32.TF32 R132, R20.reuse, R76, R132 ;  /* 0x0000004c1484723c */ /* 0x040ff00000081084 */
[----:B------:R-:W-:Y:S11]  /*4c960*/  HMMA.1688.F32.TF32 R136, R20, R24, R136 ;  /* 0x000000181488723c */ /* 0x000ff60000081088 */
[----:B------:R-:W-:Y:S01]  /*4c970*/  MOV R27, R132 ;  /* 0x00000084001b7202 */ /* 0x000fe20000000f00 */
[----:B------:R-:W-:-:S02]  /*4c980*/  IMAD.MOV.U32 R26, RZ, RZ, R133 ;  /* 0x000000ffff1a7224 */ /* 0x000fc400078e0085 */
[----:B------:R-:W-:Y:S01]  /*4c990*/  IMAD.MOV.U32 R67, RZ, RZ, R134 ;  /* 0x000000ffff437224 */ /* 0x000fe200078e0086 */
[----:B------:R-:W4:Y:S01]  /*4c9a0*/  LDL.LU.64 R132, [R1+0x1390] ;  /* 0x0013900001847983 */ /* 0x000f220000300a00 */
[----:B------:R-:W-:-:S03]  /*4c9b0*/  IMAD.MOV.U32 R66, RZ, RZ, R135 ;  /* 0x000000ffff427224 */ /* 0x000fc600078e0087 */
[----:B------:R-:W4:Y:S01]  /*4c9c0*/  LDL.LU.64 R134, [R1+0x1398] ;  /* 0x0013980001867983 */ /* 0x000f220000300a00 */
[----:B------:R-:W-:Y:S01]  /*4c9d0*/  IMAD.MOV.U32 R46, RZ, RZ, R136 ;  /* 0x000000ffff2e7224 */ /* 0x000fe200078e0088 */
[----:B------:R-:W-:Y:S01]  /*4c9e0*/  MOV R30, R139 ;  /* 0x0000008b001e7202 */ /* 0x000fe20000000f00 */
[----:B------:R-:W-:Y:S02]  /*4c9f0*/  IMAD.MOV.U32 R50, RZ, RZ, R137 ;  /* 0x000000ffff327224 */ /* 0x000fe400078e0089 */
[----:B------:R-:W-:Y:S01]  /*4ca00*/  IMAD.MOV.U32 R51, RZ, RZ, R138 ;  /* 0x000000ffff337224 */ /* 0x000fe200078e008a */
[----:B------:R-:W4:Y:S04]  /*4ca10*/  LDL.LU.64 R136, [R1+0x1380] ;  /* 0x0013800001887983 */ /* 0x000f280000300a00 */
[----:B------:R-:W4:Y:S04]  /*4ca20*/  LDL.LU.64 R138, [R1+0x1388] ;  /* 0x00138800018a7983 */ /* 0x000f280000300a00 */
[----:B------:R-:W4:Y:S04]  /*4ca30*/  LDL.LU.64 R144, [R1+0x1370] ;  /* 0x0013700001907983 */ /* 0x000f280000300a00 */
[----:B------:R-:W4:Y:S01]  /*4ca40*/  LDL.LU.64 R146, [R1+0x1378] ;  /* 0x0013780001927983 */ /* 0x000f220000300a00 */
[----:B------:R-:W-:Y:S03]  /*4ca50*/  HMMA.1688.F32.TF32 R20, R20, R68, R140 ;  /* 0x000000441414723c */ /* 0x000fe6000008108c */
[----:B------:R-:W4:Y:S04]  /*4ca60*/  LDL.LU.64 R140, [R1+0x13c0] ;  /* 0x0013c000018c7983 */ /* 0x000f280000300a00 */
[----:B------:R-:W4:Y:S01]  /*4ca70*/  LDL.LU.64 R142, [R1+0x13c8] ;  /* 0x0013c800018e7983 */ /* 0x000f220000300a00 */
[----:B------:R-:W-:Y:S11]  /*4ca80*/  HMMA.1688.F32.TF32 R248, R172, R36, R248 ;  /* 0x00000024acf8723c */ /* 0x000ff600000810f8 */
[----:B------:R-:W-:Y:S01]  /*4ca90*/  IMAD.MOV.U32 R83, RZ, RZ, R20 ;  /* 0x000000ffff537224 */ /* 0x000fe200078e0014 */
[----:B------:R-:W-:Y:S01]  /*4caa0*/  MOV R82, R21 ;  /* 0x0000001500527202 */ /* 0x000fe20000000f00 */
[----:B------:R-:W-:-:S02]  /*4cab0*/  IMAD.MOV.U32 R63, RZ, RZ, R22 ;  /* 0x000000ffff3f7224 */ /* 0x000fc400078e0016 */
[----:B------:R-:W-:-:S04]  /*4cac0*/  IMAD.MOV.U32 R62, RZ, RZ, R23 ;  /* 0x000000ffff3e7224 */ /* 0x000fc800078e0017 */
[----:B------:R-:W-:Y:S04]  /*4cad0*/  STL.64 [R1+0x6588], R250 ;  /* 0x006588fa01007387 */ /* 0x000fe80000100a00 */
[----:B------:R-:W-:Y:S01]  /*4cae0*/  STL.64 [R1+0x6580], R248 ;  /* 0x006580f801007387 */ /* 0x000fe20000100a00 */
[----:B--2---:R-:W-:-:S15]  /*4caf0*/  HMMA.1688.F32.TF32 R20, R172, R72, R116 ;  /* 0x00000048ac14723c */ /* 0x004fde0000081074 */
[----:B------:R-:W-:-:S04]  /*4cb00*/  NOP ;  /* 0x0000000000007918 */ /* 0x000fc80000000000 */
[----:B------:R-:W-:Y:S01]  /*4cb10*/  IMAD.MOV.U32 R31, RZ, RZ, R20 ;  /* 0x000000ffff1f7224 */ /* 0x000fe200078e0014 */
[----:B------:R-:W-:Y:S01]  /*4cb20*/  MOV R86, R22 ;  /* 0x0000001600567202 */ /* 0x000fe20000000f00 */
[----:B------:R-:W-:Y:S01]  /*4cb30*/  IMAD.MOV.U32 R47, RZ, RZ, R21 ;  /* 0x000000ffff2f7224 */ /* 0x000fe200078e0015 */
[----:B---3--:R-:W-:Y:S01]  /*4cb40*/  HMMA.1688.F32.TF32 R116, R172, R52, R92 ;  /* 0x00000034ac74723c */ /* 0x008fe2000008105c */
[----:B------:R-:W2:Y:S04]  /*4cb50*/  LDL.LU.64 R92, [R1+0x1410] ;  /* 0x00141000015c7983 */ /* 0x000ea80000300a00 */
[----:B------:R-:W2:Y:S01]  /*4cb60*/  LDL.LU.64 R94, [R1+0x1418] ;  /* 0x00141800015e7983 */ /* 0x000ea20000300a00 */
[----:B------:R-:W-:-:S03]  /*4cb70*/  IMAD.MOV.U32 R87, RZ, RZ, R23 ;  /* 0x000000ffff577224 */ /* 0x000fc600078e0017 */
[----:B------:R-:W3:Y:S04]  /*4cb80*/  LDL.LU.64 R20, [R1+0x1430] ;  /* 0x0014300001147983 */ /* 0x000ee80000300a00 */
[----:B------:R-:W3:Y:S01]  /*4cb90*/  LDL.LU.64 R22, [R1+0x1438] ;  /* 0x0014380001167983 */ /* 0x000ee20000300a00 */
[C---:B----4-:R-:W-:Y:S05]  /*4cba0*/  HMMA.1688.F32.TF32 R132, R172.reuse, R32, R132 ;  /* 0x00000020ac84723c */ /* 0x050fea0000081084 */
[----:B------:R-:W-:Y:S03]  /*4cbb0*/  STL.64 [R1+0x6598], R118 ;  /* 0x0065987601007387 */ /* 0x000fe60000100a00 */
[C---:B------:R-:W-:Y:S01]  /*4cbc0*/  HMMA.1688.F32.TF32 R136, R172.reuse, R48, R136 ;  /* 0x00000030ac88723c */ /* 0x040fe20000081088 */
[----:B------:R-:W-:Y:S07]  /*4cbd0*/  STL.64 [R1+0x6590], R116 ;  /* 0x0065907401007387 */ /* 0x000fee0000100a00 */
[C---:B------:R-:W-:Y:S03]  /*4cbe0*/  HMMA.1688.F32.TF32 R216, R172.reuse, R28, R144 ;  /* 0x0000001cacd8723c */ /* 0x040fe60000081090 */
[----:B------:R-:W-:Y:S04]  /*4cbf0*/  STL.64 [R1+0x65a8], R134 ;  /* 0x0065a88601007387 */ /* 0x000fe80000100a00 */
[----:B------:R-:W-:Y:S04]  /*4cc00*/  STL.64 [R1+0x65a0], R132 ;  /* 0x0065a08401007387 */ /* 0x000fe80000100a00 */
[----:B------:R-:W4:Y:S04]  /*4cc10*/  LDL.LU.64 R164, [R1+0x1460] ;  /* 0x0014600001a47983 */ /* 0x000f280000300a00 */
[----:B------:R-:W4:Y:S04]  /*4cc20*/  LDL.LU.64 R166, [R1+0x1468] ;  /* 0x0014680001a67983 */ /* 0x000f280000300a00 */
[----:B------:R-:W4:Y:S04]  /*4cc30*/  LDL.LU.64 R152, [R1+0x1490] ;  /* 0x0014900001987983 */ /* 0x000f280000300a00 */
[----:B------:R-:W4:Y:S04]  /*4cc40*/  LDL.LU.64 R154, [R1+0x1498] ;  /* 0x00149800019a7983 */ /* 0x000f280000300a00 */
[----:B------:R-:W4:Y:S04]  /*4cc50*/  LDL.LU.64 R156, [R1+0x1510] ;  /* 0x00151000019c7983 */ /* 0x000f280000300a00 */
[----:B------:R-:W4:Y:S04]  /*4cc60*/  LDL.LU.64 R158, [R1+0x1518] ;  /* 0x00151800019e7983 */ /* 0x000f280000300a00 */
[----:B------:R-:W-:Y:S04]  /*4cc70*/  STL.64 [R1+0x65b8], R138 ;  /* 0x0065b88a01007387 */ /* 0x000fe80000100a00 */
[----:B------:R1:W-:Y:S04]  /*4cc80*/  STL.64 [R1+0x65b0], R136 ;  /* 0x0065b08801007387 */ /* 0x0003e80000100a00 */
[----:B------:R-:W4:Y:S04]  /*4cc90*/  LDL.LU.64 R160, [R1+0x1540] ;  /* 0x0015400001a07983 */ /* 0x000f280000300a00 */
[----:B------:R-:W4:Y:S04]  /*4cca0*/  LDL.LU.64 R162, [R1+0x1548] ;  /* 0x0015480001a27983 */ /* 0x000f280000300a00 */
[----:B-1----:R-:W4:Y:S04]  /*4ccb0*/  LDL.LU.64 R136, [R1+0x1590] ;  /* 0x0015900001887983 */ /* 0x002f280000300a00 */
[----:B------:R-:W4:Y:S04]  /*4ccc0*/  LDL.LU.64 R138, [R1+0x1598] ;  /* 0x00159800018a7983 */ /* 0x000f280000300a00 */
[----:B------:R-:W-:Y:S04]  /*4ccd0*/  STL.64 [R1+0x65c8], R218 ;  /* 0x0065c8da01007387 */ /* 0x000fe80000100a00 */
[----:B------:R-:W-:Y:S04]  /*4cce0*/  STL.64 [R1+0x65c0], R216 ;  /* 0x0065c0d801007387 */ /* 0x000fe80000100a00 */
[----:B------:R-:W4:Y:S01]  /*4ccf0*/  LDL.LU.64 R132, [R1+0x15f0] ;  /* 0x0015f00001847983 */ /* 0x000f220000300a00 */
[C---:B------:R-:W-:Y:S03]  /*4cd00*/  HMMA.1688.F32.TF32 R140, R172.reuse, R84, R140 ;  /* 0x00000054ac8c723c */ /* 0x040fe6000008108c */
[----:B------:R-:W4:Y:S04]  /*4cd10*/  LDL.LU.64 R134, [R1+0x15f8] ;  /* 0x0015f80001867983 */ /* 0x000f280000300a00 */
[----:B------:R-:W4:Y:S04]  /*4cd20*/  LDL.LU.64 R116, [R1+0x1630] ;  /* 0x0016300001747983 */ /* 0x000f280000300a00 */
[----:B------:R-:W4:Y:S08]  /*4cd30*/  LDL.LU.64 R118, [R1+0x1638] ;  /* 0x0016380001767983 */ /* 0x000f300000300a00 */
[----:B------:R-:W-:Y:S04]  /*4cd40*/  STL.64 [R1+0x65d8], R142 ;  /* 0x0065d88e01007387 */ /* 0x000fe80000100a00 */
[----:B------:R1:W-:Y:S01]  /*4cd50*/  STL.64 [R1+0x65d0], R140 ;  /* 0x0065d08c01007387 */ /* 0x0003e20000100a00 */
[C---:B--2---:R-:W-:Y:S08]  /*4cd60*/  HMMA.1688.F32.TF32 R144, R172.reuse, R44, R92 ;  /* 0x0000002cac90723c */ /* 0x044ff0000008105c */
[C---:B---3--:R-:W-:Y:S11]  /*4cd70*/  HMMA.1688.F32.TF32 R148, R172.reuse, R4, R20 ;  /* 0x00000004ac94723c */ /* 0x048ff60000081014 */
[----:B------:R-:W-:Y:S04]  /*4cd80*/  STL.64 [R1+0x65e8], R146 ;  /* 0x0065e89201007387 */ /* 0x000fe80000100a00 */
[----:B------:R-:W-:Y:S04]  /*4cd90*/  STL.64 [R1+0x65e0], R144 ;  /* 0x0065e09001007387 */ /* 0x000fe80000100a00 */
[----:B------:R-:W2:Y:S04]  /*4cda0*/  LDL.LU.64 R20, [R1+0x330] ;  /* 0x0003300001147983 */ /* 0x000ea80000300a00 */
[----:B------:R-:W2:Y:S04]  /*4cdb0*/  LDL.LU.64 R22, [R1+0x338] ;  /* 0x0003380001167983 */ /* 0x000ea80000300a00 */
[----:B------:R-:W3:Y:S04]  /*4cdc0*/  LDL.LU.64 R92, [R1+0x320] ;  /* 0x00032000015c7983 */ /* 0x000ee80000300a00 */
[----:B------:R-:W3:Y:S01]  /*4cdd0*/  LDL.LU.64 R94, [R1+0x328] ;  /* 0x00032800015e7983 */ /* 0x000ee20000300a00 */
[C---:B----4-:R-:W-:Y:S08]  /*4cde0*/  HMMA.1688.F32.TF32 R220, R172.reuse, R56, R164 ;  /* 0x00000038acdc723c */ /* 0x050ff000000810a4 */
[C---:B------:R-:W-:Y:S08]  /*4cdf0*/  HMMA.1688.F32.TF32 R152, R172.reuse, R80, R152 ;  /* 0x00000050ac98723c */ /* 0x040ff00000081098 */
[C---:B------:R-:W-:Y:S01]  /*4ce00*/  HMMA.1688.F32.TF32 R156, R172.reuse, R60, R156 ;  /* 0x0000003cac9c723c */ /* 0x040fe2000008109c */
[----:B------:R-:W-:Y:S07]  /*4ce10*/  STL.64 [R1+0x65f8], R150 ;  /* 0x0065f89601007387 */ /* 0x000fee0000100a00 */
[C---:B------:R-:W-:Y:S08]  /*4ce20*/  HMMA.1688.F32.TF32 R160, R172.reuse, R24, R160 ;  /* 0x00000018aca0723c */ /* 0x040ff000000810a0 */
[C---:B------:R-:W-:Y:S01]  /*4ce30*/  HMMA.1688.F32.TF32 R164, R172.reuse, R64, R136 ;  /* 0x00000040aca4723c */ /* 0x040fe20000081088 */
[----:B------:R-:W-:Y:S04]  /*4ce40*/  STL.64 [R1+0x65f0], R148 ;  /* 0x0065f09401007387 */ /* 0x000fe80000100a00 */
[----:B------:R-:W-:Y:S03]  /*4ce50*/  STL.64 [R1+0x6608], R222 ;  /* 0x006608de01007387 */ /* 0x000fe60000100a00 */
[C---:B------:R-:W-:Y:S01]  /*4ce60*/  HMMA.1688.F32.TF32 R168, R172.reuse, R76, R132 ;  /* 0x0000004caca8723c */ /* 0x040fe20000081084 */
[----:B------:R-:W-:Y:S04]  /*4ce70*/  STL.64 [R1+0x6600], R220 ;  /* 0x006600dc01007387 */ /* 0x000fe80000100a00 */
[----:B------:R-:W-:Y:S03]  /*4ce80*/  STL.64 [R1+0x6618], R154 ;  /* 0x0066189a01007387 */ /* 0x000fe60000100a00 */
[----:B------:R-:W-:Y:S01]  /*4ce90*/  HMMA.1688.F32.TF32 R172, R172, R68, R116 ;  /* 0x00000044acac723c */ /* 0x000fe20000081074 */
[----:B------:R-:W-:Y:S04]  /*4cea0*/  STL.64 [R1+0x6610], R152 ;  /* 0x0066109801007387 */ /* 0x000fe80000100a00 */
[----:B------:R-:W-:Y:S04]  /*4ceb0*/  STL.64 [R1+0x6628], R158 ;  /* 0x0066289e01007387 */ /* 0x000fe80000100a00 */
[----:B------:R-:W-:Y:S04]  /*4cec0*/  STL.64 [R1+0x6620], R156 ;  /* 0x0066209c01007387 */ /* 0x000fe80000100a00 */
[----:B------:R-:W-:Y:S04]  /*4ced0*/  STL.64 [R1+0x6638], R162 ;  /* 0x006638a201007387 */ /* 0x000fe80000100a00 */
[----:B------:R-:W-:Y:S04]  /*4cee0*/  STL.64 [R1+0x6630], R160 ;  /* 0x006630a001007387 */ /* 0x000fe80000100a00 */
[----:B-1----:R-:W4:Y:S04]  /*4cef0*/  LDL.LU.64 R140, [R1+0x1d0] ;  /* 0x0001d000018c7983 */ /* 0x002f280000300a00 */
[----:B------:R-:W4:Y:S04]  /*4cf00*/  LDL.LU.64 R142, [R1+0x1d8] ;  /* 0x0001d800018e7983 */ /* 0x000f280000300a00 */
[----:B------:R-:W-:Y:S04]  /*4cf10*/  STL.64 [R1+0x6648], R166 ;  /* 0x006648a601007387 */ /* 0x000fe80000100a00 */
[----:B------:R-:W-:Y:S04]  /*4cf20*/  STL.64 [R1+0x6640], R164 ;  /* 0x006640a401007387 */ /* 0x000fe80000100a00 */
[----:B------:R-:W-:Y:S04]  /*4cf30*/  STL.64 [R1+0x6658], R170 ;  /* 0x006658aa01007387 */ /* 0x000fe80000100a00 */
[----:B------:R1:W-:Y:S04]  /*4cf40*/  STL.64 [R1+0x6650], R168 ;  /* 0x006650a801007387 */ /* 0x0003e80000100a00 */
[----:B------:R-:W2:Y:S04]  /*4cf50*/  LDL.LU.64 R136, [R1+0x730] ;  /* 0x0007300001887983 */ /* 0x000ea80000300a00 */
[----:B------:R-:W2:Y:S04]  /*4cf60*/  LDL.LU.64 R138, [R1+0x738] ;  /* 0x00073800018a7983 */ /* 0x000ea80000300a00 */
[----:B------:R-:W2:Y:S04]  /*4cf70*/  LDL.LU.64 R132, [R1+0x720] ;  /* 0x0007200001847983 */ /* 0x000ea80000300a00 */
[----:B------:R-:W2:Y:S04]  /*4cf80*/  LDL.LU.64 R134, [R1+0x728] ;  /* 0x0007280001867983 */ /* 0x000ea80000300a00 */
[----:B------:R-:W-:Y:S04]  /*4cf90*/  STL.64 [R1+0x6668], R174 ;  /* 0x006668ae01007387 */ /* 0x000fe80000100a00 */
[----:B------:R1:W-:Y:S04]  /*4cfa0*/  STL.64 [R1+0x6660], R172 ;  /* 0x006660ac01007387 */ /* 0x0003e80000100a00 */
[----:B------:R-:W2:Y:S04]  /*4cfb0*/  LDL.LU.64 R116, [R1+0x6b0] ;  /* 0x0006b00001747983 */ /* 0x000ea80000300a00 */
[----:B------:R-:W2:Y:S01]  /*4cfc0*/  LDL.LU.64 R118, [R1+0x6b8] ;  /* 0x0006b80001767983 */ /* 0x000ea20000300a00 */
[C---:B---3--:R-:W-:Y:S03]  /*4cfd0*/  HMMA.1688.F32.TF32 R176, R236.reuse, R36, R92 ;  /* 0x00000024ecb0723c */ /* 0x048fe6000008105c */
[----:B------:R-:W3:Y:S04]  /*4cfe0*/  LDL.LU.64 R92, [R1+0x740] ;  /* 0x00074000015c7983 */ /* 0x000ee80000300a00 */
[----:B------:R-:W3:Y:S04]  /*4cff0*/  LDL.LU.64 R94, [R1+0x748] ;  /* 0x00074800015e7983 */ /* 0x000ee80000300a00 */
[----:B-1----:R-:W3:Y:S04]  /*4d000*/  LDL.LU.64 R168, [R1+0x1360] ;  /* 0x0013600001a87983 */ /* 0x002ee80000300a00 */
        /* <DEDUP_REMOVED lines=12> */
[----:B------:R-:W3:Y:S01]  /*4d0d0*/  LDL.LU.64 R146, [R1+0x14f8] ;  /* 0x0014f80001927983 */ /* 0x000ee20000300a00 */
[C---:B----4-:R-:W-:Y:S03]  /*4d0e0*/  HMMA.1688.F32.TF32 R180, R236.reuse, R52, R140 ;  /* 0x00000034ecb4723c */ /* 0x050fe6000008108c */
[----:B------:R-:W4:Y:S04]  /*4d0f0*/  LDL.LU.64 R140, [R1+0x1560] ;  /* 0x00156000018c7983 */ /* 0x000f280000300a00 */
[----:B------:R-:W4:Y:S01]  /*4d100*/  LDL.LU.64 R142, [R1+0x1568] ;  /* 0x00156800018e7983 */ /* 0x000f220000300a00 */
[C---:B--2---:R-:W-:Y:S03]  /*4d110*/  HMMA.1688.F32.TF32 R184, R236.reuse, R32, R136 ;  /* 0x00000020ecb8723c */ /* 0x044fe60000081088 */
[----:B------:R-:W2:Y:S04]  /*4d120*/  LDL.LU.64 R136, [R1+0x15c0] ;  /* 0x0015c00001887983 */ /* 0x000ea80000300a00 */
[----:B------:R-:W2:Y:S01]  /*4d130*/  LDL.LU.64 R138, [R1+0x15c8] ;  /* 0x0015c800018a7983 */ /* 0x000ea20000300a00 */
[C---:B------:R-:W-:Y:S03]  /*4d140*/  HMMA.1688.F32.TF32 R224, R236.reuse, R48, R132 ;  /* 0x00000030ece0723c */ /* 0x040fe60000081084 */
[----:B------:R-:W2:Y:S04]  /*4d150*/  LDL.LU.64 R132, [R1+0x250] ;  /* 0x0002500001847983 */ /* 0x000ea80000300a00 */
[----:B------:R-:W2:Y:S01]  /*4d160*/  LDL.LU.64 R134, [R1+0x258] ;  /* 0x0002580001867983 */ /* 0x000ea20000300a00 */
[C---:B------:R-:W-:Y:S03]  /*4d170*/  HMMA.1688.F32.TF32 R188, R236.reuse, R28, R116 ;  /* 0x0000001cecbc723c */ /* 0x040fe60000081074 */
[----:B------:R-:W2:Y:S04]  /*4d180*/  LDL.LU.64 R116, [R1+0x260] ;  /* 0x0002600001747983 */ /* 0x000ea80000300a00 */
[----:B------:R-:W2:Y:S01]  /*4d190*/  LDL.LU.64 R118, [R1+0x268] ;  /* 0x0002680001767983 */ /* 0x000ea20000300a00 */
[C---:B---3--:R-:W-:Y:S03]  /*4d1a0*/  HMMA.1688.F32.TF32 R204, R236.reuse, R84, R92 ;  /* 0x00000054eccc723c */ /* 0x048fe6000008105c */
[----:B------:R-:W3:Y:S04]  /*4d1b0*/  LDL.LU.64 R92, [R1+0x270] ;  /* 0x00027000015c7983 */ /* 0x000ee80000300a00 */
[----:B------:R-:W3:Y:S01]  /*4d1c0*/  LDL.LU.64 R94, [R1+0x278] ;  /* 0x00027800015e7983 */ /* 0x000ee20000300a00 */
[C---:B------:R-:W-:Y:S08]  /*4d1d0*/  HMMA.1688.F32.TF32 R208, R236.reuse, R44, R168 ;  /* 0x0000002cecd0723c */ /* 0x040ff000000810a8 */
[----:B------:R-:W-:-:S15]  /*4d1e0*/  HMMA.1688.F32.TF32 R144, R236, R64, R144 ;  /* 0x00000040ec90723c */ /* 0x000fde0000081090 */
[----:B------:R-:W-:-:S04]  /*4d1f0*/  NOP ;  /* 0x0000000000007918 */ /* 0x000fc80000000000 */
[----:B------:R1:W-:Y:S04]  /*4d200*/  STL.64 [R1+0x1d0], R144 ;  /* 0x0001d09001007387 */ /* 0x0003e80000100a00 */
[----:B------:R1:W-:Y:S01]  /*4d210*/  STL.64 [R1+0x1d8], R146 ;  /* 0x0001d89201007387 */ /* 0x0003e20000100a00 */
[C---:B----4-:R-:W-:Y:S08]  /*4d220*/  HMMA.1688.F32.TF32 R140, R236.reuse, R76, R140 ;  /* 0x0000004cec8c723c */ /* 0x050ff0000008108c */
[----:B--2---:R-:W-:Y:S08]  /*4d230*/  HMMA.1688.F32.TF32 R136, R236, R68, R136 ;  /* 0x00000044ec88723c */ /* 0x004ff00000081088 */
[C---:B------:R-:W-:Y:S03]  /*4d240*/  HMMA.1688.F32.TF32 R132, R240.reuse, R72, R132 ;  /* 0x00000048f084723c */ /* 0x040fe60000081084 */
[----:B------:R2:W-:Y:S05]  /*4d250*/  STL.64 [R1+0x240], R140 ;  /* 0x0002408c01007387 */ /* 0x0005ea0000100a00 */
[----:B------:R-:W-:Y:S01]  /*4d260*/  HMMA.1688.F32.TF32 R116, R240, R36, R116 ;  /* 0x00000024f074723c */ /* 0x000fe20000081074 */
[----:B------:R4:W-:Y:S04]  /*4d270*/  STL.64 [R1+0x248], R142 ;  /* 0x0002488e01007387 */ /* 0x0009e80000100a00 */
[----:B------:R1:W-:Y:S04]  /*4d280*/  STL.64 [R1+0x220], R136 ;  /* 0x0002208801007387 */ /* 0x0003e80000100a00 */
[----:B------:R1:W-:Y:S04]  /*4d290*/  STL.64 [R1+0x228], R138 ;  /* 0x0002288a01007387 */ /* 0x0003e80000100a00 */
[----:B------:R1:W-:Y:S04]  /*4d2a0*/  STL.64 [R1+0x250], R132 ;  /* 0x0002508401007387 */ /* 0x0003e80000100a00 */
[----:B------:R1:W-:Y:S04]  /*4d2b0*/  STL.64 [R1+0x258], R134 ;  /* 0x0002588601007387 */ /* 0x0003e80000100a00 */
[----:B------:R-:W4:Y:S04]  /*4d2c0*/  LDL.LU.64 R248, [R1+0x280] ;  /* 0x0002800001f87983 */ /* 0x000f280000300a00 */
[----:B------:R1:W-:Y:S04]  /*4d2d0*/  STL.64 [R1+0x260], R116 ;  /* 0x0002607401007387 */ /* 0x0003e80000100a00 */
[----:B------:R1:W-:Y:S04]  /*4d2e0*/  STL.64 [R1+0x268], R118 ;  /* 0x0002687601007387 */ /* 0x0003e80000100a00 */
[----:B------:R-:W4:Y:S01]  /*4d2f0*/  LDL.LU.64 R250, [R1+0x288] ;  /* 0x0002880001fa7983 */ /* 0x000f220000300a00 */
[C---:B------:R-:W-:Y:S08]  /*4d300*/  HMMA.1688.F32.TF32 R228, R236.reuse, R4, R164 ;  /* 0x00000004ece4723c */ /* 0x040ff000000810a4 */
[C---:B------:R-:W-:Y:S08]  /*4d310*/  HMMA.1688.F32.TF32 R196, R236.reuse, R56, R160 ;  /* 0x00000038ecc4723c */ /* 0x040ff000000810a0 */
[C---:B------:R-:W-:Y:S08]  /*4d320*/  HMMA.1688.F32.TF32 R212, R236.reuse, R80, R156 ;  /* 0x00000050ecd4723c */ /* 0x040ff0000008109c */
[C---:B------:R-:W-:Y:S08]  /*4d330*/  HMMA.1688.F32.TF32 R200, R236.reuse, R60, R152 ;  /* 0x0000003cecc8723c */ /* 0x040ff00000081098 */
[----:B------:R-:W-:Y:S08]  /*4d340*/  HMMA.1688.F32.TF32 R192, R236, R24, R148 ;  /* 0x00000018ecc0723c */ /* 0x000ff00000081094 */
[----:B---3--:R-:W-:-:S15]  /*4d350*/  HMMA.1688.F32.TF32 R92, R240, R52, R92 ;  /* 0x00000034f05c723c */ /* 0x008fde000008105c */
[----:B------:R-:W-:-:S04]  /*4d360*/  NOP ;  /* 0x0000000000007918 */ /* 0x000fc80000000000 */
[----:B------:R3:W-:Y:S04]  /*4d370*/  STL.64 [R1+0x270], R92 ;  /* 0x0002705c01007387 */ /* 0x0007e80000100a00 */
[----:B------:R1:W-:Y:S04]  /*4d380*/  STL.64 [R1+0x278], R94 ;  /* 0x0002785e01007387 */ /* 0x0003e80000100a00 */
        /* <DEDUP_REMOVED lines=20> */
[----:B-1----:R-:W4:Y:S04]  /*4d4d0*/  LDL.LU.64 R144, [R1+0x440] ;  /* 0x0004400001907983 */ /* 0x002f280000300a00 */
[----:B------:R-:W4:Y:S04]  /*4d4e0*/  LDL.LU.64 R146, [R1+0x448] ;  /* 0x0004480001927983 */ /* 0x000f280000300a00 */
[----:B--2---:R-:W2:Y:S04]  /*4d4f0*/  LDL.LU.64 R140, [R1+0x1530] ;  /* 0x00153000018c7983 */ /* 0x004ea80000300a00 */
[----:B----4-:R-:W2:Y:S04]  /*4d500*/  LDL.LU.64 R142, [R1+0x1538] ;  /* 0x00153800018e7983 */ /* 0x010ea80000300a00 */
[----:B------:R-:W4:Y:S04]  /*4d510*/  LDL.LU.64 R136, [R1+0x3a0] ;  /* 0x0003a00001887983 */ /* 0x000f280000300a00 */
[----:B------:R-:W4:Y:S04]  /*4d520*/  LDL.LU.64 R138, [R1+0x3a8] ;  /* 0x0003a800018a7983 */ /* 0x000f280000300a00 */
[----:B------:R-:W4:Y:S04]  /*4d530*/  LDL.LU.64 R132, [R1+0x390] ;  /* 0x0003900001847983 */ /* 0x000f280000300a00 */
[----:B------:R-:W4:Y:S04]  /*4d540*/  LDL.LU.64 R134, [R1+0x398] ;  /* 0x0003980001867983 */ /* 0x000f280000300a00 */
[----:B------:R-:W4:Y:S04]  /*4d550*/  LDL.LU.64 R116, [R1+0x380] ;  /* 0x0003800001747983 */ /* 0x000f280000300a00 */
[----:B------:R-:W4:Y:S04]  /*4d560*/  LDL.LU.64 R118, [R1+0x388] ;  /* 0x0003880001767983 */ /* 0x000f280000300a00 */
[----:B---3--:R-:W3:Y:S04]  /*4d570*/  LDL.LU.64 R92, [R1+0x370] ;  /* 0x00037000015c7983 */ /* 0x008ee80000300a00 */
[----:B------:R-:W3:Y:S01]  /*4d580*/  LDL.LU.64 R94, [R1+0x378] ;  /* 0x00037800015e7983 */ /* 0x000ee20000300a00 */
[----:B------:R-:W-:-:S15]  /*4d590*/  HMMA.1688.F32.TF32 R248, R240, R32, R248 ;  /* 0x00000020f0f8723c */ /* 0x000fde00000810f8 */
[----:B------:R-:W-:-:S04]  /*4d5a0*/  NOP ;  /* 0x0000000000007918 */ /* 0x000fc80000000000 */
[----:B------:R-:W-:Y:S04]  /*4d5b0*/  STL.64 [R1+0x280], R248 ;  /* 0x000280f801007387 */ /* 0x000fe80000100a00 */
[----:B------:R-:W-:Y:S01]  /*4d5c0*/  STL.64 [R1+0x288], R250 ;  /* 0x000288fa01007387 */ /* 0x000fe20000100a00 */
[C---:B------:R-:W-:Y:S08]  /*4d5d0*/  HMMA.1688.F32.TF32 R232, R240.reuse, R48, R232 ;  /* 0x00000030f0e8723c */ /* 0x040ff000000810e8 */
[C---:B------:R-:W-:Y:S08]  /*4d5e0*/  HMMA.1688.F32.TF32 R220, R240.reuse, R28, R220 ;  /* 0x0000001cf0dc723c */ /* 0x040ff000000810dc */
[C---:B------:R-:W-:Y:S08]  /*4d5f0*/  HMMA.1688.F32.TF32 R216, R240.reuse, R84, R216 ;  /* 0x00000054f0d8723c */ /* 0x040ff000000810d8 */
[C---:B------:R-:W-:Y:S08]  /*4d600*/  HMMA.1688.F32.TF32 R172, R240.reuse, R44, R172 ;  /* 0x0000002cf0ac723c */ /* 0x040ff000000810ac */
[C---:B------:R-:W-:Y:S08]  /*4d610*/  HMMA.1688.F32.TF32 R168, R240.reuse, R4, R168 ;  /* 0x00000004f0a8723c */ /* 0x040ff000000810a8 */
[C---:B------:R-:W-:Y:S01]  /*4d620*/  HMMA.1688.F32.TF32 R164, R240.reuse, R56, R164 ;  /* 0x00000038f0a4723c */ /* 0x040fe200000810a4 */
[----:B------:R-:W-:Y:S07]  /*4d630*/  STL.64 [R1+0x2b0], R232 ;  /* 0x0002b0e801007387 */ /* 0x000fee0000100a00 */
[C---:B------:R-:W-:Y:S01]  /*4d640*/  HMMA.1688.F32.TF32 R160, R240.reuse, R80, R160 ;  /* 0x00000050f0a0723c */ /* 0x040fe200000810a0 */
[----:B------:R-:W-:Y:S07]  /*4d650*/  STL.64 [R1+0x2b8], R234 ;  /* 0x0002b8ea01007387 */ /* 0x000fee0000100a00 */
[C---:B------:R-:W-:Y:S01]  /*4d660*/  HMMA.1688.F32.TF32 R156, R240.reuse, R60, R156 ;  /* 0x0000003cf09c723c */ /* 0x040fe2000008109c */
[----:B------:R1:W-:Y:S07]  /*4d670*/  STL.64 [R1+0x2d0], R220 ;  /* 0x0002d0dc01007387 */ /* 0x0003ee0000100a00 */
[C---:B------:R-:W-:Y:S01]  /*4d680*/  HMMA.1688.F32.TF32 R152, R240.reuse, R24, R152 ;  /* 0x00000018f098723c */ /* 0x040fe20000081098 */
[----:B------:R1:W-:Y:S07]  /*4d690*/  STL.64 [R1+0x2d8], R222 ;  /* 0x0002d8de01007387 */ /* 0x0003ee0000100a00 */
[C---:B------:R-:W-:Y:S01]  /*4d6a0*/  HMMA.1688.F32.TF32 R148, R240.reuse, R64, R148 ;  /* 0x00000040f094723c */ /* 0x040fe20000081094 */
[----:B------:R1:W-:Y:S07]  /*4d6b0*/  STL.64 [R1+0x2e0], R216 ;  /* 0x0002e0d801007387 */ /* 0x0003ee0000100a00 */
[C---:B------:R-:W-:Y:S01]  /*4d6c0*/  HMMA.1688.F32.TF32 R144, R240.reuse, R76, R144 ;  /* 0x0000004cf090723c */ /* 0x040fe20000081090 */
[----:B------:R1:W-:Y:S04]  /*4d6d0*/  STL.64 [R1+0x2e8], R218 ;  /* 0x0002e8da01007387 */ /* 0x0003e80000100a00 */
[----:B------:R1:W-:Y:S03]  /*4d6e0*/  STL.64 [R1+0x300], R172 ;  /* 0x000300ac01007387 */ /* 0x0003e60000100a00 */
[----:B--2---:R-:W-:Y:S01]  /*4d6f0*/  HMMA.1688.F32.TF32 R140, R240, R68, R140 ;  /* 0x00000044f08c723c */ /* 0x004fe2000008108c */
[----:B------:R2:W-:Y:S04]  /*4d700*/  STL.64 [R1+0x308], R174 ;  /* 0x000308ae01007387 */ /* 0x0005e80000100a00 */
[----:B------:R-:W-:Y:S03]  /*4d710*/  STL.64 [R1+0x330], R168 ;  /* 0x000330a801007387 */ /* 0x000fe60000100a00 */
[C---:B----4-:R-:W-:Y:S01]  /*4d720*/  HMMA.1688.F32.TF32 R136, R244.reuse, R72, R136 ;  /* 0x00000048f488723c */ /* 0x050fe20000081088 */
[----:B------:R-:W-:Y:S04]  /*4d730*/  STL.64 [R1+0x338], R170 ;  /* 0x000338aa01007387 */ /* 0x000fe80000100a00 */
[----:B------:R-:W-:Y:S03]  /*4d740*/  STL.64 [R1+0x410], R164 ;  /* 0x000410a401007387 */ /* 0x000fe60000100a00 */
[C---:B------:R-:W-:Y:S01]  /*4d750*/  HMMA.1688.F32.TF32 R132, R244.reuse, R36, R132 ;  /* 0x00000024f484723c */ /* 0x040fe20000081084 */
[----:B------:R-:W-:Y:S04]  /*4d760*/  STL.64 [R1+0x418], R166 ;  /* 0x000418a601007387 */ /* 0x000fe80000100a00 */
[----:B------:R-:W-:Y:S03]  /*4d770*/  STL.64 [R1+0x400], R160 ;  /* 0x000400a001007387 */ /* 0x000fe60000100a00 */
[C---:B------:R-:W-:Y:S01]  /*4d780*/  HMMA.1688.F32.TF32 R116, R244.reuse, R52, R116 ;  /* 0x00000034f474723c */ /* 0x040fe20000081074 */
[----:B------:R-:W-:Y:S04]  /*4d790*/  STL.64 [R1+0x408], R162 ;  /* 0x000408a201007387 */ /* 0x000fe80000100a00 */
[----:B------:R-:W-:Y:S03]  /*4d7a0*/  STL.64 [R1+0x3f0], R156 ;  /* 0x0003f09c01007387 */ /* 0x000fe60000100a00 */
[----:B---3--:R-:W-:Y:S01]  /*4d7b0*/  HMMA.1688.F32.TF32 R92, R244, R32, R92 ;  /* 0x00000020f45c723c */ /* 0x008fe2000008105c */
[----:B------:R-:W-:Y:S04]  /*4d7c0*/  STL.64 [R1+0x3f8], R158 ;  /* 0x0003f89e01007387 */ /* 0x000fe80000100a00 */
        /* <DEDUP_REMOVED lines=12> */
[----:B-1----:R-:W3:Y:S04]  /*4d890*/  LDL.LU.64 R220, [R1+0x360] ;  /* 0x0003600001dc7983 */ /* 0x002ee80000300a00 */
[----:B------:R1:W-:Y:S04]  /*4d8a0*/  STL.64 [R1+0x390], R116 ;  /* 0x0003907401007387 */ /* 0x0003e80000100a00 */
[----:B------:R4:W-:Y:S04]  /*4d8b0*/  STL.64 [R1+0x398], R118 ;  /* 0x0003987601007387 */ /* 0x0009e80000100a00 */
[----:B------:R-:W3:Y:S04]  /*4d8c0*/  LDL.LU.64 R222, [R1+0x368] ;  /* 0x0003680001de7983 */ /* 0x000ee80000300a00 */
[----:B------:R1:W-:Y:S04]  /*4d8d0*/  STL.64 [R1+0x440], R92 ;  /* 0x0004405c01007387 */ /* 0x0003e80000100a00 */
[----:B------:R1:W-:Y:S04]  /*4d8e0*/  STL.64 [R1+0x448], R94 ;  /* 0x0004485e01007387 */ /* 0x0003e80000100a00 */
[----:B------:R-:W3:Y:S04]  /*4d8f0*/  LDL.LU.64 R216, [R1+0x350] ;  /* 0x0003500001d87983 */ /* 0x000ee80000300a00 */
[----:B------:R-:W3:Y:S04]  /*4d900*/  LDL.LU.64 R218, [R1+0x358] ;  /* 0x0003580001da7983 */ /* 0x000ee80000300a00 */
[----:B------:R-:W3:Y:S04]  /*4d910*/  LDL.LU.64 R172, [R1+0x460] ;  /* 0x0004600001ac7983 */ /* 0x000ee80000300a00 */
[----:B--2---:R-:W2:Y:S04]  /*4d920*/  LDL.LU.64 R174, [R1+0x468] ;  /* 0x0004680001ae7983 */ /* 0x004ea80000300a00 */
[----:B-1----:R-:W2:Y:S04]  /*4d930*/  LDL.LU.64 R116, [R1+0x470] ;  /* 0x0004700001747983 */ /* 0x002ea80000300a00 */
[----:B----4-:R-:W4:Y:S04]  /*4d940*/  LDL.LU.64 R118, [R1+0x478] ;  /* 0x0004780001767983 */ /* 0x010f280000300a00 */
        /* <DEDUP_REMOVED lines=21> */
[----:B------:R-:W4:Y:S01]  /*4daa0*/  LDL.LU.64 R94, [R1+0x528] ;  /* 0x00052800015e7983 */ /* 0x000f220000300a00 */
[----:B------:R-:W-:Y:S03]  /*4dab0*/  HMMA.1688.F32.TF32 R20, R236, R72, R20 ;  /* 0x00000048ec14723c */ /* 0x000fe60000081014 */
[----:B------:R-:W-:Y:S04]  /*4dac0*/  LDS R236, [R0+UR12+0x300] ;  /* 0x0003000c00ec7984 */ /* 0x000fe80008000800 */
[----:B------:R-:W-:Y:S04]  /*4dad0*/  LDS R238, [R0+UR12+0x2300] ;  /* 0x0023000c00ee7984 */ /* 0x000fe80008000800 */
[----:B------:R-:W-:Y:S04]  /*4dae0*/  LDS R237, [R252+UR12+0x300] ;  /* 0x0003000cfced7984 */ /* 0x000fe80008000800 */
[----:B------:R-:W1:Y:S04]  /*4daf0*/  LDS R239, [R252+UR12+0x2300] ;  /* 0x0023000cfcef7984 */ /* 0x000e680008000800 */
[----:B------:R-:W-:Y:S04]  /*4db00*/  LDS R240, [R0+UR12+0x380] ;  /* 0x0003800c00f07984 */ /* 0x000fe80008000800 */
[----:B------:R-:W-:Y:S04]  /*4db10*/  LDS R242, [R0+UR12+0x2380] ;  /* 0x0023800c00f27984 */ /* 0x000fe80008000800 */
[----:B------:R-:W-:Y:S04]  /*4db20*/  LDS R241, [R252+UR12+0x380] ;  /* 0x0003800cfcf17984 */ /* 0x000fe80008000800 */
[----:B------:R-:W1:Y:S01]  /*4db30*/  LDS R243, [R252+UR12+0x2380] ;  /* 0x0023800cfcf37984 */ /* 0x000e620008000800 */
[C---:B---3--:R-:W-:Y:S08]  /*4db40*/  HMMA.1688.F32.TF32 R232, R244.reuse, R48, R220 ;  /* 0x00000030f4e8723c */ /* 0x048ff000000810dc */
[C---:B------:R-:W-:Y:S08]  /*4db50*/  HMMA.1688.F32.TF32 R220, R244.reuse, R28, R216 ;  /* 0x0000001cf4dc723c */ /* 0x040ff000000810d8 */
[C---:B--2---:R-:W-:Y:S08]  /*4db60*/  HMMA.1688.F32.TF32 R216, R244.reuse, R84, R172 ;  /* 0x00000054f4d8723c */ /* 0x044ff000000810ac */
[C---:B----4-:R-:W-:Y:S01]  /*4db70*/  HMMA.1688.F32.TF32 R172, R244.reuse, R44, R116 ;  /* 0x0000002cf4ac723c */ /* 0x050fe20000081074 */
[----:B------:R-:W-:Y:S04]  /*4db80*/  STL.64 [R1+0x430], R232 ;  /* 0x000430e801007387 */ /* 0x000fe80000100a00 */
[----:B------:R-:W-:Y:S04]  /*4db90*/  STL.64 [R1+0x438], R234 ;  /* 0x000438ea01007387 */ /* 0x000fe80000100a00 */
[----:B------:R-:W-:Y:S04]  /*4dba0*/  STL.64 [R1+0x420], R220 ;  /* 0x000420dc01007387 */ /* 0x000fe80000100a00 */
[----:B------:R-:W-:Y:S04]  /*4dbb0*/  STL.64 [R1+0x428], R222 ;  /* 0x000428de01007387 */ /* 0x000fe80000100a00 */
[----:B------:R-:W2:Y:S04]  /*4dbc0*/  LDL.LU.64 R116, [R1+0x540] ;  /* 0x0005400001747983 */ /* 0x000ea80000300a00 */
[----:B------:R-:W-:Y:S04]  /*4dbd0*/  STL.64 [R1+0x380], R216 ;  /* 0x000380d801007387 */ /* 0x000fe80000100a00 */
[----:B------:R-:W-:Y:S04]  /*4dbe0*/  STL.64 [R1+0x388], R218 ;  /* 0x000388da01007387 */ /* 0x000fe80000100a00 */
[----:B------:R-:W2:Y:S04]  /*4dbf0*/  LDL.LU.64 R118, [R1+0x548] ;  /* 0x0005480001767983 */ /* 0x000ea80000300a00 */
[----:B------:R-:W-:Y:S04]  /*4dc00*/  STL.64 [R1+0x370], R172 ;  /* 0x000370ac01007387 */ /* 0x000fe80000100a00 */
[----:B------:R3:W-:Y:S02]  /*4dc10*/  STL.64 [R1+0x378], R174 ;  /* 0x000378ae01007387 */ /* 0x0007e40000100a00 */
[C---:B---3--:R-:W-:Y:S08]  /*4dc20*/  HMMA.1688.F32.TF32 R172, R244.reuse, R4, R168 ;  /* 0x00000004f4ac723c */ /* 0x048ff000000810a8 */
        /* <DEDUP_REMOVED lines=8> */
[----:B------:R-:W-:Y:S01]  /*4dcb0*/  HMMA.1688.F32.TF32 R144, R244, R68, R140 ;  /* 0x00000044f490723c */ /* 0x000fe2000008108c */
[----:B------:R-:W-:Y:S04]  /*4dcc0*/  STL.64 [R1+0x4b0], R168 ;  /* 0x0004b0a801007387 */ /* 0x000fe80000100a00 */
[----:B------:R-:W-:Y:S03]  /*4dcd0*/  LDS R244, [R0+UR12+0x400] ;  /* 0x0004000c00f47984 */ /* 0x000fe60008000800 */
[C---:B-1----:R-:W-:Y:S01]  /*4dce0*/  HMMA.1688.F32.TF32 R140, R236.reuse, R72, R136 ;  /* 0x00000048ec8c723c */ /* 0x042fe20000081088 */
[----:B------:R-:W-:Y:S04]  /*4dcf0*/  STL.64 [R1+0x4b8], R170 ;  /* 0x0004b8aa01007387 */ /* 0x000fe80000100a00 */
[----:B------:R-:W-:Y:S03]  /*4dd00*/  LDS R246, [R0+UR12+0x2400] ;  /* 0x0024000c00f67984 */ /* 0x000fe60008000800 */
[C---:B------:R-:W-:Y:S01]  /*4dd10*/  HMMA.1688.F32.TF32 R136, R236.reuse, R36, R132 ;  /* 0x00000024ec88723c */ /* 0x040fe20000081084 */
        /* <DEDUP_REMOVED lines=9> */
[----:B------:R1:W-:Y:S01]  /*4ddb0*/  STL.64 [R1+0x468], R150 ;  /* 0x0004689601007387 */ /* 0x0003e20000100a00 */
[C---:B------:R-:W-:Y:S03]  /*4ddc0*/  HMMA.1688.F32.TF32 R132, R236.reuse, R52, R92 ;  /* 0x00000034ec84723c */ /* 0x040fe6000008105c */
[----:B------:R1:W-:Y:S04]  /*4ddd0*/  STL.64 [R1+0x350], R144 ;  /* 0x0003509001007387 */ /* 0x0003e80000100a00 */
[----:B------:R1:W-:Y:S04]  /*4dde0*/  STL.64 [R1+0x358], R146 ;  /* 0x0003589201007387 */ /* 0x0003e80000100a00 */
[----:B------:R1:W-:Y:S04]  /*4ddf0*/  STL.64 [R1+0x4d0], R140 ;  /* 0x0004d08c01007387 */ /* 0x0003e80000100a00 */
[----:B------:R1:W-:Y:S04]  /*4de00*/  STL.64 [R1+0x4d8], R142 ;  /* 0x0004d88e01007387 */ /* 0x0003e80000100a00 */
[----:B------:R-:W4:Y:S04]  /*4de10*/  LDL.LU.64 R92, [R1+0x550] ;  /* 0x00055000015c7983 */ /* 0x000f280000300a00 */
[----:B------:R1:W-:Y:S04]  /*4de20*/  STL.64 [R1+0x4f0], R136 ;  /* 0x0004f08801007387 */ /* 0x0003e80000100a00 */
[----:B------:R1:W-:Y:S04]  /*4de30*/  STL.64 [R1+0x4f8], R138 ;  /* 0x0004f88a01007387 */ /* 0x0003e80000100a00 */
[----:B------:R-:W4:Y:S04]  /*4de40*/  LDL.LU.64 R94, [R1+0x558] ;  /* 0x00055800015e7983 */ /* 0x000f280000300a00 */
[----:B------:R2:W-:Y:S04]  /*4de50*/  STL.64 [R1+0x520], R132 ;  /* 0x0005208401007387 */ /* 0x0005e80000100a00 */
[----:B------:R2:W-:Y:S04]  /*4de60*/  STL.64 [R1+0x528], R134 ;  /* 0x0005288601007387 */ /* 0x0005e80000100a00 */
[----:B-1----:R-:W4:Y:S04]  /*4de70*/  LDL.LU.64 R164, [R1+0x560] ;  /* 0x0005600001a47983 */ /* 0x002f280000300a00 */
[----:B---3--:R-:W3:Y:S04]  /*4de80*/  LDL.LU.64 R166, [R1+0x568] ;  /* 0x0005680001a67983 */ /* 0x008ee80000300a00 */
[----:B------:R-:W-:Y:S04]  /*4de90*/  LDS R245, [R252+UR12+0x400] ;  /* 0x0004000cfcf57984 */ /* 0x000fe80008000800 */
[----:B------:R-:W1:Y:S01]  /*4dea0*/  LDS R247, [R252+UR12+0x2400] ;  /* 0x0024000cfcf77984 */ /* 0x000e620008000800 */
[----:B--2---:R-:W-:-:S15]  /*4deb0*/  HMMA.1688.F32.TF32 R116, R236, R32, R116 ;  /* 0x00000020ec74723c */ /* 0x004fde0000081074 */
[----:B------:R-:W-:-:S04]  /*4dec0*/  NOP ;  /* 0x0000000000007918 */ /* 0x000fc80000000000 */
[----:B------:R2:W-:Y:S04]  /*4ded0*/  STL.64 [R1+0x540], R116 ;  /* 0x0005407401007387 */ /* 0x0005e80000100a00 */
[----:B------:R1:W-:Y:S04]  /*4dee0*/  STL.64 [R1+0x548], R118 ;  /* 0x0005487601007387 */ /* 0x0003e80000100a00 */
        /* <DEDUP_REMOVED lines=16> */
[----:B--2---:R-:W2:Y:S04]  /*4dff0*/  LDL.LU.64 R116, [R1+0x600] ;  /* 0x0006000001747983 */ /* 0x004ea80000300a00 */
[----:B-1----:R-:W2:Y:S01]  /*4e000*/  LDL.LU.64 R118, [R1+0x608] ;  /* 0x0006080001767983 */ /* 0x002ea20000300a00 */
[C---:B------:R-:W-:Y:S03]  /*4e010*/  HMMA.1688.F32.TF32 R168, R236.reuse, R48, R92 ;  /* 0x00000030eca8723c */ /* 0x040fe6000008105c */
[----:B------:R-:W2:Y:S04]  /*4e020*/  LDL.LU.64 R92, [R1+0x13e0] ;  /* 0x0013e000015c7983 */ /* 0x000ea80000300a00 */
[----:B------:R-:W2:Y:S01]  /*4e030*/  LDL.LU.64 R94, [R1+0x13e8] ;  /* 0x0013e800015e7983 */ /* 0x000ea20000300a00 */
[C---:B---3--:R-:W-:Y:S11]  /*4e040*/  HMMA.1688.F32.TF32 R164, R236.reuse, R28, R164 ;  /* 0x0000001ceca4723c */ /* 0x048ff600000810a4 */
[----:B------:R1:W-:Y:S04]  /*4e050*/  STL.64 [R1+0x550], R168 ;  /* 0x000550a801007387 */ /* 0x0003e80000100a00 */
[----:B------:R3:W-:Y:S04]  /*4e060*/  STL.64 [R1+0x558], R170 ;  /* 0x000558aa01007387 */ /* 0x0007e80000100a00 */
[----:B------:R1:W-:Y:S04]  /*4e070*/  STL.64 [R1+0x560], R164 ;  /* 0x000560a401007387 */ /* 0x0003e80000100a00 */
[----:B------:R1:W-:Y:S01]  /*4e080*/  STL.64 [R1+0x568], R166 ;  /* 0x000568a601007387 */ /* 0x0003e20000100a00 */
[C---:B----4-:R-:W-:Y:S08]  /*4e090*/  HMMA.1688.F32.TF32 R160, R236.reuse, R84, R160 ;  /* 0x00000054eca0723c */ /* 0x050ff000000810a0 */
[C---:B------:R-:W-:Y:S08]  /*4e0a0*/  HMMA.1688.F32.TF32 R156, R236.reuse, R44, R156 ;  /* 0x0000002cec9c723c */ /* 0x040ff0000008109c */
[C---:B------:R-:W-:Y:S08]  /*4e0b0*/  HMMA.1688.F32.TF32 R152, R236.reuse, R4, R152 ;  /* 0x00000004ec98723c */ /* 0x040ff00000081098 */
[C---:B------:R-:W-:Y:S08]  /*4e0c0*/  HMMA.1688.F32.TF32 R148, R236.reuse, R56, R148 ;  /* 0x00000038ec94723c */ /* 0x040ff00000081094 */
[C---:B------:R-:W-:Y:S08]  /*4e0d0*/  HMMA.1688.F32.TF32 R144, R236.reuse, R80, R144 ;  /* 0x00000050ec90723c */ /* 0x040ff00000081090 */
[C---:B------:R-:W-:Y:S01]  /*4e0e0*/  HMMA.1688.F32.TF32 R140, R236.reuse, R60, R140 ;  /* 0x0000003cec8c723c */ /* 0x040fe2000008108c */
[----:B------:R4:W-:Y:S07]  /*4e0f0*/  STL.64 [R1+0x570], R160 ;  /* 0x000570a001007387 */ /* 0x0009ee0000100a00 */
[C---:B------:R-:W-:Y:S01]  /*4e100*/  HMMA.1688.F32.TF32 R136, R236.reuse, R24, R136 ;  /* 0x00000018ec88723c */ /* 0x040fe20000081088 */
[----:B------:R1:W-:Y:S07]  /*4e110*/  STL.64 [R1+0x578], R162 ;  /* 0x000578a201007387 */ /* 0x0003ee0000100a00 */
[C---:B------:R-:W-:Y:S01]  /*4e120*/  HMMA.1688.F32.TF32 R132, R236.reuse, R64, R132 ;  /* 0x00000040ec84723c */ /* 0x040fe20000081084 */
[----:B------:R1:W-:Y:S07]  /*4e130*/  STL.64 [R1+0x580], R156 ;  /* 0x0005809c01007387 */ /* 0x0003ee0000100a00 */
[C---:B--2---:R-:W-:Y:S01]  /*4e140*/  HMMA.1688.F32.TF32 R116, R236.reuse, R76, R116 ;  /* 0x0000004cec74723c */ /* 0x044fe20000081074 */
        /* <DEDUP_REMOVED lines=11> */
[----:B------:R-:W2:Y:S04]  /*4e200*/  LDL.LU.64 R172, [R1+0x620] ;  /* 0x0006200001ac7983 */ /* 0x000ea80000300a00 */
[----:B------:R1:W-:Y:S04]  /*4e210*/  STL.64 [R1+0x5f0], R132 ;  /* 0x0005f08401007387 */ /* 0x0003e80000100a00 */
[----:B------:R1:W-:Y:S04]  /*4e220*/  STL.64 [R1+0x5f8], R134 ;  /* 0x0005f88601007387 */ /* 0x0003e80000100a00 */
[----:B------:R-:W2:Y:S01]  /*4e230*/  LDL.LU.64 R174, [R1+0x628] ;  /* 0x0006280001ae7983 */ /* 0x000ea20000300a00 */
[----:B------:R-:W-:Y:S03]  /*4e240*/  HMMA.1688.F32.TF32 R92, R236, R68, R92 ;  /* 0x00000044ec5c723c */ /* 0x000fe6000008105c */
[----:B------:R2:W-:Y:S04]  /*4e250*/  STL.64 [R1+0x610], R116 ;  /* 0x0006107401007387 */ /* 0x0005e80000100a00 */
[----:B------:R2:W-:Y:S04]  /*4e260*/  STL.64 [R1+0x618], R118 ;  /* 0x0006187601007387 */ /* 0x0005e80000100a00 */
[----:B-1----:R-:W2:Y:S04]  /*4e270*/  LDL.LU.64 R168, [R1+0x630] ;  /* 0x0006300001a87983 */ /* 0x002ea80000300a00 */
[----:B---3--:R-:W3:Y:S04]  /*4e280*/  LDL.LU.64 R170, [R1+0x638] ;  /* 0x0006380001aa7983 */ /* 0x008ee80000300a00 */
[----:B------:R-:W-:Y:S04]  /*4e290*/  LDS R236, [R0+UR12+0x480] ;  /* 0x0004800c00ec7984 */ /* 0x000fe80008000800 */
[----:B------:R1:W-:Y:S04]  /*4e2a0*/  STL.64 [R1+0x600], R92 ;  /* 0x0006005c01007387 */ /* 0x0003e80000100a00 */
[----:B------:R1:W-:Y:S04]  /*4e2b0*/  STL.64 [R1+0x608], R94 ;  /* 0x0006085e01007387 */ /* 0x0003e80000100a00 */
[----:B------:R-:W3:Y:S04]  /*4e2c0*/  LDL.LU.64 R164, [R1+0x640] ;  /* 0x0006400001a47983 */ /* 0x000ee80000300a00 */
[----:B------:R-:W3:Y:S04]  /*4e2d0*/  LDL.LU.64 R166, [R1+0x648] ;  /* 0x0006480001a67983 */ /* 0x000ee80000300a00 */
[----:B----4-:R-:W4:Y:S04]  /*4e2e0*/  LDL.LU.64 R160, [R1+0x650] ;  /* 0x0006500001a07983 */ /* 0x010f280000300a00 */
[----:B------:R-:W4:Y:S04]  /*4e2f0*/  LDL.LU.64 R162, [R1+0x658] ;  /* 0x0006580001a27983 */ /* 0x000f280000300a00 */
[----:B------:R-:W4:Y:S04]  /*4e300*/  LDL.LU.64 R156, [R1+0x660] ;  /* 0x00066000019c7983 */ /* 0x000f280000300a00 */
[----:B--2---:R-:W2:Y:S04]  /*4e310*/  LDL.LU.64 R158, [R1+0x668] ;  /* 0x00066800019e7983 */ /* 0x004ea80000300a00 */
        /* <DEDUP_REMOVED lines=15> */
[----:B------:R-:W2:Y:S04]  /*4e410*/  LDL.LU.64 R94, [R1+0x798] ;  /* 0x00079800015e7983 */ /* 0x000ea80000300a00 */
[----:B------:R-:W-:Y:S04]  /*4e420*/  LDS R238, [R0+UR12+0x2480] ;  /* 0x0024800c00ee7984 */ /* 0x000fe80008000800 */
[----:B------:R-:W-:Y:S04]  /*4e430*/  LDS R237, [R252+UR12+0x480] ;  /* 0x0004800cfced7984 */ /* 0x000fe80008000800 */
[----:B------:R-:W1:Y:S01]  /*4e440*/  LDS R239, [R252+UR12+0x2480] ;  /* 0x0024800cfcef7984 */ /* 0x000e620008000800 */
[C---:B------:R-:W-:Y:S08]  /*4e450*/  HMMA.1688.F32.TF32 R172, R240.reuse, R72, R172 ;  /* 0x00000048f0ac723c */ /* 0x040ff000000810ac */
[C---:B---3--:R-:W-:Y:S11]  /*4e460*/  HMMA.1688.F32.TF32 R168, R240.reuse, R36, R168 ;  /* 0x00000024f0a8723c */ /* 0x048ff600000810a8 */
[----:B------:R-:W-:Y:S01]  /*4e470*/  STL.64 [R1+0x620], R172 ;  /* 0x000620ac01007387 */ /* 0x000fe20000100a00 */
[C---:B------:R-:W-:Y:S08]  /*4e480*/  HMMA.1688.F32.TF32 R164, R240.reuse, R52, R164 ;  /* 0x00000034f0a4723c */ /* 0x040ff000000810a4 */
[C---:B----4-:R-:W-:Y:S08]  /*4e490*/  HMMA.1688.F32.TF32 R160, R240.reuse, R32, R160 ;  /* 0x00000020f0a0723c */ /* 0x050ff000000810a0 */
[C---:B--2---:R-:W-:Y:S08]  /*4e4a0*/  HMMA.1688.F32.TF32 R156, R240.reuse, R48, R156 ;  /* 0x00000030f09c723c */ /* 0x044ff0000008109c */
[C---:B------:R-:W-:Y:S08]  /*4e4b0*/  HMMA.1688.F32.TF32 R152, R240.reuse, R28, R152 ;  /* 0x0000001cf098723c */ /* 0x040ff00000081098 */
[C---:B------:R-:W-:Y:S01]  /*4e4c0*/  HMMA.1688.F32.TF32 R148, R240.reuse, R84, R148 ;  /* 0x00000054f094723c */ /* 0x040fe20000081094 */
[----:B------:R-:W-:Y:S07]  /*4e4d0*/  STL.64 [R1+0x628], R174 ;  /* 0x000628ae01007387 */ /* 0x000fee0000100a00 */
[C---:B------:R-:W-:Y:S01]  /*4e4e0*/  HMMA.1688.F32.TF32 R144, R240.reuse, R44, R144 ;  /* 0x0000002cf090723c */ /* 0x040fe20000081090 */
[----:B------:R-:W-:Y:S07]  /*4e4f0*/  STL.64 [R1+0x630], R168 ;  /* 0x000630a801007387 */ /* 0x000fee0000100a00 */
[C---:B------:R-:W-:Y:S01]  /*4e500*/  HMMA.1688.F32.TF32 R140, R240.reuse, R4, R140 ;  /* 0x00000004f08c723c */ /* 0x040fe2000008108c */
[----:B------:R-:W-:Y:S07]  /*4e510*/  STL.64 [R1+0x638], R170 ;  /* 0x000638aa01007387 */ /* 0x000fee0000100a00 */
[C---:B------:R-:W-:Y:S01]  /*4e520*/  HMMA.1688.F32.TF32 R136, R240.reuse, R56, R136 ;  /* 0x00000038f088723c */ /* 0x040fe20000081088 */
[----:B------:R-:W-:Y:S07]  /*4e530*/  STL.64 [R1+0x640], R164 ;  /* 0x000640a401007387 */ /* 0x000fee0000100a00 */
[C---:B------:R-:W-:Y:S01]  /*4e540*/  HMMA.1688.F32.TF32 R132, R240.reuse, R80, R132 ;  /* 0x00000050f084723c */ /* 0x040fe20000081084 */
[----:B------:R-:W-:Y:S04]  /*4e550*/  STL.64 [R1+0x648], R166 ;  /* 0x000648a601007387 */ /* 0x000fe80000100a00 */
[----:B------:R-:W-:Y:S03]  /*4e560*/  STL.64 [R1+0x650], R160 ;  /* 0x000650a001007387 */ /* 0x000fe60000100a00 */
[C---:B------:R-:W-:Y:S01]  /*4e570*/  HMMA.1688.F32.TF32 R116, R240.reuse, R60, R116 ;  /* 0x0000003cf074723c */ /* 0x040fe20000081074 */
[----:B------:R-:W-:Y:S04]  /*4e580*/  STL.64 [R1+0x658], R162 ;  /* 0x000658a201007387 */ /* 0x000fe80000100a00 */
[----:B------:R-:W-:Y:S03]  /*4e590*/  STL.64 [R1+0x660], R156 ;  /* 0x0006609c01007387 */ /* 0x000fe60000100a00 */
[C---:B------:R-:W-:Y:S01]  /*4e5a0*/  HMMA.1688.F32.TF32 R92, R240.reuse, R24, R92 ;  /* 0x00000018f05c723c */ /* 0x040fe2000008105c */
        /* <DEDUP_REMOVED lines=17> */
[----:B------:R3:W-:Y:S04]  /*4e6c0*/  STL.64 [R1+0x710], R92 ;  /* 0x0007105c01007387 */ /* 0x0007e80000100a00 */
[----:B------:R4:W-:Y:S04]  /*4e6d0*/  STL.64 [R1+0x718], R94 ;  /* 0x0007185e01007387 */ /* 0x0009e80000100a00 */
[----:B------:R-:W2:Y:S04]  /*4e6e0*/  LDL.LU.64 R216, [R1+0x7b0] ;  /* 0x0007b00001d87983 */ /* 0x000ea80000300a00 */
[----:B------:R-:W2:Y:S04]  /*4e6f0*/  LDL.LU.64 R218, [R1+0x7b8] ;  /* 0x0007b80001da7983 */ /* 0x000ea80000300a00 */
[----:B---3--:R-:W3:Y:S04]  /*4e700*/  LDL.LU.64 R92, [R1+0x800] ;  /* 0x00080000015c7983 */ /* 0x008ee80000300a00 */
[----:B----4-:R-:W3:Y:S04]  /*4e710*/  LDL.LU.64 R94, [R1+0x808] ;  /* 0x00080800015e7983 */ /* 0x010ee80000300a00 */
        /* <DEDUP_REMOVED lines=24> */
[C---:B--2---:R-:W-:Y:S08]  /*4e8a0*/  HMMA.1688.F32.TF32 R232, R240.reuse, R64, R220 ;  /* 0x00000040f0e8723c */ /* 0x044ff000000810dc */
[C---:B------:R-:W-:Y:S11]  /*4e8b0*/  HMMA.1688.F32.TF32 R220, R240.reuse, R76, R216 ;  /* 0x0000004cf0dc723c */ /* 0x040ff600000810d8 */
[----:B------:R-:W-:Y:S04]  /*4e8c0*/  STL.64 [R1+0x700], R232 ;  /* 0x000700e801007387 */ /* 0x000fe80000100a00 */
[----:B------:R-:W-:Y:S01]  /*4e8d0*/  STL.64 [R1+0x708], R234 ;  /* 0x000708ea01007387 */ /* 0x000fe20000100a00 */
[----:B---3--:R-:W-:Y:S03]  /*4e8e0*/  HMMA.1688.F32.TF32 R216, R240, R68, R92 ;  /* 0x00000044f0d8723c */ /* 0x008fe6000008105c */
[----:B------:R-:W2:Y:S04]  /*4e8f0*/  LDL.LU.64 R92, [R1+0xa90] ;  /* 0x000a9000015c7983 */ /* 0x000ea80000300a00 */
[----:B------:R-:W-:Y:S04]  /*4e900*/  LDS R240, [R0+UR12+0x580] ;  /* 0x0005800c00f07984 */ /* 0x000fe80008000800 */
[----:B------:R-:W-:Y:S04]  /*4e910*/  STL.64 [R1+0x6f0], R220 ;  /* 0x0006f0dc01007387 */ /* 0x000fe80000100a00 */
[----:B------:R-:W-:Y:S04]  /*4e920*/  STL.64 [R1+0x6f8], R222 ;  /* 0x0006f8de01007387 */ /* 0x000fe80000100a00 */
[----:B------:R-:W2:Y:S01]  /*4e930*/  LDL.LU.64 R94, [R1+0xa98] ;  /* 0x000a9800015e7983 */ /* 0x000ea20000300a00 */
[C---:B----4-:R-:W-:Y:S08]  /*4e940*/  HMMA.1688.F32.TF32 R172, R244.reuse, R72, R172 ;  /* 0x00000048f4ac723c */ /* 0x050ff000000810ac */
        /* <DEDUP_REMOVED lines=15> */
[----:B------:R3:W-:Y:S03]  /*4ea40*/  STL.64 [R1+0x6c0], R164 ;  /* 0x0006c0a401007387 */ /* 0x0007e60000100a00 */
[C---:B------:R-:W-:Y:S01]  /*4ea50*/  HMMA.1688.F32.TF32 R132, R244.reuse, R80, R132 ;  /* 0x00000050f484723c */ /* 0x040fe20000081084 */
[----:B------:R4:W-:Y:S04]  /*4ea60*/  STL.64 [R1+0x6c8], R166 ;  /* 0x0006c8a601007387 */ /* 0x0009e80000100a00 */
[----:B------:R1:W-:Y:S03]  /*4ea70*/  STL.64 [R1+0x7b0], R160 ;  /* 0x0007b0a001007387 */ /* 0x0003e60000100a00 */
[C---:B------:R-:W-:Y:S01]  /*4ea80*/  HMMA.1688.F32.TF32 R116, R244.reuse, R60, R116 ;  /* 0x0000003cf474723c */ /* 0x040fe20000081074 */
[----:B------:R1:W-:Y:S04]  /*4ea90*/  STL.64 [R1+0x7b8], R162 ;  /* 0x0007b8a201007387 */ /* 0x0003e80000100a00 */
        /* <DEDUP_REMOVED lines=12> */
[----:B---3--:R-:W3:Y:S04]  /*4eb60*/  LDL.LU.64 R164, [R1+0xc40] ;  /* 0x000c400001a47983 */ /* 0x008ee80000300a00 */
[----:B------:R-:W-:Y:S04]  /*4eb70*/  STL.64 [R1+0x800], R132 ;  /* 0x0008008401007387 */ /* 0x000fe80000100a00 */
[----:B------:R-:W-:Y:S04]  /*4eb80*/  STL.64 [R1+0x808], R134 ;  /* 0x0008088601007387 */ /* 0x000fe80000100a00 */
[----:B----4-:R-:W3:Y:S04]  /*4eb90*/  LDL.LU.64 R166, [R1+0xc48] ;  /* 0x000c480001a67983 */ /* 0x010ee80000300a00 */
[----:B------:R-:W-:Y:S04]  /*4eba0*/  STL.64 [R1+0x7f0], R116 ;  /* 0x0007f07401007387 */ /* 0x000fe80000100a00 */
[----:B------:R2:W-:Y:S04]  /*4ebb0*/  STL.64 [R1+0x7f8], R118 ;  /* 0x0007f87601007387 */ /* 0x0005e80000100a00 */
[----:B-1----:R-:W4:Y:S04]  /*4ebc0*/  LDL.LU.64 R160, [R1+0xc50] ;  /* 0x000c500001a07983 */ /* 0x002f280000300a00 */
[----:B------:R-:W4:Y:S04]  /*4ebd0*/  LDL.LU.64 R162, [R1+0xc58] ;  /* 0x000c580001a27983 */ /* 0x000f280000300a00 */
        /* <DEDUP_REMOVED lines=24> */
[C---:B---3--:R-:W-:Y:S08]  /*4ed60*/  HMMA.1688.F32.TF32 R168, R244.reuse, R64, R164 ;  /* 0x00000040f4a8723c */ /* 0x048ff000000810a4 */
[C---:B----4-:R-:W-:Y:S11]  /*4ed70*/  HMMA.1688.F32.TF32 R164, R244.reuse, R76, R160 ;  /* 0x0000004cf4a4723c */ /* 0x050ff600000810a0 */
[----:B------:R-:W-:Y:S04]  /*4ed80*/  STL.64 [R1+0x7d0], R168 ;  /* 0x0007d0a801007387 */ /* 0x000fe80000100a00 */
[----:B------:R-:W-:Y:S01]  /*4ed90*/  STL.64 [R1+0x7d8], R170 ;  /* 0x0007d8aa01007387 */ /* 0x000fe20000100a00 */
[----:B--2---:R-:W-:Y:S03]  /*4eda0*/  HMMA.1688.F32.TF32 R160, R244, R68, R92 ;  /* 0x00000044f4a0723c */ /* 0x004fe6000008105c */
[----:B------:R-:W2:Y:S04]  /*4edb0*/  LDL.LU.64 R92, [R1+0x910] ;  /* 0x00091000015c7983 */ /* 0x000ea80000300a00 */
[----:B------:R-:W-:Y:S04]  /*4edc0*/  STL.64 [R1+0x7c0], R164 ;  /* 0x0007c0a401007387 */ /* 0x000fe80000100a00 */
[----:B------:R-:W-:Y:S04]  /*4edd0*/  STL.64 [R1+0x7c8], R166 ;  /* 0x0007c8a601007387 */ /* 0x000fe80000100a00 */
[----:B------:R-:W2:Y:S04]  /*4ede0*/  LDL.LU.64 R94, [R1+0x918] ;  /* 0x00091800015e7983 */ /* 0x000ea80000300a00 */
[----:B------:R-:W-:Y:S01]  /*4edf0*/  LDS R244, [R0+UR12+0x500] ;  /* 0x0005000c00f47984 */ /* 0x000fe20008000800 */
        /* <DEDUP_REMOVED lines=22> */
[----:B-1----:R-:W2:Y:S04]  /*4ef60*/  LDL.LU.64 R160, [R1+0x920] ;  /* 0x0009200001a07983 */ /* 0x002ea80000300a00 */
[----:B------:R1:W-:Y:S04]  /*4ef70*/  STL.64 [R1+0x8d0], R132 ;  /* 0x0008d08401007387 */ /* 0x0003e80000100a00 */
[----:B------:R1:W-:Y:S04]  /*4ef80*/  STL.64 [R1+0x8d8], R134 ;  /* 0x0008d88601007387 */ /* 0x0003e80000100a00 */
[----:B---3--:R-:W3:Y:S04]  /*4ef90*/  LDL.LU.64 R162, [R1+0x928] ;  /* 0x0009280001a27983 */ /* 0x008ee80000300a00 */
[----:B------:R1:W-:Y:S04]  /*4efa0*/  STL.64 [R1+0x900], R116 ;  /* 0x0009007401007387 */ /* 0x0003e80000100a00 */
[----:B------:R1:W-:Y:S04]  /*4efb0*/  STL.64 [R1+0x908], R118 ;  /* 0x0009087601007387 */ /* 0x0003e80000100a00 */
[----:B----4-:R-:W4:Y:S04]  /*4efc0*/  LDL.LU.64 R156, [R1+0x940] ;  /* 0x00094000019c7983 */ /* 0x010f280000300a00 */
[----:B------:R-:W4:Y:S04]  /*4efd0*/  LDL.LU.64 R158, [R1+0x948] ;  /* 0x00094800019e7983 */ /* 0x000f280000300a00 */
[----:B------:R-:W4:Y:S04]  /*4efe0*/  LDL.LU.64 R152, [R1+0x950] ;  /* 0x0009500001987983 */ /* 0x000f280000300a00 */
[----:B------:R-:W4:Y:S04]  /*4eff0*/  LDL.LU.64 R154, [R1+0x958] ;  /* 0x00095800019a7983 */ /* 0x000f280000300a00 */
[----:B------:R-:W-:Y:S04]  /*4f000*/  LDS R246, [R0+UR12+0x2500] ;  /* 0x0025000c00f67984 */ /* 0x000fe80008000800 */
[----:B------:R-:W-:Y:S04]  /*4f010*/  LDS R245, [R252+UR12+0x500] ;  /* 0x0005000cfcf57984 */ /* 0x000fe80008000800 */
[----:B------:R-:W1:Y:S01]  /*4f020*/  LDS R247, [R252+UR12+0x2500] ;  /* 0x0025000cfcf77984 */ /* 0x000e620008000800 */
[----:B--2---:R-:W-:-:S15]  /*4f030*/  HMMA.1688.F32.TF32 R92, R236, R4, R92 ;  /* 0x00000004ec5c723c */ /* 0x004fde000008105c */
        /* <DEDUP_REMOVED lines=13> */
[----:B------:R-:W4:Y:S04]  /*4f110*/  LDL.LU.64 R116, [R1+0x9d0] ;  /* 0x0009d00001747983 */ /* 0x000f280000300a00 */
[----:B------:R-:W4:Y:S04]  /*4f120*/  LDL.LU.64 R118, [R1+0x9d8] ;  /* 0x0009d80001767983 */ /* 0x000f280000300a00 */
[----:B--2---:R-:W2:Y:S04]  /*4f130*/  LDL.LU.64 R92, [R1+0x9e0] ;  /* 0x0009e000015c7983 */ /* 0x004ea80000300a00 */
[----:B------:R-:W2:Y:S01]  /*4f140*/  LDL.LU.64 R94, [R1+0x9e8] ;  /* 0x0009e800015e7983 */ /* 0x000ea20000300a00 */
[C---:B---3--:R-:W-:Y:S08]  /*4f150*/  HMMA.1688.F32.TF32 R160, R236.reuse, R56, R160 ;  /* 0x00000038eca0723c */ /* 0x048ff000000810a0 */
[C---:B----4-:R-:W-:Y:S08]  /*4f160*/  HMMA.1688.F32.TF32 R156, R236.reuse, R80, R156 ;  /* 0x00000050ec9c723c */ /* 0x050ff0000008109c */
[C---:B------:R-:W-:Y:S03]  /*4f170*/  HMMA.1688.F32.TF32 R152, R236.reuse, R60, R152 ;  /* 0x0000003cec98723c */ /* 0x040fe60000081098 */
[----:B------:R1:W-:Y:S04]  /*4f180*/  STL.64 [R1+0x920], R160 ;  /* 0x000920a001007387 */ /* 0x0003e80000100a00 */
[----:B------:R3:W-:Y:S04]  /*4f190*/  STL.64 [R1+0x928], R162 ;  /* 0x000928a201007387 */ /* 0x0007e80000100a00 */
[----:B------:R4:W-:Y:S04]  /*4f1a0*/  STL.64 [R1+0x940], R156 ;  /* 0x0009409c01007387 */ /* 0x0009e80000100a00 */
[----:B------:R1:W-:Y:S04]  /*4f1b0*/  STL.64 [R1+0x948], R158 ;  /* 0x0009489e01007387 */ /* 0x0003e80000100a00 */
[----:B------:R1:W-:Y:S04]  /*4f1c0*/  STL.64 [R1+0x950], R152 ;  /* 0x0009509801007387 */ /* 0x0003e80000100a00 */
[----:B------:R1:W-:Y:S01]  /*4f1d0*/  STL.64 [R1+0x958], R154 ;  /* 0x0009589a01007387 */ /* 0x0003e20000100a00 */
[C---:B------:R-:W-:Y:S08]  /*4f1e0*/  HMMA.1688.F32.TF32 R148, R236.reuse, R24, R148 ;  /* 0x00000018ec94723c */ /* 0x040ff00000081094 */
[C---:B------:R-:W-:Y:S08]  /*4f1f0*/  HMMA.1688.F32.TF32 R144, R236.reuse, R64, R144 ;  /* 0x00000040ec90723c */ /* 0x040ff00000081090 */
[C---:B------:R-:W-:Y:S08]  /*4f200*/  HMMA.1688.F32.TF32 R140, R236.reuse, R76, R140 ;  /* 0x0000004cec8c723c */ /* 0x040ff0000008108c */
[----:B------:R-:W-:Y:S08]  /*4f210*/  HMMA.1688.F32.TF32 R136, R236, R68, R136 ;  /* 0x00000044ec88723c */ /* 0x000ff00000081088 */
[C---:B------:R-:W-:Y:S08]  /*4f220*/  HMMA.1688.F32.TF32 R132, R244.reuse, R72, R132 ;  /* 0x00000048f484723c */ /* 0x040ff00000081084 */
        /* <DEDUP_REMOVED lines=15> */
[----:B------:R-:W2:Y:S04]  /*4f320*/  LDL.LU.64 R234, [R1+0x9f8] ;  /* 0x0009f80001ea7983 */ /* 0x000ea80000300a00 */
        /* <DEDUP_REMOVED lines=15> */
[----:B---3--:R-:W3:Y:S04]  /*4f420*/  LDL.LU.64 R162, [R1+0xaf8] ;  /* 0x000af80001a27983 */ /* 0x008ee80000300a00 */
[----:B----4-:R-:W4:Y:S04]  /*4f430*/  LDL.LU.64 R156, [R1+0xb40] ;  /* 0x000b4000019c7983 */ /* 0x010f280000300a00 */
[----:B------:R-:W4:Y:S04]  /*4f440*/  LDL.LU.64 R158, [R1+0xb48] ;  /* 0x000b4800019e7983 */ /* 0x000f280000300a00 */
[----:B------:R-:W4:Y:S04]  /*4f450*/  LDL.LU.64 R152, [R1+0xb30] ;  /* 0x000b300001987983 */ /* 0x000f280000300a00 */
        /* <DEDUP_REMOVED lines=15> */
[----:B------:R-:W-:Y:S04]  /*4f550*/  LDS R236, [R0+UR12+0x600] ;  /* 0x0006000c00ec7984 */ /* 0x000fe80008000800 */
[----:B------:R-:W-:Y:S04]  /*4f560*/  LDS R238, [R0+UR12+0x2600] ;  /* 0x0026000c00ee7984 */ /* 0x000fe80008000800 */
[----:B------:R-:W-:Y:S04]  /*4f570*/  LDS R237, [R252+UR12+0x600] ;  /* 0x0006000cfced7984 */ /* 0x000fe80008000800 */
[----:B------:R-:W1:Y:S01]  /*4f580*/  LDS R239, [R252+UR12+0x2600] ;  /* 0x0026000cfcef7984 */ /* 0x000e620008000800 */
[C---:B------:R-:W-:Y:S08]  /*4f590*/  HMMA.1688.F32.TF32 R232, R244.reuse, R32, R232 ;  /* 0x00000020f4e8723c */ /* 0x040ff000000810e8 */
[C---:B------:R-:W-:Y:S08]  /*4f5a0*/  HMMA.1688.F32.TF32 R248, R244.reuse, R48, R248 ;  /* 0x00000030f4f8723c */ /* 0x040ff000000810f8 */
[C---:B------:R-:W-:Y:S08]  /*4f5b0*/  HMMA.1688.F32.TF32 R220, R244.reuse, R28, R220 ;  /* 0x0000001cf4dc723c */ /* 0x040ff000000810dc */
[C---:B------:R-:W-:Y:S08]  /*4f5c0*/  HMMA.1688.F32.TF32 R216, R244.reuse, R84, R216 ;  /* 0x00000054f4d8723c */ /* 0x040ff000000810d8 */
[C---:B------:R-:W-:Y:S01]  /*4f5d0*/  HMMA.1688.F32.TF32 R172, R244.reuse, R44, R172 ;  /* 0x0000002cf4ac723c */ /* 0x040fe200000810ac */
[----:B------:R-:W-:Y:S07]  /*4f5e0*/  STL.64 [R1+0x9f0], R232 ;  /* 0x0009f0e801007387 */ /* 0x000fee0000100a00 */
[C---:B------:R-:W-:Y:S01]  /*4f5f0*/  HMMA.1688.F32.TF32 R168, R244.reuse, R4, R168 ;  /* 0x00000004f4a8723c */ /* 0x040fe200000810a8 */
[----:B------:R1:W-:Y:S07]  /*4f600*/  STL.64 [R1+0x9f8], R234 ;  /* 0x0009f8ea01007387 */ /* 0x0003ee0000100a00 */
[C---:B------:R-:W-:Y:S01]  /*4f610*/  HMMA.1688.F32.TF32 R164, R244.reuse, R56, R164 ;  /* 0x00000038f4a4723c */ /* 0x040fe200000810a4 */
[----:B-1----:R-:W2:Y:S07]  /*4f620*/  LDL.LU.64 R234, [R1+0x67c8] ;  /* 0x0067c80001ea7983 */ /* 0x002eae0000300a00 */
[C---:B---3--:R-:W-:Y:S01]  /*4f630*/  HMMA.1688.F32.TF32 R160, R244.reuse, R80, R160 ;  /* 0x00000050f4a0723c */ /* 0x048fe200000810a0 */
[----:B------:R-:W3:Y:S07]  /*4f640*/  LDL.LU.64 R232, [R1+0x67c0] ;  /* 0x0067c00001e87983 */ /* 0x000eee0000300a00 */
[C---:B----4-:R-:W-:Y:S01]  /*4f650*/  HMMA.1688.F32.TF32 R156, R244.reuse, R60, R156 ;  /* 0x0000003cf49c723c */ /* 0x050fe2000008109c */
[----:B------:R-:W-:Y:S07]  /*4f660*/  STL.64 [R1+0xa10], R248 ;  /* 0x000a10f801007387 */ /* 0x000fee0000100a00 */
[C---:B------:R-:W-:Y:S01]  /*4f670*/  HMMA.1688.F32.TF32 R152, R244.reuse, R24, R152 ;  /* 0x00000018f498723c */ /* 0x040fe20000081098 */
[----:B------:R-:W-:Y:S04]  /*4f680*/  STL.64 [R1+0xa18], R250 ;  /* 0x000a18fa01007387 */ /* 0x000fe80000100a00 */
[----:B------:R1:W-:Y:S03]  /*4f690*/  STL.64 [R1+0xa30], R220 ;  /* 0x000a30dc01007387 */ /* 0x0003e60000100a00 */
[C---:B--2---:R-:W-:Y:S01]  /*4f6a0*/  HMMA.1688.F32.TF32 R148, R244.reuse, R64, R148 ;  /* 0x00000040f494723c */ /* 0x044fe20000081094 */
[----:B------:R2:W-:Y:S04]  /*4f6b0*/  STL.64 [R1+0xa38], R222 ;  /* 0x000a38de01007387 */ /* 0x0005e80000100a00 */
[----:B------:R4:W-:Y:S03]  /*4f6c0*/  STL.64 [R1+0xa40], R216 ;  /* 0x000a40d801007387 */ /* 0x0009e60000100a00 */
[C---:B------:R-:W-:Y:S01]  /*4f6d0*/  HMMA.1688.F32.TF32 R144, R244.reuse, R76, R144 ;  /* 0x0000004cf490723c */ /* 0x040fe20000081090 */
[----:B------:R1:W-:Y:S04]  /*4f6e0*/  STL.64 [R1+0xa48], R218 ;  /* 0x000a48da01007387 */ /* 0x0003e80000100a00 */
[----:B------:R1:W-:Y:S03]  /*4f6f0*/  STL.64 [R1+0xa60], R172 ;  /* 0x000a60ac01007387 */ /* 0x0003e60000100a00 */
[----:B------:R-:W-:Y:S01]  /*4f700*/  HMMA.1688.F32.TF32 R140, R244, R68, R140 ;  /* 0x00000044f48c723c */ /* 0x000fe2000008108c */
[----:B------:R1:W-:Y:S04]  /*4f710*/  STL.64 [R1+0xa68], R174 ;  /* 0x000a68ae01007387 */ /* 0x0003e80000100a00 */
[----:B------:R-:W-:Y:S03]  /*4f720*/  STL.64 [R1+0xa90], R168 ;  /* 0x000a90a801007387 */ /* 0x000fe60000100a00 */
        /* <DEDUP_REMOVED lines=24> */
[----:B------:R-:W-:Y:S04]  /*4f8b0*/  STL.64 [R1+0xab0], R116 ;  /* 0x000ab07401007387 */ /* 0x000fe80000100a00 */
[----:B------:R-:W-:Y:S04]  /*4f8c0*/  STL.64 [R1+0xab8], R118 ;  /* 0x000ab87601007387 */ /* 0x000fe80000100a00 */
[----:B--2---:R-:W3:Y:S04]  /*4f8d0*/  LDL.LU.64 R222, [R1+0xb98] ;  /* 0x000b980001de7983 */ /* 0x004ee80000300a00 */
[----:B------:R1:W-:Y:S04]  /*4f8e0*/  STL.64 [R1+0xbe0], R92 ;  /* 0x000be05c01007387 */ /* 0x0003e80000100a00 */
[----:B------:R2:W-:Y:S04]  /*4f8f0*/  STL.64 [R1+0xbe8], R94 ;  /* 0x000be85e01007387 */ /* 0x0005e80000100a00 */
[----:B----4-:R-:W4:Y:S04]  /*4f900*/  LDL.LU.64 R216, [R1+0xb80] ;  /* 0x000b800001d87983 */ /* 0x010f280000300a00 */
[----:B------:R-:W4:Y:S04]  /*4f910*/  LDL.LU.64 R218, [R1+0xb88] ;  /* 0x000b880001da7983 */ /* 0x000f280000300a00 */
[----:B------:R-:W4:Y:S04]  /*4f920*/  LDL.LU.64 R172, [R1+0xbb0] ;  /* 0x000bb00001ac7983 */ /* 0x000f280000300a00 */
[----:B------:R-:W4:Y:S04]  /*4f930*/  LDL.LU.64 R174, [R1+0xbb8] ;  /* 0x000bb80001ae7983 */ /* 0x000f280000300a00 */
[----:B-1----:R-:W4:Y:S04]  /*4f940*/  LDL.LU.64 R92, [R1+0xc00] ;  /* 0x000c0000015c7983 */ /* 0x002f280000300a00 */
        /* <DEDUP_REMOVED lines=23> */
[C---:B---3--:R-:W-:Y:S08]  /*4fac0*/  HMMA.1688.F32.TF32 R244, R240.reuse, R48, R220 ;  /* 0x00000030f0f4723c */ /* 0x048ff000000810dc */
[C---:B----4-:R-:W-:Y:S08]  /*4fad0*/  HMMA.1688.F32.TF32 R220, R240.reuse, R28, R216 ;  /* 0x0000001cf0dc723c */ /* 0x050ff000000810d8 */
[C---:B------:R-:W-:Y:S03]  /*4fae0*/  HMMA.1688.F32.TF32 R216, R240.reuse, R84, R172 ;  /* 0x00000054f0d8723c */ /* 0x040fe600000810ac */
[----:B------:R-:W-:Y:S04]  /*4faf0*/  STL.64 [R1+0xbd0], R244 ;  /* 0x000bd0f401007387 */ /* 0x000fe80000100a00 */
[----:B------:R-:W-:Y:S01]  /*4fb00*/  STL.64 [R1+0xbd8], R246 ;  /* 0x000bd8f601007387 */ /* 0x000fe20000100a00 */
[C---:B--2---:R-:W-:Y:S03]  /*4fb10*/  HMMA.1688.F32.TF32 R172, R240.reuse, R44, R92 ;  /* 0x0000002cf0ac723c */ /* 0x044fe6000008105c */
[----:B------:R-:W-:Y:S04]  /*4fb20*/  LDS R244, [R0+UR12+0x680] ;  /* 0x0006800c00f47984 */ /* 0x000fe80008000800 */
[----:B------:R-:W-:Y:S04]  /*4fb30*/  STL.64 [R1+0xbc0], R220 ;  /* 0x000bc0dc01007387 */ /* 0x000fe80000100a00 */
[----:B------:R-:W-:Y:S04]  /*4fb40*/  STL.64 [R1+0xbc8], R222 ;  /* 0x000bc8de01007387 */ /* 0x000fe80000100a00 */
[----:B------:R-:W2:Y:S04]  /*4fb50*/  LDL.LU.64 R92, [R1+0xcc0] ;  /* 0x000cc000015c7983 */ /* 0x000ea80000300a00 */
[----:B------:R-:W-:Y:S04]  /*4fb60*/  STL.64 [R1+0xbb0], R216 ;  /* 0x000bb0d801007387 */ /* 0x000fe80000100a00 */
[----:B------:R-:W-:Y:S04]  /*4fb70*/  STL.64 [R1+0xbb8], R218 ;  /* 0x000bb8da01007387 */ /* 0x000fe80000100a00 */
[----:B------:R-:W2:Y:S01]  /*4fb80*/  LDL.LU.64 R94, [R1+0xcc8] ;  /* 0x000cc800015e7983 */ /* 0x000ea20000300a00 */
        /* <DEDUP_REMOVED lines=10> */
[----:B------:R-:W-:Y:S01]  /*4fc30*/  HMMA.1688.F32.TF32 R140, R240, R68, R140 ;  /* 0x00000044f08c723c */ /* 0x000fe2000008108c */
[----:B------:R3:W-:Y:S07]  /*4fc40*/  STL.64 [R1+0xb98], R170 ;  /* 0x000b98aa01007387 */ /* 0x0007ee0000100a00 */
[C---:B------:R-:W-:Y:S01]  /*4fc50*/  HMMA.1688.F32.TF32 R136, R236.reuse, R72, R136 ;  /* 0x00000048ec88723c */ /* 0x040fe20000081088 */
[----:B------:R4:W-:Y:S04]  /*4fc60*/  STL.64 [R1+0xc50], R164 ;  /* 0x000c50a401007387 */ /* 0x0009e80000100a00 */
[----:B------:R1:W-:Y:S03]  /*4fc70*/  STL.64 [R1+0xc58], R166 ;  /* 0x000c58a601007387 */ /* 0x0003e60000100a00 */
[C---:B------:R-:W-:Y:S01]  /*4fc80*/  HMMA.1688.F32.TF32 R132, R236.reuse, R36, R132 ;  /* 0x00000024ec84723c */ /* 0x040fe20000081084 */
[----:B------:R1:W-:Y:S04]  /*4fc90*/  STL.64 [R1+0xc40], R160 ;  /* 0x000c40a001007387 */ /* 0x0003e80000100a00 */
[----:B------:R1:W-:Y:S03]  /*4fca0*/  STL.64 [R1+0xc48], R162 ;  /* 0x000c48a201007387 */ /* 0x0003e60000100a00 */
        /* <DEDUP_REMOVED lines=21> */
[----:B------:R-:W-:Y:S04]  /*4fe00*/  LDS R246, [R0+UR12+0x2680] ;  /* 0x0026800c00f67984 */ /* 0x000fe80008000800 */
[----:B------:R-:W-:Y:S04]  /*4fe10*/  LDS R245, [R252+UR12+0x680] ;  /* 0x0006800cfcf57984 */ /* 0x000fe80008000800 */
[----:B------:R-:W1:Y:S04]  /*4fe20*/  LDS R247, [R252+UR12+0x2680] ;  /* 0x0026800cfcf77984 */ /* 0x000e680008000800 */
[----:B------:R-:W-:Y:S04]  /*4fe30*/  LDS R240, [R0+UR12+0x700] ;  /* 0x0007000c00f07984 */ /* 0x000fe80008000800 */
[----:B------:R-:W-:Y:S04]  /*4fe40*/  LDS R242, [R0+UR12+0x2700] ;  /* 0x0027000c00f27984 */ /* 0x000fe80008000800 */
[----:B------:R-:W-:Y:S04]  /*4fe50*/  LDS R241, [R252+UR12+0x700] ;  /* 0x0007000cfcf17984 */ /* 0x000fe80008000800 */
[----:B------:R-:W-:Y:S01]  /*4fe60*/  LDS R243, [R252+UR12+0x2700] ;  /* 0x0027000cfcf37984 */ /* 0x000fe20008000800 */
        /* <DEDUP_REMOVED lines=25> */
[C---:B----4-:R-:W-:Y:S11]  /*50000*/  HMMA.1688.F32.TF32 R164, R236.reuse, R28, R164 ;  /* 0x0000001ceca4723c */ /* 0x050ff600000810a4 */
[----:B------:R1:W-:Y:S04]  /*50010*/  STL.64 [R1+0xcf0], R168 ;  /* 0x000cf0a801007387 */ /* 0x0003e80000100a00 */
[----:B------:R3:W-:Y:S04]  /*50020*/  STL.64 [R1+0xcf8], R170 ;  /* 0x000cf8aa01007387 */ /* 0x0007e80000100a00 */
[----:B------:R4:W-:Y:S04]  /*50030*/  STL.64 [R1+0xd10], R164 ;  /* 0x000d10a401007387 */ /* 0x0009e80000100a00 */
[----:B------:R1:W-:Y:S01]  /*50040*/  STL.64 [R1+0xd18], R166 ;  /* 0x000d18a601007387 */ /* 0x0003e20000100a00 */
[C---:B------:R-:W-:Y:S08]  /*50050*/  HMMA.1688.F32.TF32 R160, R236.reuse, R84, R160 ;  /* 0x00000054eca0723c */ /* 0x040ff000000810a0 */
        /* <DEDUP_REMOVED lines=23> */
[----:B--2---:R-:W-:Y:S03]  /*501d0*/  HMMA.1688.F32.TF32 R92, R236, R68, R92 ;  /* 0x00000044ec5c723c */ /* 0x004fe6000008105c */
        /* <DEDUP_REMOVED lines=41> */
[----:B------:R-:W-:-:S15]  /*50470*/  HMMA.1688.F32.TF32 R248, R244, R72, R248 ;  /* 0x00000048f4f8723c */ /* 0x000fde00000810f8 */
[----:B------:R-:W-:-:S04]  /*50480*/  NOP ;  /* 0x0000000000007918 */ /* 0x000fc80000000000 */
[----:B------:R-:W-:Y:S04]  /*50490*/  STL.64 [R1+0xe60], R248 ;  /* 0x000e60f801007387 */ /* 0x000fe80000100a00 */
[----:B------:R1:W-:Y:S02]  /*504a0*/  STL.64 [R1+0xe68], R250 ;  /* 0x000e68fa01007387 */ /* 0x0003e40000100a00 */
[C---:B-1----:R-:W-:Y:S08]  /*504b0*/  HMMA.1688.F32.TF32 R248, R244.reuse, R36, R220 ;  /* 0x00000024f4f8723c */ /* 0x042ff000000810dc */
[C---:B------:R-:W-:Y:S08]  /*504c0*/  HMMA.1688.F32.TF32 R220, R244.reuse, R52, R216 ;  /* 0x00000034f4dc723c */ /* 0x040ff000000810d8 */
[C---:B------:R-:W-:Y:S08]  /*504d0*/  HMMA.1688.F32.TF32 R216, R244.reuse, R32, R172 ;  /* 0x00000020f4d8723c */ /* 0x040ff000000810ac */
[C---:B---3--:R-:W-:Y:S08]  /*504e0*/  HMMA.1688.F32.TF32 R172, R244.reuse, R48, R168 ;  /* 0x00000030f4ac723c */ /* 0x048ff000000810a8 */
[C---:B----4-:R-:W-:Y:S08]  /*504f0*/  HMMA.1688.F32.TF32 R168, R244.reuse, R28, R164 ;  /* 0x0000001cf4a8723c */ /* 0x050ff000000810a4 */
[C---:B------:R-:W-:Y:S01]  /*50500*/  HMMA.1688.F32.TF32 R164, R244.reuse, R84, R160 ;  /* 0x00000054f4a4723c */ /* 0x040fe200000810a0 */
[----:B------:R1:W-:Y:S07]  /*50510*/  STL.64 [R1+0xe80], R248 ;  /* 0x000e80f801007387 */ /* 0x0003ee0000100a00 */
        /* <DEDUP_REMOVED lines=11> */
[C---:B------:R-:W-:Y:S01]  /*505d0*/  HMMA.1688.F32.TF32 R140, R244.reuse, R24, R136 ;  /* 0x00000018f48c723c */ /* 0x040fe20000081088 */
[----:B------:R1:W-:Y:S04]  /*505e0*/  STL.64 [R1+0xf78], R174 ;  /* 0x000f78ae01007387 */ /* 0x0003e80000100a00 */
        /* <DEDUP_REMOVED lines=35> */
[----:B------:R-:W3:Y:S04]  /*50820*/  LDL.LU.64 R172, [R1+0x510] ;  /* 0x0005100001ac7983 */ /* 0x000ee80000300a00 */
[----:B------:R-:W3:Y:S04]  /*50830*/  LDL.LU.64 R174, [R1+0x518] ;  /* 0x0005180001ae7983 */ /* 0x000ee80000300a00 */
[----:B------:R-:W3:Y:S04]  /*50840*/  LDL.LU.64 R168, [R1+0x500] ;  /* 0x0005000001a87983 */ /* 0x000ee80000300a00 */
        /* <DEDUP_REMOVED lines=21> */
[----:B------:R-:W-:Y:S08]  /*509a0*/  HMMA.1688.F32.TF32 R112, R236, R36, R112 ;  /* 0x00000024ec70723c */ /* 0x000ff00000081070 */
[C---:B------:R-:W-:Y:S08]  /*509b0*/  HMMA.1688.F32.TF32 R92, R240.reuse, R72, R92 ;  /* 0x00000048f05c723c */ /* 0x040ff0000008105c */
[C---:B------:R-:W-:Y:S11]  /*509c0*/  HMMA.1688.F32.TF32 R244, R240.reuse, R36, R244 ;  /* 0x00000024f0f4723c */ /* 0x040ff600000810f4 */
[----:B------:R-:W-:Y:S04]  /*509d0*/  STL.64 [R1+0xeb0], R92 ;  /* 0x000eb05c01007387 */ /* 0x000fe80000100a00 */
[----:B------:R1:W-:Y:S04]  /*509e0*/  STL.64 [R1+0xeb8], R94 ;  /* 0x000eb85e01007387 */ /* 0x0003e80000100a00 */
[----:B-1----:R-:W2:Y:S04]  /*509f0*/  LDL.LU.64 R94, [R1+0x67b8] ;  /* 0x0067b800015e7983 */ /* 0x002ea80000300a00 */
[----:B------:R-:W2:Y:S04]  /*50a00*/  LDL.LU.64 R92, [R1+0x67b0] ;  /* 0x0067b000015c7983 */ /* 0x000ea80000300a00 */
[----:B------:R-:W-:Y:S01]  /*50a10*/  STL.64 [R1+0xea0], R244 ;  /* 0x000ea0f401007387 */ /* 0x000fe20000100a00 */
[C---:B----4-:R-:W-:Y:S03]  /*50a20*/  HMMA.1688.F32.TF32 R220, R240.reuse, R32, R220 ;  /* 0x00000020f0dc723c */ /* 0x050fe600000810dc */
[----:B------:R1:W-:Y:S05]  /*50a30*/  STL.64 [R1+0xea8], R246 ;  /* 0x000ea8f601007387 */ /* 0x0003ea0000100a00 */
[C---:B---3--:R-:W-:Y:S08]  /*50a40*/  HMMA.1688.F32.TF32 R216, R240.reuse, R48, R216 ;  /* 0x00000030f0d8723c */ /* 0x048ff000000810d8 */
[C---:B-1----:R-:W-:Y:S08]  /*50a50*/  HMMA.1688.F32.TF32 R244, R240.reuse, R52, R248 ;  /* 0x00000034f0f4723c */ /* 0x042ff000000810f8 */
[C---:B------:R-:W-:Y:S08]  /*50a60*/  HMMA.1688.F32.TF32 R172, R240.reuse, R28, R172 ;  /* 0x0000001cf0ac723c */ /* 0x040ff000000810ac */
[C---:B--2---:R-:W-:Y:S08]  /*50a70*/  HMMA.1688.F32.TF32 R168, R240.reuse, R84, R168 ;  /* 0x00000054f0a8723c */ /* 0x044ff000000810a8 */
[C---:B------:R-:W-:Y:S01]  /*50a80*/  HMMA.1688.F32.TF32 R164, R240.reuse, R44, R164 ;  /* 0x0000002cf0a4723c */ /* 0x040fe200000810a4 */
[----:B------:R-:W-:Y:S07]  /*50a90*/  STL.64 [R1+0xe90], R244 ;  /* 0x000e90f401007387 */ /* 0x000fee0000100a00 */
[C---:B------:R-:W-:Y:S01]  /*50aa0*/  HMMA.1688.F32.TF32 R160, R240.reuse, R4, R160 ;  /* 0x00000004f0a0723c */ /* 0x040fe200000810a0 */
[----:B------:R1:W-:Y:S07]  /*50ab0*/  STL.64 [R1+0xe98], R246 ;  /* 0x000e98f601007387 */ /* 0x0003ee0000100a00 */
        /* <DEDUP_REMOVED lines=9> */
[----:B------:R-:W-:Y:S01]  /*50b50*/  HMMA.1688.F32.TF32 R140, R240, R64, R140 ;  /* 0x00000040f08c723c */ /* 0x000fe2000008108c */
[----:B------:R-:W-:Y:S07]  /*50b60*/  STL.64 [R1+0xe28], R174 ;  /* 0x000e28ae01007387 */ /* 0x000fee0000100a00 */
[----:B------:R-:W-:Y:S01]  /*50b70*/  HMMA.1688.F32.TF32 R116, R236, R72, R116 ;  /* 0x00000048ec74723c */ /* 0x000fe20000081074 */
        /* <DEDUP_REMOVED lines=9> */
[----:B------:R-:W-:Y:S01]  /*50c10*/  STL.64 [R1+0xd88], R154 ;  /* 0x000d889a01007387 */ /* 0x000fe20000100a00 */
[----:B------:R-:W-:-:S03]  /*50c20*/  IMAD.MOV.U32 R3, RZ, RZ, R119 ;  /* 0x000000ffff037224 */ /* 0x000fc600078e0077 */
[----:B------:R-:W-:Y:S04]  /*50c30*/  STL.64 [R1+0xd60], R148 ;  /* 0x000d609401007387 */ /* 0x000fe80000100a00 */
[----:B------:R-:W-:Y:S04]  /*50c40*/  STL.64 [R1+0xd68], R150 ;  /* 0x000d689601007387 */ /* 0x000fe80000100a00 */
[----:B------:R-:W-:Y:S04]  /*50c50*/  STL.64 [R1+0xd40], R144 ;  /* 0x000d409001007387 */ /* 0x000fe80000100a00 */
[----:B------:R-:W-:Y:S04]  /*50c60*/  STL.64 [R1+0xd48], R146 ;  /* 0x000d489201007387 */ /* 0x000fe80000100a00 */
[----:B------:R-:W-:Y:S04]  /*50c70*/  STL.64 [R1+0xd20], R140 ;  /* 0x000d208c01007387 */ /* 0x000fe80000100a00 */
[----:B------:R-:W-:Y:S04]  /*50c80*/  STL.64 [R1+0xd28], R142 ;  /* 0x000d288e01007387 */ /* 0x000fe80000100a00 */
[----:B------:R2:W-:Y:S04]  /*50c90*/  STL.64 [R1+0x1580], R116 ;  /* 0x0015807401007387 */ /* 0x0005e80000100a00 */
[----:B------:R3:W-:Y:S04]  /*50ca0*/  STL [R1+0x1588], R118 ;  /* 0x0015887601007387 */ /* 0x0007e80000100800 */
[----:B------:R-:W-:Y:S01]  /*50cb0*/  STL [R1+0x657c], R3 ;  /* 0x00657c0301007387 */ /* 0x000fe20000100800 */
[----:B-1----:R-:W-:Y:S03]  /*50cc0*/  HMMA.1688.F32.TF32 R244, R240, R76, R136 ;  /* 0x0000004cf0f4723c */ /* 0x002fe60000081088 */
[----:B------:R-:W-:Y:S01]  /*50cd0*/  STL [R1+0x1570], R112 ;  /* 0x0015707001007387 */ /* 0x000fe20000100800 */
[----:B--2---:R-:W-:Y:S01]  /*50ce0*/  IMAD.MOV.U32 R116, RZ, RZ, R96 ;  /* 0x000000ffff747224 */ /* 0x004fe200078e0060 */
[----:B------:R-:W-:-:S02]  /*50cf0*/  MOV R117, R97 ;  /* 0x0000006100757202 */ /* 0x000fc40000000f00 */
[----:B------:R1:W-:Y:S01]  /*50d00*/  STL.64 [R1+0x1578], R114 ;  /* 0x0015787201007387 */ /* 0x0003e20000100a00 */
[----:B---3--:R-:W-:Y:S01]  /*50d10*/  IMAD.MOV.U32 R118, RZ, RZ, R98 ;  /* 0x000000ffff767224 */ /* 0x008fe200078e0062 */
[----:B------:R-:W-:Y:S02]  /*50d20*/  HMMA.1688.F32.TF32 R240, R240, R68, R132 ;  /* 0x00000044f0f0723c */ /* 0x000fe40000081084 */
[----:B------:R-:W2:Y:S01]  /*50d30*/  LDL.LU R96, [R1+0x67ac] ;  /* 0x0067ac0001607983 */ /* 0x000ea20000300800 */
[----:B------:R-:W-:-:S03]  /*50d40*/  IMAD.MOV.U32 R119, RZ, RZ, R99 ;  /* 0x000000ffff777224 */ /* 0x000fc600078e0063 */
[----:B------:R-:W2:Y:S01]  /*50d50*/  LDL.LU R97, [R1+0x67a8] ;  /* 0x0067a80001617983 */ /* 0x000ea20000300800 */
[----:B------:R-:W-:-:S03]  /*50d60*/  IMAD.MOV.U32 R132, RZ, RZ, R16 ;  /* 0x000000ffff847224 */ /* 0x000fc600078e0010 */
[----:B------:R-:W2:Y:S01]  /*50d70*/  LDL.LU R98, [R1+0x67a4] ;  /* 0x0067a40001627983 */ /* 0x000ea20000300800 */
[----:B------:R-:W-:Y:S01]  /*50d80*/  IMAD.MOV.U32 R133, RZ, RZ, R17 ;  /* 0x000000ffff857224 */ /* 0x000fe200078e0011 */
[----:B------:R-:W-:Y:S02]  /*50d90*/  MOV R134, R18 ;  /* 0x0000001200867202 */ /* 0x000fe40000000f00 */
[----:B------:R-:W2:Y:S01]  /*50da0*/  LDL.LU R99, [R1+0x67a0] ;  /* 0x0067a00001637983 */ /* 0x000ea20000300800 */
[----:B------:R-:W-:-:S03]  /*50db0*/  IMAD.MOV.U32 R135, RZ, RZ, R19 ;  /* 0x000000ffff877224 */ /* 0x000fc600078e0013 */
[----:B------:R-:W3:Y:S04]  /*50dc0*/  LDL.LU R16, [R1+0x679c] ;  /* 0x00679c0001107983 */ /* 0x000ee80000300800 */
[----:B------:R-:W3:Y:S04]  /*50dd0*/  LDL.LU R17, [R1+0x6798] ;  /* 0x0067980001117983 */ /* 0x000ee80000300800 */
[----:B------:R-:W3:Y:S04]  /*50de0*/  LDL.LU R18, [R1+0x6794] ;  /* 0x0067940001127983 */ /* 0x000ee80000300800 */
[----:B------:R-:W3:Y:S01]  /*50df0*/  LDL.LU R19, [R1+0x6790] ;  /* 0x0067900001137983 */ /* 0x000ee20000300800 */
[----:B------:R-:W-:-:S03]  /*50e00*/  IMAD.MOV.U32 R248, RZ, RZ, R124 ;  /* 0x000000fffff87224 */ /* 0x000fc600078e007c */
[----:B------:R-:W4:Y:S01]  /*50e10*/  LDL.LU R136, [R1+0x210] ;  /* 0x0002100001887983 */ /* 0x000f220000300800 */
[----:B------:R-:W-:-:S03]  /*50e20*/  IMAD.MOV.U32 R249, RZ, RZ, R125 ;  /* 0x000000fffff97224 */ /* 0x000fc600078e007d */
[----:B------:R-:W4:Y:S01]  /*50e30*/  LDL.LU R137, [R1+0x214] ;  /* 0x0002140001897983 */ /* 0x000f220000300800 */
[----:B------:R-:W-:-:S03]  /*50e40*/  IMAD.MOV.U32 R250, RZ, RZ, R126 ;  /* 0x000000fffffa7224 */ /* 0x000fc600078e007e */
[----:B------:R-:W4:Y:S01]  /*50e50*/  LDL.LU R138, [R1+0x218] ;  /* 0x00021800018a7983 */ /* 0x000f220000300800 */
[----:B------:R-:W-:-:S03]  /*50e60*/  MOV R251, R127 ;  /* 0x0000007f00fb7202 */ /* 0x000fc60000000f00 */
[----:B------:R-:W4:Y:S04]  /*50e70*/  LDL.LU R139, [R1+0x21c] ;  /* 0x00021c00018b7983 */ /* 0x000f280000300800 */
[----:B------:R-:W4:Y:S04]  /*50e80*/  LDL.LU R124, [R1+0x678c] ;  /* 0x00678c00017c7983 */ /* 0x000f280000300800 */
[----:B------:R-:W4:Y:S04]  /*50e90*/  LDL.LU R125, [R1+0x6788] ;  /* 0x00678800017d7983 */ /* 0x000f280000300800 */
[----:B------:R-:W4:Y:S04]  /*50ea0*/  LDL.LU R126, [R1+0x6784] ;  /* 0x00678400017e7983 */ /* 0x000f280000300800 */
[----:B------:R-:W4:Y:S01]  /*50eb0*/  LDL.LU R127, [R1+0x6780] ;  /* 0x00678000017f7983 */ /* 0x000f220000300800 */
[----:B------:R-:W-:Y:S01]  /*50ec0*/  HMMA.1688.F32.TF32 R108, R236, R52, R108 ;  /* 0x00000034ec6c723c */ /* 0x000fe2000008106c */
[----:B------:R-:W-:-:S07]  /*50ed0*/  IMAD.MOV.U32 R2, RZ, RZ, R113 ;  /* 0x000000ffff027224 */ /* 0x000fce00078e0071 */
[----:B-1----:R-:W-:Y:S11]  /*50ee0*/  HMMA.1688.F32.TF32 R112, R236, R32, R104 ;  /* 0x00000020ec70723c */ /* 0x002ff60000081068 */
[----:B------:R-:W-:Y:S01]  /*50ef0*/  STL.64 [R1+0x1560], R108 ;  /* 0x0015606c01007387 */ /* 0x000fe20000100a00 */
[----:B------:R-:W-:-:S03]  /*50f00*/  IMAD.MOV.U32 R3, RZ, RZ, R111 ;  /* 0x000000ffff037224 */ /* 0x000fc600078e006f */
[----:B------:R1:W-:Y:S01]  /*50f10*/  STL [R1+0x1568], R110 ;  /* 0x0015686e01007387 */ /* 0x0003e20000100800 */
[C---:B------:R-:W-:Y:S08]  /*50f20*/  HMMA.1688.F32.TF32 R104, R236.reuse, R28, R120 ;  /* 0x0000001cec68723c */ /* 0x040ff00000081078 */
[C---:B-1----:R-:W-:Y:S01]  /*50f30*/  HMMA.1688.F32.TF32 R108, R236.reuse, R48, R40 ;  /* 0x00000030ec6c723c */ /* 0x042fe20000081028 */
[----:B------:R-:W-:Y:S04]  /*50f40*/  STL.64 [R1+0x1550], R112 ;  /* 0x0015507001007387 */ /* 0x000fe80000100a00 */
[----:B------:R-:W-:Y:S03]  /*50f50*/  STL.64 [R1+0x1558], R114 ;  /* 0x0015587201007387 */ /* 0x000fe60000100a00 */
[C---:B------:R-:W-:Y:S01]  /*50f60*/  HMMA.1688.F32.TF32 R12, R236.reuse, R44, R12 ;  /* 0x0000002cec0c723c */ /* 0x040fe2000008100c */
[----:B------:R-:W-:Y:S04]  /*50f70*/  LDS R40, [R0+UR12+0x4000] ;  /* 0x0040000c00287984 */ /* 0x000fe80008000800 */
[----:B------:R-:W-:Y:S04]  /*50f80*/  LDS R42, [R0+UR12+0x6000] ;  /* 0x0060000c002a7984 */ /* 0x000fe80008000800 */
[----:B------:R-:W-:Y:S04]  /*50f90*/  LDS R41, [R252+UR12+0x4000] ;  /* 0x0040000cfc297984 */ /* 0x000fe80008000800 */
[----:B------:R-:W-:Y:S04]  /*50fa0*/  STL.64 [R1+0x1540], R108 ;  /* 0x0015406c01007387 */ /* 0x000fe80000100a00 */
[----:B------:R-:W-:Y:S04]  /*50fb0*/  STL.64 [R1+0x1548], R110 ;  /* 0x0015486e01007387 */ /* 0x000fe80000100a00 */
[----:B------:R-:W-:Y:S04]  /*50fc0*/  STL.64 [R1+0x1530], R104 ;  /* 0x0015306801007387 */ /* 0x000fe80000100a00 */
[----:B------:R1:W-:Y:S04]  /*50fd0*/  STL.64 [R1+0x1538], R106 ;  /* 0x0015386a01007387 */ /* 0x0003e80000100a00 */
[----:B------:R-:W1:Y:S02]  /*50fe0*/  LDS R43, [R252+UR12+0x6000] ;  /* 0x0060000cfc2b7984 */ /* 0x000e640008000800 */
[C---:B-1----:R-:W-:Y:S08]  /*50ff0*/  HMMA.1688.F32.TF32 R104, R236.reuse, R84, R100 ;  /* 0x00000054ec68723c */ /* 0x042ff00000081064 */
[C---:B------:R-:W-:Y:S08]  /*51000*/  HMMA.1688.F32.TF32 R100, R236.reuse, R4, R88 ;  /* 0x00000004ec64723c */ /* 0x040ff00000081058 */
[C---:B------:R-:W-:Y:S03]  /*51010*/  HMMA.1688.F32.TF32 R88, R236.reuse, R56, R128 ;  /* 0x00000038ec58723c */ /* 0x040fe60000081080 */
[----:B------:R-:W-:Y:S04]  /*51020*/  STL.64 [R1+0x1520], R104 ;  /* 0x0015206801007387 */ /* 0x000fe80000100a00 */
[----:B------:R-:W-:Y:S04]  /*51030*/  STL.64 [R1+0x1528], R106 ;  /* 0x0015286a01007387 */ /* 0x000fe80000100a00 */
[----:B------:R-:W-:Y:S04]  /*51040*/  STL.64 [R1+0x1510], R12 ;  /* 0x0015100c01007387 */ /* 0x000fe80000100a00 */
[----:B------:R1:W-:Y:S04]  /*51050*/  STL.64 [R1+0x1518], R14 ;  /* 0x0015180e01007387 */ /* 0x0003e80000100a00 */
[----:B------:R-:W-:Y:S04]  /*51060*/  STL.64 [R1+0x1500], R100 ;  /* 0x0015006401007387 */ /* 0x000fe80000100a00 */
[----:B------:R-:W-:Y:S01]  /*51070*/  STL.64 [R1+0x1508], R102 ;  /* 0x0015086601007387 */ /* 0x000fe20000100a00 */
[C---:B-1----:R-:W-:Y:S03]  /*51080*/  HMMA.1688.F32.TF32 R12, R236.reuse, R80, R8 ;  /* 0x00000050ec0c723c */ /* 0x042fe60000081008 */
[----:B------:R-:W-:Y:S04]  /*51090*/  STL.64 [R1+0x14f0], R88 ;  /* 0x0014f05801007387 */ /* 0x000fe80000100a00 */
[----:B------:R1:W-:Y:S01]  /*510a0*/  STL.64 [R1+0x14f8], R90 ;  /* 0x0014f85a01007387 */ /* 0x0003e20000100a00 */
[----:B------:R-:W-:Y:S01]  /*510b0*/  HMMA.1688.F32.TF32 R92, R236, R24, R92 ;  /* 0x00000018ec5c723c */ /* 0x000fe2000008105c */
[----:B------:R-:W-:-:S02]  /*510c0*/  IMAD.MOV.U32 R108, RZ, RZ, R83 ;  /* 0x000000ffff6c7224 */ /* 0x000fc400078e0053 */
[----:B------:R-:W-:Y:S01]  /*510d0*/  IMAD.MOV.U32 R109, RZ, RZ, R82 ;  /* 0x000000ffff6d7224 */ /* 0x000fe200078e0052 */
[----:B------:R-:W-:Y:S01]  /*510e0*/  MOV R111, R62 ;  /* 0x0000003e006f7202 */ /* 0x000fe20000000f00 */
[----:B------:R-:W-:Y:S02]  /*510f0*/  IMAD.MOV.U32 R110, RZ, RZ, R63 ;  /* 0x000000ffff6e7224 */ /* 0x000fe400078e003f */
[----:B------:R-:W-:Y:S02]  /*51100*/  IMAD.MOV.U32 R104, RZ, RZ, R27 ;  /* 0x000000ffff687224 */ /* 0x000fe400078e001b */
[----:B------:R-:W-:Y:S01]  /*51110*/  IMAD.MOV.U32 R105, RZ, RZ, R26 ;  /* 0x000000ffff697224 */ /* 0x000fe200078e001a */
[----:B-1----:R-:W-:Y:S01]  /*51120*/  HMMA.1688.F32.TF32 R88, R236, R60, R232 ;  /* 0x0000003cec58723c */ /* 0x002fe200000810e8 */
[----:B------:R-:W-:Y:S04]  /*51130*/  STL.64 [R1+0x14e0], R12 ;  /* 0x0014e00c01007387 */ /* 0x000fe80000100a00 */
[----:B------:R-:W-:Y:S01]  /*51140*/  STL.64 [R1+0x14e8], R14 ;  /* 0x0014e80e01007387 */ /* 0x000fe20000100a00 */
[----:B------:R-:W-:Y:S01]  /*51150*/  IMAD.MOV.U32 R106, RZ, RZ, R67 ;  /* 0x000000ffff6a7224 */ /* 0x000fe200078e0043 */
[----:B------:R-:W-:Y:S01]  /*51160*/  MOV R120, R7 ;  /* 0x0000000700787202 */ /* 0x000fe20000000f00 */
[----:B------:R-:W-:-:S02]  /*51170*/  IMAD.MOV.U32 R107, RZ, RZ, R66 ;  /* 0x000000ffff6b7224 */ /* 0x000fc400078e0042 */
[----:B------:R-:W-:Y:S02]  /*51180*/  IMAD.MOV.U32 R121, RZ, RZ, R6 ;  /* 0x000000ffff797224 */ /* 0x000fe400078e0006 */
[----:B------:R-:W-:Y:S02]  /*51190*/  IMAD.MOV.U32 R122, RZ, RZ, R59 ;  /* 0x000000ffff7a7224 */ /* 0x000fe400078e003b */
[----:B------:R-:W-:Y:S02]  /*511a0*/  IMAD.MOV.U32 R123, RZ, RZ, R58 ;  /* 0x000000ffff7b7224 */ /* 0x000fe400078e003a */
[----:B------:R-:W-:Y:S02]  /*511b0*/  IMAD.MOV.U32 R100, RZ, RZ, R46 ;  /* 0x000000ffff647224 */ /* 0x000fe400078e002e */
[----:B------:R-:W-:Y:S01]  /*511c0*/  IMAD.MOV.U32 R101, RZ, RZ, R50 ;  /* 0x000000ffff657224 */ /* 0x000fe200078e0032 */
[----:B------:R-:W-:Y:S04]  /*511d0*/  STL.64 [R1+0x14d0], R88 ;  /* 0x0014d05801007387 */ /* 0x000fe80000100a00 */
[----:B------:R-:W-:Y:S04]  /*511e0*/  STL.64 [R1+0x14d8], R90 ;  /* 0x0014d85a01007387 */ /* 0x000fe80000100a00 */
[----:B------:R-:W-:Y:S04]  /*511f0*/  STL.64 [R1+0x14c0], R92 ;  /* 0x0014c05c01007387 */ /* 0x000fe80000100a00 */
[----:B------:R1:W-:Y:S01]  /*51200*/  STL.64 [R1+0x14c8], R94 ;  /* 0x0014c85e01007387 */ /* 0x0003e20000100a00 */
[----:B------:R-:W-:Y:S01]  /*51210*/  IMAD.MOV.U32 R102, RZ, RZ, R51 ;  /* 0x000000ffff667224 */ /* 0x000fe200078e0033 */
[----:B------:R-:W-:Y:S01]  /*51220*/  MOV R103, R30 ;  /* 0x0000001e00677202 */ /* 0x000fe20000000f00 */
[----:B------:R-:W-:Y:S01]  /*51230*/  IMAD.MOV.U32 R112, RZ, RZ, R31 ;  /* 0x000000ffff707224 */ /* 0x000fe200078e001f */
[----:B------:R-:W-:Y:S01]  /*51240*/  LDS R8, [R0+UR12+0x4080] ;  /* 0x0040800c00087984 */ /* 0x000fe20008000800 */
[----:B------:R-:W-:-:S02]  /*51250*/  IMAD.MOV.U32 R113, RZ, RZ, R47 ;  /* 0x000000ffff717224 */ /* 0x000fc400078e002f */
[----:B------:R-:W-:Y:S01]  /*51260*/  IMAD.MOV.U32 R114, RZ, RZ, R86 ;  /* 0x000000ffff727224 */ /* 0x000fe200078e0056 */
[----:B------:R-:W-:Y:S01]  /*51270*/  LDS R10, [R0+UR12+0x6080] ;  /* 0x0060800c000a7984 */ /* 0x000fe20008000800 */
[----:B-1----:R-:W-:Y:S01]  /*51280*/  HMMA.1688.F32.TF32 R92, R40, R38, R132 ;  /* 0x00000026285c723c */ /* 0x002fe20000081084 */
[----:B------:R-:W-:Y:S02]  /*51290*/  IMAD.MOV.U32 R115, RZ, RZ, R87 ;  /* 0x000000ffff737224 */ /* 0x000fe400078e0057 */
[----:B------:R-:W-:Y:S04]  /*512a0*/  LDS R9, [R252+UR12+0x4080] ;  /* 0x0040800cfc097984 */ /* 0x000fe80008000800 */
[----:B------:R-:W1:Y:S01]  /*512b0*/  LDS R11, [R252+UR12+0x6080] ;  /* 0x0060800cfc0b7984 */ /* 0x000e620008000800 */
[C---:B--2---:R-:W-:Y:S08]  /*512c0*/  HMMA.1688.F32.TF32 R12, R236.reuse, R64, R96 ;  /* 0x00000040ec0c723c */ /* 0x044ff00000081060 */
[C---:B---3--:R-:W-:Y:S11]  /*512d0*/  HMMA.1688.F32.TF32 R88, R236.reuse, R76, R16 ;  /* 0x0000004cec58723c */ /* 0x048ff60000081010 */
[----:B------:R-:W-:Y:S04]  /*512e0*/  STL.64 [R1+0x14b0], R12 ;  /* 0x0014b00c01007387 */ /* 0x000fe80000100a00 */
[----:B------:R-:W-:Y:S04]  /*512f0*/  STL.64 [R1+0x14b8], R14 ;  /* 0x0014b80e01007387 */ /* 0x000fe80000100a00 */
[----:B------:R-:W-:Y:S04]  /*51300*/  LDS R12, [R0+UR12+0x4100] ;  /* 0x0041000c000c7984 */ /* 0x000fe80008000800 */
[----:B------:R-:W-:Y:S01]  /*51310*/  LDS R14, [R0+UR12+0x6100] ;  /* 0x0061000c000e7984 */ /* 0x000fe20008000800 */
[----:B----4-:R-:W-:Y:S03]  /*51320*/  HMMA.1688.F32.TF32 R16, R236, R68, R124 ;  /* 0x00000044ec10723c */ /* 0x010fe6000008107c */
[----:B------:R-:W-:Y:S04]  /*51330*/  STL.64 [R1+0x14a0], R88 ;  /* 0x0014a05801007387 */ /* 0x000fe80000100a00 */
[----:B------:R-:W-:Y:S04]  /*51340*/  STL.64 [R1+0x14a8], R90 ;  /* 0x0014a85a01007387 */ /* 0x000fe80000100a00 */
[----:B------:R-:W-:Y:S04]  /*51350*/  LDS R13, [R252+UR12+0x4100] ;  /* 0x0041000cfc0d7984 */ /* 0x000fe80008000800 */
[----:B------:R-:W2:Y:S04]  /*51360*/  LDS R15, [R252+UR12+0x6100] ;  /* 0x0061000cfc0f7984 */ /* 0x000ea80008000800 */
[----:B------:R-:W-:Y:S04]  /*51370*/  STL.64 [R1+0xd00], R16 ;  /* 0x000d001001007387 */ /* 0x000fe80000100a00 */
[----:B------:R3:W-:Y:S02]  /*51380*/  STL.64 [R1+0xd08], R18 ;  /* 0x000d081201007387 */ /* 0x0007e40000100a00 */
[C---:B---3--:R-:W-:Y:S08]  /*51390*/  HMMA.1688.F32.TF32 R16, R40.reuse, R74, R136 ;  /* 0x0000004a2810723c */ /* 0x048ff00000081088 */
[C---:B------:R-:W-:Y:S11]  /*513a0*/  HMMA.1688.F32.TF32 R88, R40.reuse, R54, R116 ;  /* 0x000000362858723c */ /* 0x040ff60000081074 */
[----:B------:R-:W-:Y:S04]  /*513b0*/  STL.64 [R1+0xce0], R16 ;  /* 0x000ce01001007387 */ /* 0x000fe80000100a00 */
[----:B------:R3:W-:Y:S02]  /*513c0*/  STL.64 [R1+0xce8], R18 ;  /* 0x000ce81201007387 */ /* 0x0007e40000100a00 */
[----:B---3--:R-:W-:Y:S02]  /*513d0*/  HMMA.1688.F32.TF32 R16, R40, R34, R248 ;  /* 0x000000222810723c */ /* 0x008fe400000810f8 */
[----:B------:R-:W-:Y:S04]  /*513e0*/  STL.64 [R1+0xcc0], R92 ;  /* 0x000cc05c01007387 */ /* 0x000fe80000100a00 */
[----:B------:R-:W-:Y:S04]  /*513f0*/  STL.64 [R1+0xcc8], R94 ;  /* 0x000cc85e01007387 */ /* 0x000fe80000100a00 */
[----:B------:R3:W-:Y:S04]  /*51400*/  STL.64 [R1+0xca0], R88 ;  /* 0x000ca05801007387 */ /* 0x0007e80000100a00 */
[----:B------:R4:W-:Y:S04]  /*51410*/  STL.64 [R1+0xca8], R90 ;  /* 0x000ca85a01007387 */ /* 0x0009e80000100a00 */
[----:B------:R-:W2:Y:S04]  /*51420*/  LDL.LU R83, [R1+0x677c] ;  /* 0x00677c0001537983 */ /* 0x000ea80000300800 */
[----:B------:R-:W-:Y:S04]  /*51430*/  STL.64 [R1+0xc80], R16 ;  /* 0x000c801001007387 */ /* 0x000fe80000100a00 */
[----:B------:R1:W-:Y:S04]  /*51440*/  STL.64 [R1+0xc88], R18 ;  /* 0x000c881201007387 */ /* 0x0003e80000100a00 */
[----:B------:R-:W2:Y:S04]  /*51450*/  LDL.LU R82, [R1+0x6778] ;  /* 0x0067780001527983 */ /* 0x000ea80000300800 */
[----:B------:R-:W2:Y:S04]  /*51460*/  LDL.LU R63, [R1+0x6774] ;  /* 0x00677400013f7983 */ /* 0x000ea80000300800 */
[----:B------:R-:W2:Y:S04]  /*51470*/  LDL.LU R62, [R1+0x6770] ;  /* 0x00677000013e7983 */ /* 0x000ea80000300800 */
[----:B------:R-:W2:Y:S04]  /*51480*/  LDL.LU R27, [R1+0x676c] ;  /* 0x00676c00011b7983 */ /* 0x000ea80000300800 */
[----:B------:R-:W2:Y:S04]  /*51490*/  LDL.LU R26, [R1+0x6768] ;  /* 0x00676800011a7983 */ /* 0x000ea80000300800 */
[----:B------:R-:W2:Y:S04]  /*514a0*/  LDL.LU R67, [R1+0x6764] ;  /* 0x0067640001437983 */ /* 0x000ea80000300800 */
[----:B------:R-:W2:Y:S01]  /*514b0*/  LDL.LU R66, [R1+0x6760] ;  /* 0x0067600001427983 */ /* 0x000ea20000300800 */
[----:B---3--:R-:W-:-:S03]  /*514c0*/  IMAD.MOV.U32 R88, RZ, RZ, R71 ;  /* 0x000000ffff587224 */ /* 0x008fc600078e0047 */
[----:B------:R-:W3:Y:S01]  /*514d0*/  LDL.LU R7, [R1+0x675c] ;  /* 0x00675c0001077983 */ /* 0x000ee20000300800 */
[----:B------:R-:W-:-:S03]  /*514e0*/  MOV R89, R70 ;  /* 0x0000004600597202 */ /* 0x000fc60000000f00 */
[----:B------:R-:W3:Y:S01]  /*514f0*/  LDL.LU R6, [R1+0x6758] ;  /* 0x0067580001067983 */ /* 0x000ee20000300800 */
[----:B----4-:R-:W-:-:S03]  /*51500*/  IMAD.MOV.U32 R90, RZ, RZ, R79 ;  /* 0x000000ffff5a7224 */ /* 0x010fc600078e004f */
[----:B------:R-:W4:Y:S01]  /*51510*/  LDL.LU R59, [R1+0x6754] ;  /* 0x00675400013b7983 */ /* 0x000f220000300800 */
[----:B------:R-:W-:-:S03]  /*51520*/  IMAD.MOV.U32 R91, RZ, RZ, R78 ;  /* 0x000000ffff5b7224 */ /* 0x000fc600078e004e */
[----:B------:R-:W3:Y:S04]  /*51530*/  LDL.LU R58, [R1+0x6750] ;  /* 0x00675000013a7983 */ /* 0x000ee80000300800 */
[----:B------:R-:W3:Y:S04]  /*51540*/  LDL.LU R71, [R1+0x674c] ;  /* 0x00674c0001477983 */ /* 0x000ee80000300800 */
[----:B------:R-:W4:Y:S04]  /*51550*/  LDL.LU R70, [R1+0x6748] ;  /* 0x0067480001467983 */ /* 0x000f280000300800 */
[----:B------:R-:W4:Y:S04]  /*51560*/  LDL.LU R79, [R1+0x6744] ;  /* 0x00674400014f7983 */ /* 0x000f280000300800 */
[----:B------:R-:W4:Y:S01]  /*51570*/  LDL.LU R78, [R1+0x6740] ;  /* 0x00674000014e7983 */ /* 0x000f220000300800 */
[----:B--2---:R-:W-:Y:S01]  /*51580*/  IMAD.MOV.U32 R131, RZ, RZ, R83 ;  /* 0x000000ffff837224 */ /* 0x004fe200078e0053 */
[----:B------:R-:W-:Y:S01]  /*51590*/  MOV R130, R82 ;  /* 0x0000005200827202 */ /* 0x000fe20000000f00 */
[----:B------:R-:W-:-:S02]  /*515a0*/  IMAD.MOV.U32 R129, RZ, RZ, R63 ;  /* 0x000000ffff817224 */ /* 0x000fc400078e003f */
[----:B------:R-:W-:Y:S02]  /*515b0*/  IMAD.MOV.U32 R128, RZ, RZ, R62 ;  /* 0x000000ffff807224 */ /* 0x000fe400078e003e */
[----:B------:R-:W1:Y:S04]  /*515c0*/  LDL.LU R62, [R1+0x673c] ;  /* 0x00673c00013e7983 */ /* 0x000e680000300800 */
[----:B------:R-:W2:Y:S04]  /*515d0*/  LDL.LU R63, [R1+0x6738] ;  /* 0x00673800013f7983 */ /* 0x000ea80000300800 */
[----:B------:R-:W2:Y:S01]  /*515e0*/  LDL.LU R82, [R1+0x6734] ;  /* 0x0067340001527983 */ /* 0x000ea20000300800 */
[----:B------:R-:W-:-:S02]  /*515f0*/  IMAD.MOV.U32 R234, RZ, RZ, R26 ;  /* 0x000000ffffea7224 */ /* 0x000fc400078e001a */
[----:B------:R-:W-:Y:S01]  /*51600*/  IMAD.MOV.U32 R233, RZ, RZ, R67 ;  /* 0x000000ffffe97224 */ /* 0x000fe200078e0043 */
[----:B------:R-:W2:Y:S01]  /*51610*/  LDL.LU R83, [R1+0x6730] ;  /* 0x0067300001537983 */ /* 0x000ea20000300800 */
[----:B------:R-:W-:-:S03]  /*51620*/  IMAD.MOV.U32 R232, RZ, RZ, R66 ;  /* 0x000000ffffe87224 */ /* 0x000fc600078e0042 */
[----:B------:R-:W2:Y:S01]  /*51630*/  LDL.LU R66, [R1+0x672c] ;  /* 0x00672c0001427983 */ /* 0x000ea20000300800 */
[----:B------:R-:W-:-:S03]  /*51640*/  MOV R235, R27 ;  /* 0x0000001b00eb7202 */ /* 0x000fc60000000f00 */
[----:B------:R-:W2:Y:S04]  /*51650*/  LDL.LU R67, [R1+0x6728] ;  /* 0x0067280001437983 */ /* 0x000ea80000300800 */
[----:B------:R-:W2:Y:S04]  /*51660*/  LDL.LU R26, [R1+0x6724] ;  /* 0x00672400011a7983 */ /* 0x000ea80000300800 */
[----:B------:R-:W2:Y:S01]  /*51670*/  LDL.LU R27, [R1+0x6720] ;  /* 0x00672000011b7983 */ /* 0x000ea20000300800 */
[----:B---3--:R-:W-:Y:S02]  /*51680*/  IMAD.MOV.U32 R99, RZ, RZ, R71 ;  /* 0x000000ffff637224 */ /* 0x008fe400078e0047 */
[----:B----4-:R-:W-:-:S02]  /*51690*/  IMAD.MOV.U32 R98, RZ, RZ, R70 ;  /* 0x000000ffff627224 */ /* 0x010fc400078e0046 */
[----:B------:R-:W-:Y:S02]  /*516a0*/  IMAD.MOV.U32 R97, RZ, RZ, R79 ;  /* 0x000000ffff617224 */ /* 0x000fe400078e004f */
[----:B------:R-:W-:Y:S02]  /*516b0*/  IMAD.MOV.U32 R96, RZ, RZ, R78 ;  /* 0x000000ffff607224 */ /* 0x000fe400078e004e */
[----:B------:R-:W3:Y:S04]  /*516c0*/  LDL.LU R78, [R1+0x671c] ;  /* 0x00671c00014e7983 */ /* 0x000ee80000300800 */
[----:B------:R-:W4:Y:S04]  /*516d0*/  LDL.LU R79, [R1+0x6718] ;  /* 0x00671800014f7983 */ /* 0x000f280000300800 */
[----:B------:R-:W4:Y:S04]  /*516e0*/  LDL.LU R70, [R1+0x6714] ;  /* 0x0067140001467983 */ /* 0x000f280000300800 */
[----:B------:R-:W4:Y:S01]  /*516f0*/  LDL.LU R71, [R1+0x6710] ;  /* 0x0067100001477983 */ /* 0x000f220000300800 */
[----:B-1----:R-:W-:-:S02]  /*51700*/  IMAD.MOV.U32 R19, RZ, RZ, R62 ;  /* 0x000000ffff137224 */ /* 0x002fc400078e003e */
[----:B--2---:R-:W-:Y:S02]  /*51710*/  IMAD.MOV.U32 R18, RZ, RZ, R63 ;  /* 0x000000ffff127224 */ /* 0x004fe400078e003f */
[----:B------:R-:W-:Y:S01]  /*51720*/  IMAD.MOV.U32 R17, RZ, RZ, R82 ;  /* 0x000000ffff117224 */ /* 0x000fe200078e0052 */
[----:B------:R-:W-:Y:S02]  /*51730*/  MOV R16, R83 ;  /* 0x0000005300107202 */ /* 0x000fe40000000f00 */
[----:B------:R-:W2:Y:S04]  /*51740*/  LDL.LU R83, [R1+0x670c] ;  /* 0x00670c0001537983 */ /* 0x000ea80000300800 */
[----:B------:R-:W2:Y:S04]  /*51750*/  LDL.LU R82, [R1+0x6708] ;  /* 0x0067080001527983 */ /* 0x000ea80000300800 */
[----:B------:R-:W2:Y:S04]  /*51760*/  LDL.LU R63, [R1+0x6704] ;  /* 0x00670400013f7983 */ /* 0x000ea80000300800 */
[----:B------:R-:W2:Y:S01]  /*51770*/  LDL.LU R62, [R1+0x6700] ;  /* 0x00670000013e7983 */ /* 0x000ea20000300800 */
[----:B---3--:R-:W-:-:S02]  /*51780*/  IMAD.MOV.U32 R239, RZ, RZ, R78 ;  /* 0x000000ffffef7224 */ /* 0x008fc400078e004e */
[----:B----4-:R-:W-:Y:S02]  /*51790*/  IMAD.MOV.U32 R238, RZ, RZ, R79 ;  /* 0x000000ffffee7224 */ /* 0x010fe400078e004f */
[----:B------:R-:W-:Y:S02]  /*517a0*/  IMAD.MOV.U32 R236, RZ, RZ, R70 ;  /* 0x000000ffffec7224 */ /* 0x000fe400078e0046 */
[----:B------:R-:W3:Y:S01]  /*517b0*/  LDL.LU R70, [R1+0x66fc] ;  /* 0x0066fc0001467983 */ /* 0x000ee20000300800 */
[----:B------:R-:W-:-:S03]  /*517c0*/  MOV R237, R71 ;  /* 0x0000004700ed7202 */ /* 0x000fc60000000f00 */
[----:B------:R-:W4:Y:S04]  /*517d0*/  LDL.LU R71, [R1+0x66f8] ;  /* 0x0066f80001477983 */ /* 0x000f280000300800 */
[----:B------:R-:W2:Y:S04]  /*517e0*/  LDL.LU R79, [R1+0x66f4] ;  /* 0x0066f400014f7983 */ /* 0x000ea80000300800 */
[----:B------:R-:W2:Y:S01]  /*517f0*/  LDL.LU R78, [R1+0x66f0] ;  /* 0x0066f000014e7983 */ /* 0x000ea20000300800 */
[----:B------:R-:W-:Y:S01]  /*51800*/  IMAD.MOV.U32 R124, RZ, RZ, R27 ;  /* 0x000000ffff7c7224 */ /* 0x000fe200078e001b */
[----:B------:R-:W-:Y:S01]  /*51810*/  MOV R126, R67 ;  /* 0x00000043007e7202 */ /* 0x000fe20000000f00 */
[----:B------:R-:W-:Y:S01]  /*51820*/  IMAD.MOV.U32 R125, RZ, RZ, R26 ;  /* 0x000000ffff7d7224 */ /* 0x000fe200078e001a */
[----:B------:R-:W2:Y:S01]  /*51830*/  LDL.LU R27, [R1+0x66ec] ;  /* 0x0066ec00011b7983 */ /* 0x000ea20000300800 */
[----:B------:R-:W-:-:S03]  /*51840*/  IMAD.MOV.U32 R127, RZ, RZ, R66 ;  /* 0x000000ffff7f7224 */ /* 0x000fc600078e0042 */
[----:B------:R-:W2:Y:S04]  /*51850*/  LDL.LU R26, [R1+0x66e8] ;  /* 0x0066e800011a7983 */ /* 0x000ea80000300800 */
[----:B------:R-:W2:Y:S04]  /*51860*/  LDL.LU R67, [R1+0x66e4] ;  /* 0x0066e40001437983 */ /* 0x000ea80000300800 */
[----:B------:R-:W2:Y:S01]  /*51870*/  LDL.LU R66, [R1+0x66e0] ;  /* 0x0066e00001427983 */ /* 0x000ea20000300800 */
[----:B---3--:R-:W-:Y:S01]  /*51880*/  MOV R119, R70 ;  /* 0x0000004600777202 */ /* 0x008fe20000000f00 */
[----:B----4-:R-:W-:-:S02]  /*51890*/  IMAD.MOV.U32 R118, RZ, RZ, R71 ;  /* 0x000000ffff767224 */ /* 0x010fc400078e0047 */
[----:B--2---:R-:W-:Y:S02]  /*518a0*/  IMAD.MOV.U32 R116, RZ, RZ, R79 ;  /* 0x000000ffff747224 */ /* 0x004fe400078e004f */
[----:B------:R-:W2:Y:S01]  /*518b0*/  LDL.LU R79, [R1+0x66dc] ;  /* 0x0066dc00014f7983 */ /* 0x000ea20000300800 */
[----:B------:R-:W-:-:S03]  /*518c0*/  IMAD.MOV.U32 R117, RZ, RZ, R78 ;  /* 0x000000ffff757224 */ /* 0x000fc600078e004e */
[----:B------:R-:W3:Y:S04]  /*518d0*/  LDL.LU R78, [R1+0x66d8] ;  /* 0x0066d800014e7983 */ /* 0x000ee80000300800 */
[----:B------:R-:W4:Y:S04]  /*518e0*/  LDL.LU R71, [R1+0x66d4] ;  /* 0x0066d40001477983 */ /* 0x000f280000300800 */
        /* <DEDUP_REMOVED lines=44> */
[----:B------:R-:W4:Y:S01]  /*51bb0*/  LDL.LU R223, [R1+0x16c] ;  /* 0x00016c0001df7983 */ /* 0x000f220000300800 */
[----:B------:R-:W-:Y:S01]  /*51bc0*/  MOV R132, R66 ;  /* 0x0000004200847202 */ /* 0x000fe20000000f00 */
[----:B------:R-:W-:-:S02]  /*51bd0*/  IMAD.MOV.U32 R133, RZ, RZ, R67 ;  /* 0x000000ffff857224 */ /* 0x000fc400078e0043 */
[----:B------:R-:W-:Y:S02]  /*51be0*/  IMAD.MOV.U32 R134, RZ, RZ, R26 ;  /* 0x000000ffff867224 */ /* 0x000fe400078e001a */
[----:B------:R-:W-:Y:S01]  /*51bf0*/  IMAD.MOV.U32 R135, RZ, RZ, R27 ;  /* 0x000000ffff877224 */ /* 0x000fe200078e001b */
[----:B------:R-:W-:Y:S01]  /*51c00*/  MOV R249, R63 ;  /* 0x0000003f00f97202 */ /* 0x000fe20000000f00 */
[----:B------:R-:W-:Y:S02]  /*51c10*/  IMAD.MOV.U32 R248, RZ, RZ, R62 ;  /* 0x000000fffff87224 */ /* 0x000fe400078e003e */
[----:B------:R-:W-:Y:S02]  /*51c20*/  IMAD.MOV.U32 R250, RZ, RZ, R82 ;  /* 0x000000fffffa7224 */ /* 0x000fe400078e0052 */
[----:B------:R-:W-:Y:S02]  /*51c30*/  IMAD.MOV.U32 R251, RZ, RZ, R83 ;  /* 0x000000fffffb7224 */ /* 0x000fe400078e0053 */
[----:B------:R-:W-:Y:S01]  /*51c40*/  IMAD.MOV.U32 R92, RZ, RZ, R58 ;  /* 0x000000ffff5c7224 */ /* 0x000fe200078e003a */
[----:B------:R-:W-:Y:S01]  /*51c50*/  MOV R94, R6 ;  /* 0x00000006005e7202 */ /* 0x000fe20000000f00 */
[----:B------:R-:W-:-:S02]  /*51c60*/  IMAD.MOV.U32 R93, RZ, RZ, R59 ;  /* 0x000000ffff5d7224 */ /* 0x000fc400078e003b */
[----:B------:R-:W-:Y:S02]  /*51c70*/  IMAD.MOV.U32 R95, RZ, RZ, R7 ;  /* 0x000000ffff5f7224 */ /* 0x000fe400078e0007 */
[----:B--2---:R-:W-:Y:S02]  /*51c80*/  IMAD.MOV.U32 R219, RZ, RZ, R79 ;  /* 0x000000ffffdb7224 */ /* 0x004fe400078e004f */
[----:B---3--:R-:W-:Y:S02]  /*51c90*/  IMAD.MOV.U32 R218, RZ, RZ, R78 ;  /* 0x000000ffffda7224 */ /* 0x008fe400078e004e */
[----:B----4-:R-:W-:Y:S02]  /*51ca0*/  IMAD.MOV.U32 R217, RZ, RZ, R71 ;  /* 0x000000ffffd97224 */ /* 0x010fe400078e0047 */
[----:B------:R-:W-:Y:S02]  /*51cb0*/  IMAD.MOV.U32 R216, RZ, RZ, R70 ;  /* 0x000000ffffd87224 */ /* 0x000fe400078e0046 */
[----:B------:R-:W2:Y:S04]  /*51cc0*/  LDL.LU R70, [R1+0x66cc] ;  /* 0x0066cc0001467983 */ /* 0x000ea80000300800 */
[----:B------:R-:W2:Y:S04]  /*51cd0*/  LDL.LU R71, [R1+0x66c8] ;  /* 0x0066c80001477983 */ /* 0x000ea80000300800 */
[----:B------:R-:W3:Y:S04]  /*51ce0*/  LDL.LU R78, [R1+0x66c4] ;  /* 0x0066c400014e7983 */ /* 0x000ee80000300800 */
[----:B------:R-:W3:Y:S04]  /*51cf0*/  LDL.LU R79, [R1+0x66c0] ;  /* 0x0066c000014f7983 */ /* 0x000ee80000300800 */
[----:B------:R-:W4:Y:S04]  /*51d00*/  LDL.LU R66, [R1+0x66bc] ;  /* 0x0066bc0001427983 */ /* 0x000f280000300800 */
[----:B------:R-:W4:Y:S04]  /*51d10*/  LDL.LU R67, [R1+0x66b8] ;  /* 0x0066b80001437983 */ /* 0x000f280000300800 */
[----:B------:R-:W2:Y:S04]  /*51d20*/  LDL.LU R26, [R1+0x66b4] ;  /* 0x0066b400011a7983 */ /* 0x000ea80000300800 */
        /* <DEDUP_REMOVED lines=16> */
[----:B------:R-:W2:Y:S01]  /*51e30*/  LDL.LU R87, [R1+0x6670] ;  /* 0x0066700001577983 */ /* 0x000ea20000300800 */
[C---:B------:R-:W-:Y:S08]  /*51e40*/  HMMA.1688.F32.TF32 R132, R8.reuse, R74, R132 ;  /* 0x0000004a0884723c */ /* 0x040ff00000081084 */
[C---:B------:R-:W-:Y:S08]  /*51e50*/  HMMA.1688.F32.TF32 R116, R8.reuse, R38, R116 ;  /* 0x000000260874723c */ /* 0x040ff00000081074 */
[----:B------:R-:W-:Y:S08]  /*51e60*/  HMMA.1688.F32.TF32 R248, R8, R54, R248 ;  /* 0x0000003608f8723c */ /* 0x000ff000000810f8 */
[C---:B---3--:R-:W-:Y:S08]  /*51e70*/  HMMA.1688.F32.TF32 R216, R40.reuse, R78, R216 ;  /* 0x0000004e28d8723c */ /* 0x048ff000000810d8 */
[C---:B----4-:R-:W-:Y:S08]  /*51e80*/  HMMA.1688.F32.TF32 R140, R40.reuse, R66, R140 ;  /* 0x00000042288c723c */ /* 0x050ff0000008108c */
[C---:B--2---:R-:W-:Y:S08]  /*51e90*/  HMMA.1688.F32.TF32 R144, R40.reuse, R26, R144 ;  /* 0x0000001a2890723c */ /* 0x044ff00000081090 */
[C---:B------:R-:W-:Y:S08]  /*51ea0*/  HMMA.1688.F32.TF32 R148, R40.reuse, R62, R148 ;  /* 0x0000003e2894723c */ /* 0x040ff00000081094 */
        /* <DEDUP_REMOVED lines=8> */
[----:B------:R1:W-:Y:S04]  /*51f30*/  STL.64 [R1+0xc68], R174 ;  /* 0x000c68ae01007387 */ /* 0x0003e80000100a00 */
[----:B-1----:R-:W2:Y:S04]  /*51f40*/  LDL.LU.64 R174, [R1+0x6668] ;  /* 0x0066680001ae7983 */ /* 0x002ea80000300a00 */
[----:B------:R-:W2:Y:S04]  /*51f50*/  LDL.LU.64 R172, [R1+0x6660] ;  /* 0x0066600001ac7983 */ /* 0x000ea80000300a00 */
[----:B------:R-:W-:Y:S04]  /*51f60*/  STL.64 [R1+0xbf0], R168 ;  /* 0x000bf0a801007387 */ /* 0x000fe80000100a00 */
[----:B------:R1:W-:Y:S04]  /*51f70*/  STL.64 [R1+0xbf8], R170 ;  /* 0x000bf8aa01007387 */ /* 0x0003e80000100a00 */
[----:B-1----:R-:W3:Y:S04]  /*51f80*/  LDL.LU.64 R170, [R1+0x6658] ;  /* 0x0066580001aa7983 */ /* 0x002ee80000300a00 */
[----:B------:R-:W3:Y:S04]  /*51f90*/  LDL.LU.64 R168, [R1+0x6650] ;  /* 0x0066500001a87983 */ /* 0x000ee80000300a00 */
[----:B------:R-:W-:Y:S04]  /*51fa0*/  STL.64 [R1+0xb70], R164 ;  /* 0x000b70a401007387 */ /* 0x000fe80000100a00 */
[----:B------:R1:W-:Y:S04]  /*51fb0*/  STL.64 [R1+0xb78], R166 ;  /* 0x000b78a601007387 */ /* 0x0003e80000100a00 */
[----:B-1----:R-:W4:Y:S04]  /*51fc0*/  LDL.LU.64 R166, [R1+0x6648] ;  /* 0x0066480001a67983 */ /* 0x002f280000300a00 */
[----:B------:R-:W4:Y:S04]  /*51fd0*/  LDL.LU.64 R164, [R1+0x6640] ;  /* 0x0066400001a47983 */ /* 0x000f280000300a00 */
[----:B------:R-:W-:Y:S04]  /*51fe0*/  STL.64 [R1+0xb20], R160 ;  /* 0x000b20a001007387 */ /* 0x000fe80000100a00 */
[----:B------:R1:W-:Y:S04]  /*51ff0*/  STL.64 [R1+0xb28], R162 ;  /* 0x000b28a201007387 */ /* 0x0003e80000100a00 */
[----:B-1----:R-:W2:Y:S04]  /*52000*/  LDL.LU.64 R162, [R1+0x6638] ;  /* 0x0066380001a27983 */ /* 0x002ea80000300a00 */
[----:B------:R-:W2:Y:S04]  /*52010*/  LDL.LU.64 R160, [R1+0x6630] ;  /* 0x0066300001a07983 */ /* 0x000ea80000300a00 */
[----:B------:R-:W-:Y:S04]  /*52020*/  STL.64 [R1+0xb10], R156 ;  /* 0x000b109c01007387 */ /* 0x000fe80000100a00 */
[----:B------:R1:W-:Y:S01]  /*52030*/  STL.64 [R1+0xb18], R158 ;  /* 0x000b189e01007387 */ /* 0x0003e20000100a00 */
[----:B------:R-:W-:Y:S03]  /*52040*/  HMMA.1688.F32.TF32 R40, R40, R70, R136 ;  /* 0x000000462828723c */ /* 0x000fe60000081088 */
[----:B-1----:R-:W2:Y:S04]  /*52050*/  LDL.LU.64 R158, [R1+0x6628] ;  /* 0x00662800019e7983 */ /* 0x002ea80000300a00 */
[----:B------:R-:W2:Y:S04]  /*52060*/  LDL.LU.64 R156, [R1+0x6620] ;  /* 0x00662000019c7983 */ /* 0x000ea80000300a00 */
[----:B------:R-:W-:Y:S04]  /*52070*/  STL.64 [R1+0xb00], R152 ;  /* 0x000b009801007387 */ /* 0x000fe80000100a00 */
[----:B------:R1:W-:Y:S04]  /*52080*/  STL.64 [R1+0xb08], R154 ;  /* 0x000b089a01007387 */ /* 0x0003e80000100a00 */
        /* <DEDUP_REMOVED lines=22> */
[----:B------:R-:W2:Y:S04]  /*521f0*/  LDL.LU.64 R138, [R1+0x65b8] ;  /* 0x0065b800018a7983 */ /* 0x000ea80000300a00 */
[----:B------:R-:W2:Y:S04]  /*52200*/  LDL.LU.64 R136, [R1+0x65b0] ;  /* 0x0065b00001887983 */ /* 0x000ea80000300a00 */
[----:B------:R1:W-:Y:S04]  /*52210*/  STL.64 [R1+0x9b0], R40 ;  /* 0x0009b02801007387 */ /* 0x0003e80000100a00 */
[----:B------:R1:W-:Y:S04]  /*52220*/  STL.64 [R1+0x9b8], R42 ;  /* 0x0009b82a01007387 */ /* 0x0003e80000100a00 */
[----:B-1----:R-:W2:Y:S04]  /*52230*/  LDL.LU R40, [R1+0xd0] ;  /* 0x0000d00001287983 */ /* 0x002ea80000300800 */
[----:B------:R-:W2:Y:S04]  /*52240*/  LDL.LU R41, [R1+0xd4] ;  /* 0x0000d40001297983 */ /* 0x000ea80000300800 */
[----:B------:R-:W2:Y:S04]  /*52250*/  LDL.LU R42, [R1+0xd8] ;  /* 0x0000d800012a7983 */ /* 0x000ea80000300800 */
[----:B------:R-:W2:Y:S04]  /*52260*/  LDL.LU R43, [R1+0xdc] ;  /* 0x0000dc00012b7983 */ /* 0x000ea80000300800 */
[----:B------:R-:W-:Y:S04]  /*52270*/  STL.64 [R1+0x980], R132 ;  /* 0x0009808401007387 */ /* 0x000fe80000100a00 */
[----:B------:R1:W-:Y:S04]  /*52280*/  STL.64 [R1+0x988], R134 ;  /* 0x0009888601007387 */ /* 0x0003e80000100a00 */
[----:B-1----:R-:W3:Y:S04]  /*52290*/  LDL.LU.64 R134, [R1+0x65a8] ;  /* 0x0065a80001867983 */ /* 0x002ee80000300a00 */
[----:B------:R-:W3:Y:S04]  /*522a0*/  LDL.LU.64 R132, [R1+0x65a0] ;  /* 0x0065a00001847983 */ /* 0x000ee80000300a00 */
[----:B------:R-:W-:Y:S04]  /*522b0*/  STL.64 [R1+0x930], R116 ;  /* 0x0009307401007387 */ /* 0x000fe80000100a00 */
[----:B------:R1:W-:Y:S04]  /*522c0*/  STL.64 [R1+0x938], R118 ;  /* 0x0009387601007387 */ /* 0x0003e80000100a00 */
[----:B-1----:R-:W3:Y:S04]  /*522d0*/  LDL.LU.64 R118, [R1+0x6598] ;  /* 0x0065980001767983 */ /* 0x002ee80000300a00 */
[----:B------:R-:W3:Y:S04]  /*522e0*/  LDL.LU.64 R116, [R1+0x6590] ;  /* 0x0065900001747983 */ /* 0x000ee80000300a00 */
[----:B------:R-:W-:Y:S04]  /*522f0*/  STL.64 [R1+0x8f0], R248 ;  /* 0x0008f0f801007387 */ /* 0x000fe80000100a00 */
[----:B------:R1:W-:Y:S04]  /*52300*/  STL.64 [R1+0x8f8], R250 ;  /* 0x0008f8fa01007387 */ /* 0x0003e80000100a00 */
[----:B-1----:R-:W3:Y:S04]  /*52310*/  LDL.LU.64 R250, [R1+0x6588] ;  /* 0x0065880001fa7983 */ /* 0x002ee80000300a00 */
[----:B------:R-:W3:Y:S01]  /*52320*/  LDL.LU.64 R248, [R1+0x6580] ;  /* 0x0065800001f87983 */ /* 0x000ee20000300a00 */
[----:B--2---:R-:W-:-:S15]  /*52330*/  HMMA.1688.F32.TF32 R40, R8, R34, R40 ;  /* 0x000000220828723c */ /* 0x004fde0000081028 */
[----:B------:R-:W-:-:S04]  /*52340*/  NOP ;  /* 0x0000000000007918 */ /* 0x000fc80000000000 */
[----:B------:R-:W-:Y:S04]  /*52350*/  STL.64 [R1+0x8e0], R40 ;  /* 0x0008e02801007387 */ /* 0x000fe80000100a00 */
[----:B------:R1:W-:Y:S02]  /*52360*/  STL.64 [R1+0x8e8], R42 ;  /* 0x0008e82a01007387 */ /* 0x0003e40000100a00 */
[----:B-1----:R-:W-:-:S15]  /*52370*/  HMMA.1688.F32.TF32 R40, R8, R50, R236 ;  /* 0x000000320828723c */ /* 0x002fde00000810ec */
[----:B------:R-:W-:-:S04]  /*52380*/  NOP ;  /* 0x0000000000007918 */ /* 0x000fc80000000000 */
[----:B------:R-:W-:Y:S01]  /*52390*/  MOV R25, R42 ;  /* 0x0000002a00197202 */ /* 0x000fe20000000f00 */
[----:B------:R1:W-:Y:S01]  /*523a0*/  STL.64 [R1+0x8c0], R40 ;  /* 0x0008c02801007387 */ /* 0x0003e20000100a00 */
[----:B------:R-:W-:Y:S02]  /*523b0*/  IMAD.MOV.U32 R24, RZ, RZ, R43 ;  /* 0x000000ffff187224 */ /* 0x000fe400078e002b */
[C---:B-1----:R-:W-:Y:S08]  /*523c0*/  HMMA.1688.F32.TF32 R40, R8.reuse, R30, R124 ;  /* 0x0000001e0828723c */ /* 0x042ff0000008107c */
[C---:B------:R-:W-:Y:S08]  /*523d0*/  HMMA.1688.F32.TF32 R124, R8.reuse, R86, R16 ;  /* 0x00000056087c723c */ /* 0x040ff00000081010 */
[C---:B------:R-:W-:Y:S03]  /*523e0*/  HMMA.1688.F32.TF32 R16, R8.reuse, R46, R96 ;  /* 0x0000002e0810723c */ /* 0x040fe60000081060 */
[----:B------:R-:W-:Y:S04]  /*523f0*/  STL.64 [R1+0x8b0], R40 ;  /* 0x0008b02801007387 */ /* 0x000fe80000100a00 */
[----:B------:R1:W-:Y:S02]  /*52400*/  STL.64 [R1+0x8b8], R42 ;  /* 0x0008b82a01007387 */ /* 0x0003e40000100a00 */
[C---:B-1----:R-:W-:Y:S02]  /*52410*/  HMMA.1688.F32.TF32 R40, R8.reuse, R6, R92 ;  /* 0x000000060828723c */ /* 0x042fe4000008105c */
[----:B------:R-:W-:Y:S04]  /*52420*/  STL.64 [R1+0x8a0], R124 ;  /* 0x0008a07c01007387 */ /* 0x000fe80000100a00 */
[----:B------:R-:W-:Y:S02]  /*52430*/  STL.64 [R1+0x8a8], R126 ;  /* 0x0008a87e01007387 */ /* 0x000fe40000100a00 */
[C---:B------:R-:W-:Y:S02]  /*52440*/  HMMA.1688.F32.TF32 R92, R8.reuse, R58, R232 ;  /* 0x0000003a085c723c */ /* 0x040fe400000810e8 */
[----:B------:R-:W-:Y:S04]  /*52450*/  STL.64 [R1+0x880], R16 ;  /* 0x0008801001007387 */ /* 0x000fe80000100a00 */
[----:B------:R1:W-:Y:S05]  /*52460*/  STL.64 [R1+0x888], R18 ;  /* 0x0008881201007387 */ /* 0x0003ea0000100a00 */
[----:B------:R-:W-:Y:S04]  /*52470*/  STL.64 [R1+0x860], R40 ;  /* 0x0008602801007387 */ /* 0x000fe80000100a00 */
[----:B------:R2:W-:Y:S01]  /*52480*/  STL.64 [R1+0x868], R42 ;  /* 0x0008682a01007387 */ /* 0x0005e20000100a00 */
[C---:B-1----:R-:W-:Y:S08]  /*52490*/  HMMA.1688.F32.TF32 R16, R8.reuse, R82, R128 ;  /* 0x000000520810723c */ /* 0x042ff00000081080 */
[C---:B--2---:R-:W-:Y:S01]  /*524a0*/  HMMA.1688.F32.TF32 R40, R8.reuse, R62, R88 ;  /* 0x0000003e0828723c */ /* 0x044fe20000081058 */
[----:B------:R-:W-:Y:S04]  /*524b0*/  STL.64 [R1+0x1490], R92 ;  /* 0x0014905c01007387 */ /* 0x000fe80000100a00 */
[----:B------:R-:W-:Y:S03]  /*524c0*/  STL.64 [R1+0x1498], R94 ;  /* 0x0014985e01007387 */ /* 0x000fe60000100a00 */
[C---:B------:R-:W-:Y:S03]  /*524d0*/  HMMA.1688.F32.TF32 R88, R8.reuse, R26, R100 ;  /* 0x0000001a0858723c */ /* 0x040fe60000081064 */
[----:B------:R-:W-:Y:S04]  /*524e0*/  STL.64 [R1+0x1480], R16 ;  /* 0x0014801001007387 */ /* 0x000fe80000100a00 */
[----:B------:R1:W-:Y:S04]  /*524f0*/  STL.64 [R1+0x1488], R18 ;  /* 0x0014881201007387 */ /* 0x0003e80000100a00 */
[----:B------:R-:W-:Y:S04]  /*52500*/  STL.64 [R1+0x1470], R40 ;  /* 0x0014702801007387 */ /* 0x000fe80000100a00 */
[----:B------:R2:W-:Y:S01]  /*52510*/  STL.64 [R1+0x1478], R42 ;  /* 0x0014782a01007387 */ /* 0x0005e20000100a00 */
[C---:B-1----:R-:W-:Y:S08]  /*52520*/  HMMA.1688.F32.TF32 R16, R8.reuse, R66, R120 ;  /* 0x000000420810723c */ /* 0x042ff00000081078 */
[C---:B--2---:R-:W-:Y:S08]  /*52530*/  HMMA.1688.F32.TF32 R40, R8.reuse, R78, R104 ;  /* 0x0000004e0828723c */ /* 0x044ff00000081068 */
[----:B------:R-:W-:Y:S01]  /*52540*/  HMMA.1688.F32.TF32 R8, R8, R70, R108 ;  /* 0x000000460808723c */ /* 0x000fe2000008106c */
[----:B------:R-:W-:Y:S04]  /*52550*/  STL.64 [R1+0x1460], R88 ;  /* 0x0014605801007387 */ /* 0x000fe80000100a00 */
[----:B------:R-:W-:Y:S04]  /*52560*/  STL.64 [R1+0x1468], R90 ;  /* 0x0014685a01007387 */ /* 0x000fe80000100a00 */
[----:B------:R-:W-:Y:S04]  /*52570*/  STL.64 [R1+0x1450], R16 ;  /* 0x0014501001007387 */ /* 0x000fe80000100a00 */
[----:B------:R1:W-:Y:S04]  /*52580*/  STL.64 [R1+0x1458], R18 ;  /* 0x0014581201007387 */ /* 0x0003e80000100a00 */
[----:B------:R-:W-:Y:S04]  /*52590*/  STL.64 [R1+0x1440], R40 ;  /* 0x0014402801007387 */ /* 0x000fe80000100a00 */
[----:B------:R3:W-:Y:S01]  /*525a0*/  STL.64 [R1+0x1448], R42 ;  /* 0x0014482a01007387 */ /* 0x0007e20000100a00 */
[C---:B-1----:R-:W-:Y:S03]  /*525b0*/  HMMA.1688.F32.TF32 R16, R12.reuse, R74, R112 ;  /* 0x0000004a0c10723c */ /* 0x042fe60000081070 */
[----:B------:R-:W-:Y:S04]  /*525c0*/  STL.64 [R1+0x5b0], R8 ;  /* 0x0005b00801007387 */ /* 0x000fe80000100a00 */
[----:B------:R1:W-:Y:S01]  /*525d0*/  STL.64 [R1+0x5b8], R10 ;  /* 0x0005b80a01007387 */ /* 0x0003e20000100a00 */
[C---:B---3--:R-:W-:Y:S08]  /*525e0*/  HMMA.1688.F32.TF32 R40, R12.reuse, R38, R248 ;  /* 0x000000260c28723c */ /* 0x048ff000000810f8 */
[C---:B-1----:R-:W-:Y:S03]  /*525f0*/  HMMA.1688.F32.TF32 R8, R12.reuse, R54, R116 ;  /* 0x000000360c08723c */ /* 0x042fe60000081074 */
[----:B------:R-:W-:Y:S04]  /*52600*/  STL.64 [R1+0x1430], R16 ;  /* 0x0014301001007387 */ /* 0x000fe80000100a00 */
[----:B------:R-:W-:Y:S04]  /*52610*/  STL.64 [R1+0x1438], R18 ;  /* 0x0014381201007387 */ /* 0x000fe80000100a00 */
[----:B------:R-:W-:Y:S04]  /*52620*/  STL.64 [R1+0x1420], R40 ;  /* 0x0014202801007387 */ /* 0x000fe80000100a00 */
[----:B------:R1:W-:Y:S04]  /*52630*/  STL.64 [R1+0x1428], R42 ;  /* 0x0014282a01007387 */ /* 0x0003e80000100a00 */
[----:B------:R-:W-:Y:S04]  /*52640*/  LDS R16, [R0+UR12+0x4180] ;  /* 0x0041800c00107984 */ /* 0x000fe80008000800 */
[----:B------:R-:W-:Y:S04]  /*52650*/  STL.64 [R1+0x1410], R8 ;  /* 0x0014100801007387 */ /* 0x000fe80000100a00 */
[----:B------:R2:W-:Y:S01]  /*52660*/  STL.64 [R1+0x1418], R10 ;  /* 0x0014180a01007387 */ /* 0x0005e20000100a00 */
[C---:B-1----:R-:W-:Y:S03]  /*52670*/  HMMA.1688.F32.TF32 R40, R12.reuse, R50, R136 ;  /* 0x000000320c28723c */ /* 0x042fe60000081088 */
[----:B------:R-:W-:Y:S04]  /*52680*/  LDS R18, [R0+UR12+0x6180] ;  /* 0x0061800c00127984 */ /* 0x000fe80008000800 */
[----:B------:R-:W-:Y:S01]  /*52690*/  LDS R17, [R252+UR12+0x4180] ;  /* 0x0041800cfc117984 */ /* 0x000fe20008000800 */
[----:B--2---:R-:W-:Y:S03]  /*526a0*/  HMMA.1688.F32.TF32 R8, R12, R34, R132 ;  /* 0x000000220c08723c */ /* 0x004fe60000081084 */
[----:B------:R-:W1:-:S15]  /*526b0*/  LDS R19, [R252+UR12+0x6180] ;  /* 0x0061800cfc137984 */ /* 0x000e5e0008000800 */
[----:B------:R-:W-:Y:S01]  /*526c0*/  NOP ;  /* 0x0000000000007918 */ /* 0x000fe20000000000 */
[----:B------:R-:W-:Y:S01]  /*526d0*/  MOV R4, R11 ;  /* 0x0000000b00047202 */ /* 0x000fe20000000f00 */
[----:B------:R-:W-:Y:S02]  /*526e0*/  IMAD.MOV.U32 R29, RZ, RZ, R8 ;  /* 0x000000ffff1d7224 */ /* 0x000fe400078e0008 */
[----:B------:R-:W-:Y:S02]  /*526f0*/  IMAD.MOV.U32 R28, RZ, RZ, R9 ;  /* 0x000000ffff1c7224 */ /* 0x000fe400078e0009 */
[----:B------:R-:W-:Y:S02]  /*52700*/  IMAD.MOV.U32 R5, RZ, RZ, R10 ;  /* 0x000000ffff057224 */ /* 0x000fe400078e000a */
[C---:B------:R-:W-:Y:S01]  /*52710*/  HMMA.1688.F32.TF32 R8, R12.reuse, R30, R216 ;  /* 0x0000001e0c08723c */ /* 0x040fe200000810d8 */
[----:B------:R-:W-:Y:S04]  /*52720*/  STL [R1+0x6564], R4 ;  /* 0x0065640401007387 */ /* 0x000fe80000100800 */
[----:B------:R-:W-:Y:S04]  /*52730*/  STL [R1+0x6560], R5 ;  /* 0x0065600501007387 */ /* 0x000fe80000100800 */
[----:B------:R2:W-:Y:S04]  /*52740*/  STL [R1+0x655c], R28 ;  /* 0x00655c1c01007387 */ /* 0x0005e80000100800 */
[----:B------:R-:W-:Y:S04]  /*52750*/  STL [R1+0x6558], R29 ;  /* 0x0065581d01007387 */ /* 0x000fe80000100800 */
[----:B------:R-:W-:Y:S04]  /*52760*/  STL.64 [R1+0x13f0], R40 ;  /* 0x0013f02801007387 */ /* 0x000fe80000100a00 */
[----:B------:R3:W-:Y:S01]  /*52770*/  STL.64 [R1+0x13f8], R42 ;  /* 0x0013f82a01007387 */ /* 0x0007e20000100a00 */
[----:B--2---:R-:W-:Y:S01]  /*52780*/  IMAD.MOV.U32 R28, RZ, RZ, R10 ;  /* 0x000000ffff1c7224 */ /* 0x004fe200078e000a */
[----:B---3--:R-:W-:Y:S01]  /*52790*/  HMMA.1688.F32.TF32 R40, R12, R86, R140 ;  /* 0x000000560c28723c */ /* 0x008fe2000008108c */
[----:B------:R-:W-:-:S02]  /*527a0*/  IMAD.MOV.U32 R29, RZ, RZ, R11 ;  /* 0x000000ffff1d7224 */ /* 0x000fc400078e000b */
[----:B------:R-:W-:Y:S02]  /*527b0*/  IMAD.MOV.U32 R4, RZ, RZ, R8 ;  /* 0x000000ffff047224 */ /* 0x000fe400078e0008 */
[----:B------:R-:W-:Y:S01]  /*527c0*/  IMAD.MOV.U32 R5, RZ, RZ, R9 ;  /* 0x000000ffff057224 */ /* 0x000fe200078e0009 */
[----:B------:R-:W-:Y:S04]  /*527d0*/  STL [R1+0x6574], R29 ;  /* 0x0065741d01007387 */ /* 0x000fe80000100800 */
[----:B------:R-:W-:Y:S04]  /*527e0*/  STL [R1+0x6570], R28 ;  /* 0x0065701c01007387 */ /* 0x000fe80000100800 */
[----:B------:R-:W-:Y:S04]  /*527f0*/  STL [R1+0x656c], R4 ;  /* 0x00656c0401007387 */ /* 0x000fe80000100800 */
[----:B------:R-:W-:Y:S04]  /*52800*/  STL [R1+0x6568], R5 ;  /* 0x0065680501007387 */ /* 0x000fe80000100800 */
[----:B------:R-:W-:Y:S04]  /*52810*/  STL.64 [R1+0x13d0], R40 ;  /* 0x0013d02801007387 */ /* 0x000fe80000100a00 */
[----:B------:R2:W-:Y:S02]  /*52820*/  STL.64 [R1+0x13d8], R42 ;  /* 0x0013d82a01007387 */ /* 0x0005e40000100a00 */
[----:B--2---:R-:W-:-:S15]  /*52830*/  HMMA.1688.F32.TF32 R40, R12, R6, R148 ;  /* 0x000000060c28723c */ /* 0x004fde0000081094 */
[----:B------:R-:W-:-:S04]  /*52840*/  NOP ;  /* 0x0000000000007918 */ /* 0x000fc80000000000 */
[----:B------:R-:W-:Y:S04]  /*52850*/  STL.64 [R1+0x13b0], R40 ;  /* 0x0013b02801007387 */ /* 0x000fe80000100a00 */
[----:B------:R2:W-:Y:S02]  /*52860*/  STL.64 [R1+0x13b8], R42 ;  /* 0x0013b82a01007387 */ /* 0x0005e40000100a00 */
[C---:B--2---:R-:W-:Y:S08]  /*52870*/  HMMA.1688.F32.TF32 R40, R12.reuse, R58, R220 ;  /* 0x0000003a0c28723c */ /* 0x044ff000000810dc */
[C---:B------:R-:W-:Y:S08]  /*52880*/  HMMA.1688.F32.TF32 R92, R12.reuse, R82, R152 ;  /* 0x000000520c5c723c */ /* 0x040ff00000081098 */
[C---:B------:R-:W-:Y:S03]  /*52890*/  HMMA.1688.F32.TF32 R88, R12.reuse, R62, R156 ;  /* 0x0000003e0c58723c */ /* 0x040fe6000008109c */
[----:B------:R-:W-:Y:S04]  /*528a0*/  STL.64 [R1+0x13a0], R40 ;  /* 0x0013a02801007387 */ /* 0x000fe80000100a00 */
[----:B------:R2:W-:Y:S02]  /*528b0*/  STL.64 [R1+0x13a8], R42 ;  /* 0x0013a82a01007387 */ /* 0x0005e40000100a00 */
[C---:B--2---:R-:W-:Y:S02]  /*528c0*/  HMMA.1688.F32.TF32 R40, R12.reuse, R26, R160 ;  /* 0x0000001a0c28723c */ /* 0x044fe400000810a0 */
[----:B------:R-:W-:Y:S04]  /*528d0*/  STL.64 [R1+0x1390], R92 ;  /* 0x0013905c01007387 */ /* 0x000fe80000100a00 */
[----:B------:R4:W-:Y:S04]  /*528e0*/  STL.64 [R1+0x1398], R94 ;  /* 0x0013985e01007387 */ /* 0x0009e80000100a00 */
[----:B------:R-:W-:Y:S04]  /*528f0*/  STL.64 [R1+0x1380], R88 ;  /* 0x0013805801007387 */ /* 0x000fe80000100a00 */
[----:B------:R2:W-:Y:S01]  /*52900*/  STL.64 [R1+0x1388], R90 ;  /* 0x0013885a01007387 */ /* 0x0005e20000100a00 */
[C---:B----4-:R-:W-:Y:S04]  /*52910*/  HMMA.1688.F32.TF32 R92, R12.reuse, R66, R164 ;  /* 0x000000420c5c723c */ /* 0x050fe800000810a4 */
[----:B------:R-:W-:Y:S04]  /*52920*/  STL.64 [R1+0x1370], R40 ;  /* 0x0013702801007387 */ /* 0x000fe80000100a00 */
[----:B------:R3:W-:Y:S01]  /*52930*/  STL.64 [R1+0x1378], R42 ;  /* 0x0013782a01007387 */ /* 0x0007e20000100a00 */
[----:B--2---:R-:W-:Y:S08]  /*52940*/  HMMA.1688.F32.TF32 R88, R12, R78, R168 ;  /* 0x0000004e0c58723c */ /* 0x004ff000000810a8 */
[----:B-1----:R-:W-:Y:S08]  /*52950*/  HMMA.1688.F32.TF32 R20, R16, R74, R20 ;  /* 0x0000004a1014723c */ /* 0x002ff00000081014 */
[----:B---3--:R-:W-:Y:S01]  /*52960*/  HMMA.1688.F32.TF32 R40, R12, R70, R172 ;  /* 0x000000460c28723c */ /* 0x008fe200000810ac */
[----:B------:R-:W-:Y:S04]  /*52970*/  STL.64 [R1+0x1360], R92 ;  /* 0x0013605c01007387 */ /* 0x000fe80000100a00 */
[----:B------:R-:W-:Y:S04]  /*52980*/  STL.64 [R1+0x1368], R94 ;  /* 0x0013685e01007387 */ /* 0x000fe80000100a00 */
[----:B------:R-:W-:Y:S04]  /*52990*/  STL.64 [R1+0x1350], R88 ;  /* 0x0013505801007387 */ /* 0x000fe80000100a00 */
[----:B------:R1:W-:Y:S06]  /*529a0*/  STL.64 [R1+0x1358], R90 ;  /* 0x0013585a01007387 */ /* 0x0003ec0000100a00 */
[----:B------:R-:W-:Y:S04]  /*529b0*/  STL.64 [R1+0x530], R40 ;  /* 0x0005302801007387 */ /* 0x000fe80000100a00 */
[----:B------:R2:W-:Y:S01]  /*529c0*/  STL.64 [R1+0x538], R42 ;  /* 0x0005382a01007387 */ /* 0x0005e20000100a00 */
[C---:B-1----:R-:W-:Y:S03]  /*529d0*/  HMMA.1688.F32.TF32 R88, R16.reuse, R38, R176 ;  /* 0x000000261058723c */ /* 0x042fe600000810b0 */
[----:B------:R-:W-:Y:S04]  /*529e0*/  STL.64 [R1+0x510], R20 ;  /* 0x0005101401007387 */ /* 0x000fe80000100a00 */
[----:B------:R1:W-:Y:S01]  /*529f0*/  STL.64 [R1+0x518], R22 ;  /* 0x0005181601007387 */ /* 0x0003e20000100a00 */
[C---:B--2---:R-:W-:Y:S08]  /*52a00*/  HMMA.1688.F32.TF32 R40, R16.reuse, R54, R180 ;  /* 0x000000361028723c */ /* 0x044ff000000810b4 */
[C---:B-1----:R-:W-:Y:S03]  /*52a10*/  HMMA.1688.F32.TF32 R20, R16.reuse, R34, R184 ;  /* 0x000000221014723c */ /* 0x042fe600000810b8 */
[----:B------:R-:W-:Y:S04]  /*52a20*/  STL.64 [R1+0x500], R88 ;  /* 0x0005005801007387 */ /* 0x000fe80000100a00 */
[----:B------:R1:W-:Y:S04]  /*52a30*/  STL.64 [R1+0x508], R90 ;  /* 0x0005085a01007387 */ /* 0x0003e80000100a00 */
        /* <DEDUP_REMOVED lines=24> */
[----:B-1----:R-:W-:Y:S03]  /*52bc0*/  HMMA.1688.F32.TF32 R20, R16, R26, R192 ;  /* 0x0000001a1014723c */ /* 0x002fe600000810c0 */
[----:B------:R1:W-:Y:S04]  /*52bd0*/  STL.64 [R1+0x290], R88 ;  /* 0x0002905801007387 */ /* 0x0003e80000100a00 */
[----:B------:R2:W-:Y:S04]  /*52be0*/  STL.64 [R1+0x298], R90 ;  /* 0x0002985a01007387 */ /* 0x0005e80000100a00 */
[----:B------:R-:W3:Y:S04]  /*52bf0*/  LDL.LU R108, [R1+0x380] ;  /* 0x00038000016c7983 */ /* 0x000ee80000300800 */
[----:B------:R4:W-:Y:S04]  /*52c00*/  STL.64 [R1+0x1c0], R40 ;  /* 0x0001c02801007387 */ /* 0x0009e80000100a00 */
[----:B------:R1:W-:Y:S04]  /*52c10*/  STL.64 [R1+0x1c8], R42 ;  /* 0x0001c82a01007387 */ /* 0x0003e80000100a00 */
[----:B------:R-:W-:Y:S04]  /*52c20*/  STL.64 [R1+0x160], R20 ;  /* 0x0001601401007387 */ /* 0x000fe80000100a00 */
[----:B------:R-:W-:Y:S04]  /*52c30*/  STL.64 [R1+0x168], R22 ;  /* 0x0001681601007387 */ /* 0x000fe80000100a00 */
[----:B------:R-:W3:Y:S04]  /*52c40*/  LDL.LU R109, [R1+0x384] ;  /* 0x00038400016d7983 */ /* 0x000ee80000300800 */
[----:B------:R-:W3:Y:S04]  /*52c50*/  LDL.LU R110, [R1+0x388] ;  /* 0x00038800016e7983 */ /* 0x000ee80000300800 */
[----:B------:R-:W3:Y:S04]  /*52c60*/  LDL.LU R111, [R1+0x38c] ;  /* 0x00038c00016f7983 */ /* 0x000ee80000300800 */
[----:B------:R-:W3:Y:S04]  /*52c70*/  LDL.LU R104, [R1+0x420] ;  /* 0x0004200001687983 */ /* 0x000ee80000300800 */
[----:B------:R-:W3:Y:S04]  /*52c80*/  LDL.LU R105, [R1+0x424] ;  /* 0x0004240001697983 */ /* 0x000ee80000300800 */
[----:B------:R-:W3:Y:S04]  /*52c90*/  LDL.LU R106, [R1+0x428] ;  /* 0x00042800016a7983 */ /* 0x000ee80000300800 */
[----:B------:R-:W3:Y:S04]  /*52ca0*/  LDL.LU R107, [R1+0x42c] ;  /* 0x00042c00016b7983 */ /* 0x000ee80000300800 */
[----:B-1----:R-:W3:Y:S04]  /*52cb0*/  LDL.LU R88, [R1+0x390] ;  /* 0x0003900001587983 */ /* 0x002ee80000300800 */
[----:B------:R-:W3:Y:S04]  /*52cc0*/  LDL.LU R89, [R1+0x394] ;  /* 0x0003940001597983 */ /* 0x000ee80000300800 */
[----:B--2---:R-:W3:Y:S04]  /*52cd0*/  LDL.LU R90, [R1+0x398] ;  /* 0x00039800015a7983 */ /* 0x004ee80000300800 */
[----:B------:R-:W3:Y:S04]  /*52ce0*/  LDL.LU R91, [R1+0x39c] ;  /* 0x00039c00015b7983 */ /* 0x000ee80000300800 */
        /* <DEDUP_REMOVED lines=36> */
[----:B------:R-:W-:Y:S03]  /*52f30*/  HMMA.1688.F32.TF32 R8, R12, R46, R144 ;  /* 0x0000002e0c08723c */ /* 0x000fe60000081090 */
        /* <DEDUP_REMOVED lines=8> */
[----:B------:R-:W3:Y:S04]  /*52fc0*/  LDL.LU R220, [R1+0x270] ;  /* 0x0002700001dc7983 */ /* 0x000ee80000300800 */
        /* <DEDUP_REMOVED lines=31> */
[----:B----4-:R-:W4:Y:S04]  /*531c0*/  LDL.LU R40, [R1+0x3f0] ;  /* 0x0003f00001287983 */ /* 0x010f280000300800 */
        /* <DEDUP_REMOVED lines=21> */
[----:B------:R-:W-:Y:S01]  /*53320*/  IMAD.MOV.U32 R4, RZ, RZ, R10 ;  /* 0x000000ffff047224 */ /* 0x000fe200078e000a */
[----:B------:R-:W-:Y:S01]  /*53330*/  LDS R8, [R0+UR12+0x4200] ;  /* 0x0042000c00087984 */ /* 0x000fe20008000800 */
[----:B------:R-:W-:-:S03]  /*53340*/  IMAD.MOV.U32 R5, RZ, RZ, R11 ;  /* 0x000000ffff057224 */ /* 0x000fc600078e000b */
[----:B------:R-:W-:Y:S04]  /*53350*/  LDS R10, [R0+UR12+0x6200] ;  /* 0x0062000c000a7984 */ /* 0x000fe80008000800 */
[----:B------:R-:W-:Y:S04]  /*53360*/  LDS R9, [R252+UR12+0x4200] ;  /* 0x0042000cfc097984 */ /* 0x000fe80008000800 */
[----:B------:R-:W2:Y:S04]  /*53370*/  LDS R11, [R252+UR12+0x6200] ;  /* 0x0062000cfc0b7984 */ /* 0x000ea80008000800 */
[----:B------:R-:W-:Y:S04]  /*53380*/  LDS R12, [R0+UR12+0x4280] ;  /* 0x0042800c000c7984 */ /* 0x000fe80008000800 */
[----:B------:R-:W-:Y:S04]  /*53390*/  LDS R14, [R0+UR12+0x6280] ;  /* 0x0062800c000e7984 */ /* 0x000fe80008000800 */
[----:B------:R-:W-:Y:S04]  /*533a0*/  LDS R13, [R252+UR12+0x4280] ;  /* 0x0042800cfc0d7984 */ /* 0x000fe80008000800 */
[----:B------:R-:W1:Y:S01]  /*533b0*/  LDS R15, [R252+UR12+0x6280] ;  /* 0x0062800cfc0f7984 */ /* 0x000e620008000800 */
[C---:B--2---:R-:W-:Y:S08]  /*533c0*/  HMMA.1688.F32.TF32 R144, R8.reuse, R50, R144 ;  /* 0x000000320890723c */ /* 0x044ff00000081090 */
[----:B---3--:R-:W-:Y:S08]  /*533d0*/  HMMA.1688.F32.TF32 R152, R8, R38, R152 ;  /* 0x000000260898723c */ /* 0x008ff00000081098 */
[C---:B------:R-:W-:Y:S08]  /*533e0*/  HMMA.1688.F32.TF32 R164, R16.reuse, R78, R164 ;  /* 0x0000004e10a4723c */ /* 0x040ff000000810a4 */
[C---:B------:R-:W-:Y:S08]  /*533f0*/  HMMA.1688.F32.TF32 R168, R16.reuse, R66, R168 ;  /* 0x0000004210a8723c */ /* 0x040ff000000810a8 */
[----:B------:R-:W-:Y:S08]  /*53400*/  HMMA.1688.F32.TF32 R20, R16, R70, R160 ;  /* 0x000000461014723c */ /* 0x000ff000000810a0 */
[C---:B------:R-:W-:Y:S03]  /*53410*/  HMMA.1688.F32.TF32 R16, R8.reuse, R74, R156 ;  /* 0x0000004a0810723c */ /* 0x040fe6000008109c */
[----:B------:R-:W-:Y:S04]  /*53420*/  STL.64 [R1+0x150], R168 ;  /* 0x000150a801007387 */ /* 0x000fe80000100a00 */
[----:B------:R-:W-:Y:S04]  /*53430*/  STL.64 [R1+0x158], R170 ;  /* 0x000158aa01007387 */ /* 0x000fe80000100a00 */
[----:B------:R-:W-:Y:S04]  /*53440*/  STL.64 [R1+0x140], R164 ;  /* 0x000140a401007387 */ /* 0x000fe80000100a00 */
[----:B------:R-:W-:Y:S04]  /*53450*/  STL.64 [R1+0x148], R166 ;  /* 0x000148a601007387 */ /* 0x000fe80000100a00 */
[----:B------:R-:W-:Y:S04]  /*53460*/  STL.64 [R1+0x130], R20 ;  /* 0x0001301401007387 */ /* 0x000fe80000100a00 */
[----:B------:R2:W-:Y:S04]  /*53470*/  STL.64 [R1+0x138], R22 ;  /* 0x0001381601007387 */ /* 0x0005e80000100a00 */
[----:B------:R-:W-:Y:S04]  /*53480*/  STL.64 [R1+0x120], R16 ;  /* 0x0001201001007387 */ /* 0x000fe80000100a00 */
[----:B------:R3:W-:Y:S01]  /*53490*/  STL.64 [R1+0x128], R18 ;  /* 0x0001281201007387 */ /* 0x0007e20000100a00 */
[C---:B--2---:R-:W-:Y:S03]  /*534a0*/  HMMA.1688.F32.TF32 R20, R8.reuse, R54, R220 ;  /* 0x000000360814723c */ /* 0x044fe600000810dc */
[----:B------:R-:W-:Y:S04]  /*534b0*/  LDS R164, [R0+UR12+0x4480] ;  /* 0x0044800c00a47984 */ /* 0x000fe80008000800 */
[----:B------:R-:W-:Y:S01]  /*534c0*/  LDS R166, [R0+UR12+0x6480] ;  /* 0x0064800c00a67984 */ /* 0x000fe20008000800 */
[C---:B---3--:R-:W-:Y:S03]  /*534d0*/  HMMA.1688.F32.TF32 R16, R8.reuse, R34, R148 ;  /* 0x000000220810723c */ /* 0x048fe60000081094 */
[----:B------:R-:W-:Y:S04]  /*534e0*/  STL.64 [R1+0x110], R152 ;  /* 0x0001109801007387 */ /* 0x000fe80000100a00 */
[----:B------:R-:W-:Y:S01]  /*534f0*/  STL.64 [R1+0x118], R154 ;  /* 0x0001189a01007387 */ /* 0x000fe20000100a00 */
[C---:B------:R-:W-:Y:S03]  /*53500*/  HMMA.1688.F32.TF32 R136, R8.reuse, R46, R136 ;  /* 0x0000002e0888723c */ /* 0x040fe60000081088 */
[----:B------:R-:W-:Y:S04]  /*53510*/  LDS R165, [R252+UR12+0x4480] ;  /* 0x0044800cfca57984 */ /* 0x000fe80008000800 */
[----:B------:R-:W-:Y:S04]  /*53520*/  STL.64 [R1+0x100], R20 ;  /* 0x0001001401007387 */ /* 0x000fe80000100a00 */
[----:B------:R2:W-:Y:S04]  /*53530*/  STL.64 [R1+0x108], R22 ;  /* 0x0001081601007387 */ /* 0x0005e80000100a00 */
[----:B------:R-:W-:Y:S04]  /*53540*/  STL.64 [R1+0x1b0], R16 ;  /* 0x0001b01001007387 */ /* 0x000fe80000100a00 */
[----:B------:R3:W-:Y:S01]  /*53550*/  STL.64 [R1+0x1b8], R18 ;  /* 0x0001b81201007387 */ /* 0x0007e20000100a00 */
[C---:B--2---:R-:W-:Y:S03]  /*53560*/  HMMA.1688.F32.TF32 R20, R8.reuse, R30, R140 ;  /* 0x0000001e0814723c */ /* 0x044fe6000008108c */
[----:B------:R-:W-:Y:S05]  /*53570*/  LDS R167, [R252+UR12+0x6480] ;  /* 0x0064800cfca77984 */ /* 0x000fea0008000800 */
[C---:B---3--:R-:W-:Y:S01]  /*53580*/  HMMA.1688.F32.TF32 R16, R8.reuse, R86, R216 ;  /* 0x000000560810723c */ /* 0x048fe200000810d8 */
[----:B------:R-:W-:Y:S04]  /*53590*/  STL.64 [R1+0x1a0], R144 ;  /* 0x0001a09001007387 */ /* 0x000fe80000100a00 */
[----:B------:R-:W-:Y:S06]  /*535a0*/  STL.64 [R1+0x1a8], R146 ;  /* 0x0001a89201007387 */ /* 0x000fec0000100a00 */
[----:B------:R-:W-:Y:S04]  /*535b0*/  STL.64 [R1+0x190], R20 ;  /* 0x0001901401007387 */ /* 0x000fe80000100a00 */
[----:B------:R2:W-:Y:S04]  /*535c0*/  STL.64 [R1+0x198], R22 ;  /* 0x0001981601007387 */ /* 0x0005e80000100a00 */
[----:B------:R-:W-:Y:S04]  /*535d0*/  STL.64 [R1+0x180], R16 ;  /* 0x0001801001007387 */ /* 0x000fe80000100a00 */
[----:B------:R3:W-:Y:S01]  /*535e0*/  STL.64 [R1+0x188], R18 ;  /* 0x0001881201007387 */ /* 0x0007e20000100a00 */
[C---:B--2---:R-:W-:Y:S08]  /*535f0*/  HMMA.1688.F32.TF32 R20, R8.reuse, R6, R132 ;  /* 0x000000060814723c */ /* 0x044ff00000081084 */
[C---:B---3--:R-:W-:Y:S01]  /*53600*/  HMMA.1688.F32.TF32 R16, R8.reuse, R58, R116 ;  /* 0x0000003a0810723c */ /* 0x048fe20000081074 */
[----:B------:R-:W-:Y:S04]  /*53610*/  STL.64 [R1+0x170], R136 ;  /* 0x0001708801007387 */ /* 0x000fe80000100a00 */
[----:B------:R-:W-:Y:S03]  /*53620*/  STL.64 [R1+0x178], R138 ;  /* 0x0001788a01007387 */ /* 0x000fe60000100a00 */
[C---:B------:R-:W-:Y:S03]  /*53630*/  HMMA.1688.F32.TF32 R116, R8.reuse, R82, R248 ;  /* 0x000000520874723c */ /* 0x040fe600000810f8 */
[----:B------:R-:W-:Y:S04]  /*53640*/  STL.64 [R1+0xf0], R20 ;  /* 0x0000f01401007387 */ /* 0x000fe80000100a00 */
[----:B------:R4:W-:Y:S04]  /*53650*/  STL.64 [R1+0xf8], R22 ;  /* 0x0000f81601007387 */ /* 0x0009e80000100a00 */
[----:B------:R-:W-:Y:S04]  /*53660*/  STL.64 [R1+0x1340], R16 ;  /* 0x0013401001007387 */ /* 0x000fe80000100a00 */
[----:B------:R2:W-:Y:S01]  /*53670*/  STL.64 [R1+0x1348], R18 ;  /* 0x0013481201007387 */ /* 0x0005e20000100a00 */
[C---:B----4-:R-:W-:Y:S08]  /*53680*/  HMMA.1688.F32.TF32 R20, R8.reuse, R62, R40 ;  /* 0x0000003e0814723c */ /* 0x050ff00000081028 */
        /* <DEDUP_REMOVED lines=8> */
[C---:B--2---:R-:W-:Y:S08]  /*53710*/  HMMA.1688.F32.TF32 R20, R8.reuse, R78, R96 ;  /* 0x0000004e0814723c */ /* 0x044ff00000081060 */
[----:B---3--:R-:W-:Y:S01]  /*53720*/  HMMA.1688.F32.TF32 R16, R8, R70, R92 ;  /* 0x000000460810723c */ /* 0x008fe2000008105c */
[----:B------:R-:W-:Y:S04]  /*53730*/  STL.64 [R1+0x1300], R40 ;  /* 0x0013002801007387 */ /* 0x000fe80000100a00 */
[----:B------:R-:W-:Y:S03]  /*53740*/  STL.64 [R1+0x1308], R42 ;  /* 0x0013082a01007387 */ /* 0x000fe60000100a00 */
[C---:B-1----:R-:W-:Y:S01]  /*53750*/  HMMA.1688.F32.TF32 R8, R12.reuse, R74, R232 ;  /* 0x0000004a0c08723c */ /* 0x042fe200000810e8 */
[----:B------:R-:W-:Y:S04]  /*53760*/  LDS R96, [R0+UR12+0x4380] ;  /* 0x0043800c00607984 */ /* 0x000fe80008000800 */
[----:B------:R-:W-:Y:S04]  /*53770*/  STL.64 [R1+0x12f0], R20 ;  /* 0x0012f01401007387 */ /* 0x000fe80000100a00 */
[----:B------:R1:W-:Y:S04]  /*53780*/  STL.64 [R1+0x12f8], R22 ;  /* 0x0012f81601007387 */ /* 0x0003e80000100a00 */
[----:B------:R-:W-:Y:S04]  /*53790*/  STL.64 [R1+0x1d0], R16 ;  /* 0x0001d01001007387 */ /* 0x000fe80000100a00 */
[----:B------:R2:W-:Y:S01]  /*537a0*/  STL.64 [R1+0x1d8], R18 ;  /* 0x0001d81201007387 */ /* 0x0005e20000100a00 */
[C---:B-1----:R-:W-:Y:S03]  /*537b0*/  HMMA.1688.F32.TF32 R20, R12.reuse, R38, R128 ;  /* 0x000000260c14723c */ /* 0x042fe60000081080 */
[----:B------:R-:W-:Y:S04]  /*537c0*/  LDS R98, [R0+UR12+0x6380] ;  /* 0x0063800c00627984 */ /* 0x000fe80008000800 */
[----:B------:R-:W-:Y:S01]  /*537d0*/  LDS R97, [R252+UR12+0x4380] ;  /* 0x0043800cfc617984 */ /* 0x000fe20008000800 */
[C---:B--2---:R-:W-:Y:S03]  /*537e0*/  HMMA.1688.F32.TF32 R16, R12.reuse, R54, R88 ;  /* 0x000000360c10723c */ /* 0x044fe60000081058 */
        /* <DEDUP_REMOVED lines=12> */
[----:B------:R-:W1:Y:S04]  /*538b0*/  LDS R11, [R252+UR12+0x6300] ;  /* 0x0063000cfc0b7984 */ /* 0x000e680008000800 */
[----:B------:R-:W2:Y:S04]  /*538c0*/  LDS R99, [R252+UR12+0x6380] ;  /* 0x0063800cfc637984 */ /* 0x000ea80008000800 */
[----:B------:R-:W-:Y:S04]  /*538d0*/  STL.64 [R1+0x12b0], R20 ;  /* 0x0012b01401007387 */ /* 0x000fe80000100a00 */
[----:B------:R3:W-:Y:S04]  /*538e0*/  STL.64 [R1+0x12b8], R22 ;  /* 0x0012b81601007387 */ /* 0x0007e80000100a00 */
[----:B------:R-:W-:Y:S04]  /*538f0*/  STL.64 [R1+0x12a0], R16 ;  /* 0x0012a01001007387 */ /* 0x000fe80000100a00 */
[----:B------:R4:W-:Y:S01]  /*53900*/  STL.64 [R1+0x12a8], R18 ;  /* 0x0012a81201007387 */ /* 0x0009e20000100a00 */
[C---:B---3--:R-:W-:Y:S08]  /*53910*/  HMMA.1688.F32.TF32 R20, R12.reuse, R86, R108 ;  /* 0x000000560c14723c */ /* 0x048ff0000008106c */
[C---:B----4-:R-:W-:Y:S01]  /*53920*/  HMMA.1688.F32.TF32 R16, R12.reuse, R46, R112 ;  /* 0x0000002e0c10723c */ /* 0x050fe20000081070 */
[----:B------:R3:W-:Y:S04]  /*53930*/  STL.64 [R1+0x1290], R40 ;  /* 0x0012902801007387 */ /* 0x0007e80000100a00 */
[----:B------:R4:W-:Y:S04]  /*53940*/  STL.64 [R1+0x1298], R42 ;  /* 0x0012982a01007387 */ /* 0x0009e80000100a00 */
[----:B------:R-:W2:Y:S04]  /*53950*/  LDL.LU R104, [R1+0x5a0] ;  /* 0x0005a00001687983 */ /* 0x000ea80000300800 */
[----:B------:R-:W-:Y:S04]  /*53960*/  STL.64 [R1+0x1280], R20 ;  /* 0x0012801401007387 */ /* 0x000fe80000100a00 */
[----:B------:R-:W-:Y:S04]  /*53970*/  STL.64 [R1+0x1288], R22 ;  /* 0x0012881601007387 */ /* 0x000fe80000100a00 */
        /* <DEDUP_REMOVED lines=25> */
[----:B---3--:R-:W3:Y:S04]  /*53b10*/  LDL.LU R40, [R1+0x4f0] ;  /* 0x0004f00001287983 */ /* 0x008ee80000300800 */
[----:B------:R-:W3:Y:S04]  /*53b20*/  LDL.LU R41, [R1+0x4f4] ;  /* 0x0004f40001297983 */ /* 0x000ee80000300800 */
[----:B----4-:R-:W3:Y:S04]  /*53b30*/  LDL.LU R42, [R1+0x4f8] ;  /* 0x0004f800012a7983 */ /* 0x010ee80000300800 */
[----:B------:R-:W3:Y:S04]  /*53b40*/  LDL.LU R43, [R1+0x4fc] ;  /* 0x0004fc00012b7983 */ /* 0x000ee80000300800 */
[----:B------:R-:W4:Y:S04]  /*53b50*/  LDL.LU R100, [R1+0x350] ;  /* 0x0003500001647983 */ /* 0x000f280000300800 */
[----:B------:R-:W4:Y:S04]  /*53b60*/  LDL.LU R101, [R1+0x354] ;  /* 0x0003540001657983 */ /* 0x000f280000300800 */
        /* <DEDUP_REMOVED lines=10> */
[----:B------:R-:W1:Y:S04]  /*53c10*/  LDL.LU R112, [R1+0x360] ;  /* 0x0003600001707983 */ /* 0x000e680000300800 */
[----:B------:R-:W1:Y:S04]  /*53c20*/  LDL.LU R113, [R1+0x364] ;  /* 0x0003640001717983 */ /* 0x000e680000300800 */
[----:B------:R-:W1:Y:S04]  /*53c30*/  LDL.LU R114, [R1+0x368] ;  /* 0x0003680001727983 */ /* 0x000e680000300800 */
[----:B------:R-:W1:Y:S04]  /*53c40*/  LDL.LU R115, [R1+0x36c] ;  /* 0x00036c0001737983 */ /* 0x000e680000300800 */
        /* <DEDUP_REMOVED lines=32> */
[----:B-1----:R-:W-:Y:S03]  /*53e50*/  HMMA.1688.F32.TF32 R16, R12, R6, R112 ;  /* 0x000000060c10723c */ /* 0x002fe60000081070 */
[----:B------:R-:W4:-:S15]  /*53e60*/  LDL.LU R112, [R1+0x5d0] ;  /* 0x0005d00001707983 */ /* 0x000f1e0000300800 */
[----:B------:R-:W-:Y:S01]  /*53e70*/  NOP ;  /* 0x0000000000007918 */ /* 0x000fe20000000000 */
[----:B------:R-:W-:Y:S04]  /*53e80*/  STL.64 [R1+0x1260], R16 ;  /* 0x0012601001007387 */ /* 0x000fe80000100a00 */
[----:B------:R2:W-:Y:S04]  /*53e90*/  STL.64 [R1+0x1268], R18 ;  /* 0x0012681201007387 */ /* 0x0005e80000100a00 */
[----:B------:R-:W4:Y:S04]  /*53ea0*/  LDL.LU R113, [R1+0x5d4] ;  /* 0x0005d40001717983 */ /* 0x000f280000300800 */
[----:B------:R-:W4:Y:S04]  /*53eb0*/  LDL.LU R114, [R1+0x5d8] ;  /* 0x0005d80001727983 */ /* 0x000f280000300800 */
[----:B------:R-:W4:Y:S01]  /*53ec0*/  LDL.LU R115, [R1+0x5dc] ;  /* 0x0005dc0001737983 */ /* 0x000f220000300800 */
[C---:B--2---:R-:W-:Y:S08]  /*53ed0*/  HMMA.1688.F32.TF32 R16, R12.reuse, R58, R144 ;  /* 0x0000003a0c10723c */ /* 0x044ff00000081090 */
[C---:B---3--:R-:W-:Y:S11]  /*53ee0*/  HMMA.1688.F32.TF32 R20, R12.reuse, R82, R140 ;  /* 0x000000520c14723c */ /* 0x048ff6000008108c */
[----:B------:R-:W-:Y:S04]  /*53ef0*/  STL.64 [R1+0x1250], R16 ;  /* 0x0012501001007387 */ /* 0x000fe80000100a00 */
[----:B------:R1:W-:Y:S02]  /*53f00*/  STL.64 [R1+0x1258], R18 ;  /* 0x0012581201007387 */ /* 0x0003e40000100a00 */
[C---:B-1----:R-:W-:Y:S02]  /*53f10*/  HMMA.1688.F32.TF32 R16, R12.reuse, R62, R216 ;  /* 0x0000003e0c10723c */ /* 0x042fe400000810d8 */
[----:B------:R-:W-:Y:S04]  /*53f20*/  STL.64 [R1+0x4b0], R20 ;  /* 0x0004b01401007387 */ /* 0x000fe80000100a00 */
[----:B------:R1:W-:Y:S02]  /*53f30*/  STL.64 [R1+0x4b8], R22 ;  /* 0x0004b81601007387 */ /* 0x0003e40000100a00 */
[C---:B------:R-:W-:Y:S08]  /*53f40*/  HMMA.1688.F32.TF32 R136, R12.reuse, R26, R136 ;  /* 0x0000001a0c88723c */ /* 0x040ff00000081088 */
[C---:B-1----:R-:W-:Y:S03]  /*53f50*/  HMMA.1688.F32.TF32 R20, R12.reuse, R66, R132 ;  /* 0x000000420c14723c */ /* 0x042fe60000081084 */
[----:B------:R-:W-:Y:S04]  /*53f60*/  STL.64 [R1+0x4a0], R16 ;  /* 0x0004a01001007387 */ /* 0x000fe80000100a00 */
[----:B------:R4:W-:Y:S02]  /*53f70*/  STL.64 [R1+0x4a8], R18 ;  /* 0x0004a81201007387 */ /* 0x0009e40000100a00 */
[C---:B----4-:R-:W-:Y:S08]  /*53f80*/  HMMA.1688.F32.TF32 R16, R12.reuse, R78, R116 ;  /* 0x0000004e0c10723c */ /* 0x050ff00000081074 */
[----:B------:R-:W-:Y:S01]  /*53f90*/  HMMA.1688.F32.TF32 R12, R12, R70, R100 ;  /* 0x000000460c0c723c */ /* 0x000fe20000081064 */
        /* <DEDUP_REMOVED lines=12> */
[----:B------:R-:W-:Y:S04]  /*54060*/  LDS R101, [R252+UR12+0x4400] ;  /* 0x0044000cfc657984 */ /* 0x000fe80008000800 */
[----:B------:R-:W1:Y:S01]  /*54070*/  LDS R103, [R252+UR12+0x6400] ;  /* 0x0064000cfc677984 */ /* 0x000e620008000800 */
[C---:B------:R-:W-:Y:S03]  /*54080*/  HMMA.1688.F32.TF32 R20, R8.reuse, R54, R236 ;  /* 0x000000360814723c */ /* 0x040fe600000810ec */
[----:B------:R-:W-:Y:S04]  /*54090*/  STL.64 [R1+0x240], R16 ;  /* 0x0002401001007387 */ /* 0x000fe80000100a00 */
[----:B------:R2:W-:Y:S04]  /*540a0*/  STL.64 [R1+0x248], R18 ;  /* 0x0002481201007387 */ /* 0x0005e80000100a00 */
[----:B------:R-:W-:Y:S04]  /*540b0*/  STL.64 [R1+0x230], R12 ;  /* 0x0002300c01007387 */ /* 0x000fe80000100a00 */
[----:B------:R3:W-:Y:S01]  /*540c0*/  STL.64 [R1+0x238], R14 ;  /* 0x0002380e01007387 */ /* 0x0007e20000100a00 */
[C---:B--2---:R-:W-:Y:S08]  /*540d0*/  HMMA.1688.F32.TF32 R16, R8.reuse, R34, R124 ;  /* 0x000000220810723c */ /* 0x044ff0000008107c */
[C---:B---3--:R-:W-:Y:S01]  /*540e0*/  HMMA.1688.F32.TF32 R12, R8.reuse, R50, R92 ;  /* 0x00000032080c723c */ /* 0x048fe2000008105c */
[----:B------:R-:W-:Y:S04]  /*540f0*/  STL.64 [R1+0x220], R20 ;  /* 0x0002201401007387 */ /* 0x000fe80000100a00 */
[----:B------:R2:W-:Y:S06]  /*54100*/  STL.64 [R1+0x228], R22 ;  /* 0x0002281601007387 */ /* 0x0005ec0000100a00 */
[----:B------:R-:W-:Y:S04]  /*54110*/  STL.64 [R1+0x210], R16 ;  /* 0x0002101001007387 */ /* 0x000fe80000100a00 */
[----:B------:R3:W-:Y:S01]  /*54120*/  STL.64 [R1+0x218], R18 ;  /* 0x0002181201007387 */ /* 0x0007e20000100a00 */
[C---:B--2---:R-:W-:Y:S03]  /*54130*/  HMMA.1688.F32.TF32 R20, R8.reuse, R30, R232 ;  /* 0x0000001e0814723c */ /* 0x044fe600000810e8 */
[----:B------:R-:W-:Y:S04]  /*54140*/  STL.64 [R1+0x200], R12 ;  /* 0x0002000c01007387 */ /* 0x000fe80000100a00 */
[----:B------:R2:W-:Y:S01]  /*54150*/  STL.64 [R1+0x208], R14 ;  /* 0x0002080e01007387 */ /* 0x0005e20000100a00 */
[C---:B---3--:R-:W-:Y:S08]  /*54160*/  HMMA.1688.F32.TF32 R16, R8.reuse, R86, R128 ;  /* 0x000000560810723c */ /* 0x048ff00000081080 */
[C---:B--2---:R-:W-:Y:S03]  /*54170*/  HMMA.1688.F32.TF32 R12, R8.reuse, R46, R88 ;  /* 0x0000002e080c723c */ /* 0x044fe60000081058 */
[----:B------:R-:W-:Y:S04]  /*54180*/  STL.64 [R1+0x1f0], R20 ;  /* 0x0001f01401007387 */ /* 0x000fe80000100a00 */
[----:B------:R2:W-:Y:S04]  /*54190*/  STL.64 [R1+0x1f8], R22 ;  /* 0x0001f81601007387 */ /* 0x0005e80000100a00 */
[----:B------:R-:W-:Y:S04]  /*541a0*/  STL.64 [R1+0x1e0], R16 ;  /* 0x0001e01001007387 */ /* 0x000fe80000100a00 */
[----:B------:R3:W-:Y:S01]  /*541b0*/  STL.64 [R1+0x1e8], R18 ;  /* 0x0001e81201007387 */ /* 0x0007e20000100a00 */
[C---:B--2---:R-:W-:Y:S03]  /*541c0*/  HMMA.1688.F32.TF32 R20, R8.reuse, R6, R120 ;  /* 0x000000060814723c */ /* 0x044fe60000081078 */
[----:B------:R-:W-:Y:S04]  /*541d0*/  STL.64 [R1+0xe0], R12 ;  /* 0x0000e00c01007387 */ /* 0x000fe80000100a00 */
[----:B------:R2:W-:Y:S01]  /*541e0*/  STL.64 [R1+0xe8], R14 ;  /* 0x0000e80e01007387 */ /* 0x0005e20000100a00 */
[C---:B---3--:R-:W-:Y:S08]  /*541f0*/  HMMA.1688.F32.TF32 R16, R8.reuse, R58, R104 ;  /* 0x0000003a0810723c */ /* 0x048ff00000081068 */
[----:B--2---:R-:W-:Y:S03]  /*54200*/  HMMA.1688.F32.TF32 R12, R8, R82, R108 ;  /* 0x00000052080c723c */ /* 0x004fe6000008106c */
[----:B------:R-:W-:Y:S04]  /*54210*/  STL.64 [R1+0xd0], R20 ;  /* 0x0000d01401007387 */ /* 0x000fe80000100a00 */
[----:B------:R-:W-:Y:S04]  /*54220*/  STL.64 [R1+0xd8], R22 ;  /* 0x0000d81601007387 */ /* 0x000fe80000100a00 */
[----:B------:R-:W-:Y:S04]  /*54230*/  STL.64 [R1+0xc0], R16 ;  /* 0x0000c01001007387 */ /* 0x000fe80000100a00 */
[----:B------:R-:W-:Y:S04]  /*54240*/  STL.64 [R1+0xc8], R18 ;  /* 0x0000c81201007387 */ /* 0x000fe80000100a00 */
[----:B------:R-:W-:Y:S01]  /*54250*/  IMAD.MOV.U32 R32, RZ, RZ, R12 ;  /* 0x000000ffff207224 */ /* 0x000fe200078e000c */
[----:B------:R2:W-:Y:S01]  /*54260*/  STL.64 [R1+0xb8], R14 ;  /* 0x0000b80e01007387 */ /* 0x0005e20000100a00 */
[----:B------:R-:W-:-:S05]  /*54270*/  MOV R33, R13 ;  /* 0x0000000d00217202 */ /* 0x000fca0000000f00 */
[----:B------:R-:W-:Y:S04]  /*54280*/  STL [R1+0x650c], R33 ;  /* 0x00650c2101007387 */ /* 0x000fe80000100800 */
[----:B------:R-:W-:Y:S04]  /*54290*/  STL [R1+0x6508], R32 ;  /* 0x0065082001007387 */ /* 0x000fe80000100800 */
[----:B------:R-:W3:Y:S01]  /*542a0*/  LDL.LU R104, [R1+0x680] ;  /* 0x0006800001687983 */ /* 0x000ee20000300800 */
[----:B--2---:R-:W-:-:S15]  /*542b0*/  HMMA.1688.F32.TF32 R12, R8, R62, R112 ;  /* 0x0000003e080c723c */ /* 0x004fde0000081070 */
[----:B------:R-:W-:-:S04]  /*542c0*/  NOP ;  /* 0x0000000000007918 */ /* 0x000fc80000000000 */
[----:B------:R-:W-:Y:S04]  /*542d0*/  STL.64 [R1+0xa0], R12 ;  /* 0x0000a00c01007387 */ /* 0x000fe80000100a00 */
[----:B------:R2:W-:Y:S04]  /*542e0*/  STL.64 [R1+0xa8], R14 ;  /* 0x0000a80e01007387 */ /* 0x0005e80000100a00 */
[----:B------:R-:W3:Y:S04]  /*542f0*/  LDL.LU R105, [R1+0x684] ;  /* 0x0006840001697983 */ /* 0x000ee80000300800 */
[----:B------:R-:W3:Y:S04]  /*54300*/  LDL.LU R106, [R1+0x688] ;  /* 0x00068800016a7983 */ /* 0x000ee80000300800 */
        /* <DEDUP_REMOVED lines=49> */
[----:B--2---:R-:W-:-:S15]  /*54620*/  HMMA.1688.F32.TF32 R12, R8, R26, R116 ;  /* 0x0000001a080c723c */ /* 0x004fde0000081074 */
[----:B------:R-:W-:-:S04]  /*54630*/  NOP ;  /* 0x0000000000007918 */ /* 0x000fc80000000000 */
[----:B------:R-:W-:Y:S01]  /*54640*/  STL [R1+0x90], R12 ;  /* 0x0000900c01007387 */ /* 0x000fe20000100800 */
[----:B------:R-:W-:Y:S02]  /*54650*/  IMAD.MOV.U32 R33, RZ, RZ, R13 ;  /* 0x000000ffff217224 */ /* 0x000fe400078e000d */
[----:B------:R-:W-:Y:S01]  /*54660*/  IMAD.MOV.U32 R32, RZ, RZ, R14 ;  /* 0x000000ffff207224 */ /* 0x000fe200078e000e */
[----:B------:R4:W-:Y:S01]  /*54670*/  STL [R1+0x9c], R15 ;  /* 0x00009c0f01007387 */ /* 0x0009e20000100800 */
[C---:B---3--:R-:W-:Y:S08]  /*54680*/  HMMA.1688.F32.TF32 R16, R8.reuse, R66, R248 ;  /* 0x000000420810723c */ /* 0x048ff000000810f8 */
[C---:B----4-:R-:W-:Y:S08]  /*54690*/  HMMA.1688.F32.TF32 R12, R8.reuse, R78, R40 ;  /* 0x0000004e080c723c */ /* 0x050ff00000081028 */
[----:B------:R-:W-:Y:S01]  /*546a0*/  HMMA.1688.F32.TF32 R8, R8, R70, R236 ;  /* 0x000000460808723c */ /* 0x000fe200000810ec */
[----:B------:R-:W-:Y:S04]  /*546b0*/  STL [R1+0x6514], R33 ;  /* 0x0065142101007387 */ /* 0x000fe80000100800 */
[----:B------:R2:W-:Y:S06]  /*546c0*/  STL [R1+0x6510], R32 ;  /* 0x0065102001007387 */ /* 0x0005ec0000100800 */
[----:B------:R-:W-:Y:S01]  /*546d0*/  STL [R1+0x74], R13 ;  /* 0x0000740d01007387 */ /* 0x000fe20000100800 */
[----:B--2---:R-:W-:-:S03]  /*546e0*/  IMAD.MOV.U32 R32, RZ, RZ, R12 ;  /* 0x000000ffff207224 */ /* 0x004fc600078e000c */
[----:B------:R-:W-:Y:S04]  /*546f0*/  STL.64 [R1+0x80], R16 ;  /* 0x0000801001007387 */ /* 0x000fe80000100a00 */
[----:B------:R-:W-:Y:S01]  /*54700*/  STL.64 [R1+0x88], R18 ;  /* 0x0000881201007387 */ /* 0x000fe20000100a00 */
[----:B------:R-:W-:-:S03]  /*54710*/  IMAD.MOV.U32 R33, RZ, RZ, R11 ;  /* 0x000000ffff217224 */ /* 0x000fc600078e000b */
[----:B------:R-:W-:Y:S04]  /*54720*/  STL.64 [R1+0x78], R14 ;  /* 0x0000780e01007387 */ /* 0x000fe80000100a00 */
[----:B------:R-:W-:Y:S04]  /*54730*/  STL [R1+0x6518], R32 ;  /* 0x0065182001007387 */ /* 0x000fe80000100800 */
[----:B------:R-:W-:Y:S04]  /*54740*/  STL.64 [R1+0x60], R8 ;  /* 0x0000600801007387 */ /* 0x000fe80000100a00 */
[----:B------:R2:W-:Y:S02]  /*54750*/  STL [R1+0x68], R10 ;  /* 0x0000680a01007387 */ /* 0x0005e40000100800 */
[C---:B--2---:R-:W-:Y:S02]  /*54760*/  HMMA.1688.F32.TF32 R8, R96.reuse, R74, R124 ;  /* 0x0000004a6008723c */ /* 0x044fe4000008107c */
[----:B------:R-:W-:Y:S06]  /*54770*/  STL [R1+0x651c], R33 ;  /* 0x00651c2101007387 */ /* 0x000fec0000100800 */
[----:B------:R-:W-:Y:S11]  /*54780*/  HMMA.1688.F32.TF32 R12, R96, R38, R92 ;  /* 0x00000026600c723c */ /* 0x000ff6000008105c */
[----:B------:R-:W-:Y:S01]  /*54790*/  STL.64 [R1+0x50], R8 ;  /* 0x0000500801007387 */ /* 0x000fe20000100a00 */
[----:B------:R-:W-:-:S03]  /*547a0*/  MOV R32, R10 ;  /* 0x0000000a00207202 */ /* 0x000fc60000000f00 */
[----:B------:R2:W-:Y:S02]  /*547b0*/  STL [R1+0x5c], R11 ;  /* 0x00005c0b01007387 */ /* 0x0005e40000100800 */
[----:B--2---:R-:W-:Y:S02]  /*547c0*/  HMMA.1688.F32.TF32 R8, R96, R54, R232 ;  /* 0x000000366008723c */ /* 0x004fe400000810e8 */
[----:B------:R2:W-:Y:S04]  /*547d0*/  STL [R1+0x6520], R32 ;  /* 0x0065202001007387 */ /* 0x0005e80000100800 */
[----:B------:R-:W-:Y:S04]  /*547e0*/  STL.64 [R1+0x40], R12 ;  /* 0x0000400c01007387 */ /* 0x000fe80000100a00 */
[----:B------:R3:W-:Y:S09]  /*547f0*/  STL.64 [R1+0x48], R14 ;  /* 0x0000480e01007387 */ /* 0x0007f20000100a00 */
[----:B------:R-:W-:Y:S01]  /*54800*/  STL [R1+0x34], R9 ;  /* 0x0000340901007387 */ /* 0x000fe20000100800 */
[----:B--2---:R-:W-:-:S02]  /*54810*/  IMAD.MOV.U32 R32, RZ, RZ, R8 ;  /* 0x000000ffff207224 */ /* 0x004fc400078e0008 */
[----:B------:R-:W-:Y:S01]  /*54820*/  IMAD.MOV.U32 R33, RZ, RZ, R11 ;  /* 0x000000ffff217224 */ /* 0x000fe200078e000b */
[----:B------:R2:W-:Y:S01]  /*54830*/  STL [R1+0x38], R10 ;  /* 0x0000380a01007387 */ /* 0x0005e20000100800 */
[C---:B---3--:R-:W-:Y:S08]  /*54840*/  HMMA.1688.F32.TF32 R12, R96.reuse, R34, R128 ;  /* 0x00000022600c723c */ /* 0x048ff00000081080 */
[C---:B--2---:R-:W-:Y:S01]  /*54850*/  HMMA.1688.F32.TF32 R8, R96.reuse, R50, R88 ;  /* 0x000000326008723c */ /* 0x044fe20000081058 */
[----:B------:R2:W-:Y:S07]  /*54860*/  STL [R1+0x6524], R33 ;  /* 0x0065242101007387 */ /* 0x0005ee0000100800 */
[----:B------:R-:W-:Y:S11]  /*54870*/  HMMA.1688.F32.TF32 R248, R96, R86, R104 ;  /* 0x0000005660f8723c */ /* 0x000ff60000081068 */
[----:B------:R-:W-:Y:S01]  /*54880*/  STL [R1+0x10], R8 ;  /* 0x0000100801007387 */ /* 0x000fe20000100800 */
[----:B--2---:R-:W-:-:S03]  /*54890*/  IMAD.MOV.U32 R33, RZ, RZ, R9 ;  /* 0x000000ffff217224 */ /* 0x004fc600078e0009 */
[----:B------:R-:W-:Y:S04]  /*548a0*/  STL.64 [R1+0x20], R12 ;  /* 0x0000200c01007387 */ /* 0x000fe80000100a00 */
[----:B------:R-:W-:Y:S04]  /*548b0*/  STL.64 [R1+0x28], R14 ;  /* 0x0000280e01007387 */ /* 0x000fe80000100a00 */
[----:B------:R2:W-:Y:S01]  /*548c0*/  STL.64 [R1+0x18], R10 ;  /* 0x0000180a01007387 */ /* 0x0005e20000100a00 */
[C---:B------:R-:W-:Y:S08]  /*548d0*/  HMMA.1688.F32.TF32 R88, R96.reuse, R46, R108 ;  /* 0x0000002e6058723c */ /* 0x040ff0000008106c */
[C---:B--2---:R-:W-:Y:S01]  /*548e0*/  HMMA.1688.F32.TF32 R8, R96.reuse, R30, R120 ;  /* 0x0000001e6008723c */ /* 0x044fe20000081078 */
[----:B------:R-:W-:Y:S07]  /*548f0*/  STL.64 [R1+0x6460], R250 ;  /* 0x006460fa01007387 */ /* 0x000fee0000100a00 */
[C---:B------:R-:W-:Y:S11]  /*54900*/  HMMA.1688.F32.TF32 R92, R96.reuse, R6, R112 ;  /* 0x00000006605c723c */ /* 0x040ff60000081070 */
[----:B------:R-:W-:Y:S04]  /*54910*/  STL.64 [R1], R8 ;  /* 0x0000000801007387 */ /* 0x000fe80000100a00 */
[----:B------:R2:W-:Y:S04]  /*54920*/  STL.64 [R1+0x8], R10 ;  /* 0x0000080a01007387 */ /* 0x0005e80000100a00 */
[----:B------:R-:W-:Y:S04]  /*54930*/  STL.64 [R1+0x6458], R248 ;  /* 0x006458f801007387 */ /* 0x000fe80000100a00 */
[----:B------:R-:W-:Y:S04]  /*54940*/  STL.64 [R1+0x6470], R90 ;  /* 0x0064705a01007387 */ /* 0x000fe80000100a00 */
[----:B------:R-:W-:Y:S04]  /*54950*/  STL.64 [R1+0x6468], R88 ;  /* 0x0064685801007387 */ /* 0x000fe80000100a00 */
        /* <DEDUP_REMOVED lines=40> */
[----:B------:R-:W1:Y:S04]  /*54be0*/  LDL.LU R40, [R1+0x6e0] ;  /* 0x0006e00001287983 */ /* 0x000e680000300800 */
[----:B------:R-:W1:Y:S04]  /*54bf0*/  LDL.LU R41, [R1+0x6e4] ;  /* 0x0006e40001297983 */ /* 0x000e680000300800 */
[----:B------:R-:W1:Y:S04]  /*54c00*/  LDL.LU R42, [R1+0x6e8] ;  /* 0x0006e800012a7983 */ /* 0x000e680000300800 */
[----:B------:R-:W1:Y:S04]  /*54c10*/  LDL.LU R43, [R1+0x6ec] ;  /* 0x0006ec00012b7983 */ /* 0x000e680000300800 */
        /* <DEDUP_REMOVED lines=8> */
[----:B------:R-:W-:Y:S04]  /*54ca0*/  STL [R1+0x6444], R92 ;  /* 0x0064445c01007387 */ /* 0x000fe80000100800 */
[----:B------:R-:W-:Y:S04]  /*54cb0*/  STL [R1+0x6440], R93 ;  /* 0x0064405d01007387 */ /* 0x000fe80000100800 */
[----:B------:R-:W-:Y:S04]  /*54cc0*/  STL [R1+0x643c], R94 ;  /* 0x00643c5e01007387 */ /* 0x000fe80000100800 */
[----:B------:R-:W-:Y:S01]  /*54cd0*/  STL [R1+0x6438], R95 ;  /* 0x0064385f01007387 */ /* 0x000fe20000100800 */
[C---:B--2---:R-:W-:Y:S08]  /*54ce0*/  HMMA.1688.F32.TF32 R12, R96.reuse, R82, R136 ;  /* 0x00000052600c723c */ /* 0x044ff00000081088 */
[C---:B---3--:R-:W-:Y:S08]  /*54cf0*/  HMMA.1688.F32.TF32 R16, R96.reuse, R58, R216 ;  /* 0x0000003a6010723c */ /* 0x048ff000000810d8 */
[C---:B----4-:R-:W-:Y:S11]  /*54d00*/  HMMA.1688.F32.TF32 R8, R96.reuse, R62, R132 ;  /* 0x0000003e6008723c */ /* 0x050ff60000081084 */
        /* <DEDUP_REMOVED lines=11> */
[----:B------:R-:W2:Y:S04]  /*54dc0*/  LDL.LU R120, [R1+0x780] ;  /* 0x0007800001787983 */ /* 0x000ea80000300800 */
[----:B------:R-:W-:Y:S04]  /*54dd0*/  STL.64 [R1+0x410], R12 ;  /* 0x0004100c01007387 */ /* 0x000fe80000100a00 */
[----:B------:R3:W-:Y:S04]  /*54de0*/  STL.64 [R1+0x418], R14 ;  /* 0x0004180e01007387 */ /* 0x0007e80000100a00 */
        /* <DEDUP_REMOVED lines=13> */
[----:B------:R-:W2:Y:S01]  /*54ec0*/  LDL.LU R111, [R1+0x76c] ;  /* 0x00076c00016f7983 */ /* 0x000ea20000300800 */
[C---:B-1----:R-:W-:Y:S08]  /*54ed0*/  HMMA.1688.F32.TF32 R16, R100.reuse, R74, R40 ;  /* 0x0000004a6410723c */ /* 0x042ff00000081028 */
[C---:B---3--:R-:W-:Y:S08]  /*54ee0*/  HMMA.1688.F32.TF32 R12, R100.reuse, R38, R236 ;  /* 0x00000026640c723c */ /* 0x048ff000000810ec */
[C---:B----4-:R-:W-:Y:S01]  /*54ef0*/  HMMA.1688.F32.TF32 R8, R100.reuse, R54, R124 ;  /* 0x000000366408723c */ /* 0x050fe2000008107c */
        /* <DEDUP_REMOVED lines=8> */
[C---:B-1----:R-:W-:Y:S08]  /*54f80*/  HMMA.1688.F32.TF32 R12, R100.reuse, R50, R128 ;  /* 0x00000032640c723c */ /* 0x042ff00000081080 */
[----:B---3--:R-:W-:-:S15]  /*54f90*/  HMMA.1688.F32.TF32 R8, R100, R34, R232 ;  /* 0x000000226408723c */ /* 0x008fde00000810e8 */
[----:B------:R-:W-:-:S04]  /*54fa0*/  NOP ;  /* 0x0000000000007918 */ /* 0x000fc80000000000 */
[----:B------:R-:W-:Y:S04]  /*54fb0*/  STL.64 [R1+0x3c0], R8 ;  /* 0x0003c00801007387 */ /* 0x000fe80000100a00 */
[----:B------:R1:W-:Y:S04]  /*54fc0*/  STL.64 [R1+0x3c8], R10 ;  /* 0x0003c80a01007387 */ /* 0x0003e80000100a00 */
[----:B------:R-:W-:Y:S04]  /*54fd0*/  STL.64 [R1+0x3b0], R12 ;  /* 0x0003b00c01007387 */ /* 0x000fe80000100a00 */
[----:B------:R2:W-:Y:S01]  /*54fe0*/  STL.64 [R1+0x3b8], R14 ;  /* 0x0003b80e01007387 */ /* 0x0005e20000100a00 */
[----:B-1----:R-:W-:Y:S03]  /*54ff0*/  HMMA.1688.F32.TF32 R8, R100, R30, R112 ;  /* 0x0000001e6408723c */ /* 0x002fe60000081070 */
[----:B------:R-:W3:Y:S04]  /*55000*/  LDL.LU R112, [R1+0x810] ;  /* 0x0008100001707983 */ /* 0x000ee80000300800 */
[----:B------:R-:W3:Y:S04]  /*55010*/  LDL.LU R113, [R1+0x814] ;  /* 0x0008140001717983 */ /* 0x000ee80000300800 */
[----:B------:R-:W3:Y:S04]  /*55020*/  LDL.LU R114, [R1+0x818] ;  /* 0x0008180001727983 */ /* 0x000ee80000300800 */
[----:B------:R-:W3:Y:S04]  /*55030*/  LDL.LU R115, [R1+0x81c] ;  /* 0x00081c0001737983 */ /* 0x000ee80000300800 */
[----:B------:R-:W-:Y:S01]  /*55040*/  IMAD.MOV.U32 R99, RZ, RZ, R8 ;  /* 0x000000ffff637224 */ /* 0x000fe200078e0008 */
[----:B------:R-:W-:Y:S01]  /*55050*/  MOV R98, R9 ;  /* 0x0000000900627202 */ /* 0x000fe20000000f00 */
[----:B------:R-:W-:-:S02]  /*55060*/  IMAD.MOV.U32 R97, RZ, RZ, R10 ;  /* 0x000000ffff617224 */ /* 0x000fc400078e000a */
[----:B------:R-:W-:-:S05]  /*55070*/  IMAD.MOV.U32 R96, RZ, RZ, R11 ;  /* 0x000000ffff607224 */ /* 0x000fca00078e000b */
[----:B------:R-:W-:Y:S04]  /*55080*/  STL [R1+0x6434], R96 ;  /* 0x0064346001007387 */ /* 0x000fe80000100800 */
[----:B------:R-:W-:Y:S04]  /*55090*/  STL [R1+0x6430], R97 ;  /* 0x0064306101007387 */ /* 0x000fe80000100800 */
[----:B------:R-:W-:Y:S04]  /*550a0*/  STL [R1+0x642c], R98 ;  /* 0x00642c6201007387 */ /* 0x000fe80000100800 */
[----:B------:R-:W-:Y:S04]  /*550b0*/  STL [R1+0x6428], R99 ;  /* 0x0064286301007387 */ /* 0x000fe80000100800 */
[----:B------:R-:W4:Y:S01]  /*550c0*/  LDL.LU R124, [R1+0x800] ;  /* 0x00080000017c7983 */ /* 0x000f220000300800 */
[C---:B--2---:R-:W-:Y:S08]  /*550d0*/  HMMA.1688.F32.TF32 R12, R100.reuse, R86, R120 ;  /* 0x00000056640c723c */ /* 0x044ff00000081078 */
[C---:B------:R-:W-:Y:S11]  /*550e0*/  HMMA.1688.F32.TF32 R8, R100.reuse, R46, R104 ;  /* 0x0000002e6408723c */ /* 0x040ff60000081068 */
[----:B------:R-:W-:Y:S04]  /*550f0*/  STL.64 [R1+0x390], R12 ;  /* 0x0003900c01007387 */ /* 0x000fe80000100a00 */
[----:B------:R-:W-:Y:S04]  /*55100*/  STL.64 [R1+0x398], R14 ;  /* 0x0003980e01007387 */ /* 0x000fe80000100a00 */
[----:B------:R-:W-:Y:S04]  /*55110*/  LDS R12, [R0+UR12+0x4500] ;  /* 0x0045000c000c7984 */ /* 0x000fe80008000800 */
[----:B------:R-:W-:Y:S04]  /*55120*/  LDS R14, [R0+UR12+0x6500] ;  /* 0x0065000c000e7984 */ /* 0x000fe80008000800 */
[----:B------:R-:W-:Y:S04]  /*55130*/  STL.64 [R1+0x380], R8 ;  /* 0x0003800801007387 */ /* 0x000fe80000100a00 */
[----:B------:R1:W-:Y:S04]  /*55140*/  STL.64 [R1+0x388], R10 ;  /* 0x0003880a01007387 */ /* 0x0003e80000100a00 */
[----:B------:R-:W4:Y:S04]  /*55150*/  LDL.LU R125, [R1+0x804] ;  /* 0x00080400017d7983 */ /* 0x000f280000300800 */
[----:B------:R-:W4:Y:S01]  /*55160*/  LDL.LU R126, [R1+0x808] ;  /* 0x00080800017e7983 */ /* 0x000f220000300800 */
[C---:B-1----:R-:W-:Y:S03]  /*55170*/  HMMA.1688.F32.TF32 R8, R100.reuse, R6, R108 ;  /* 0x000000066408723c */ /* 0x042fe6000008106c */
[----:B------:R-:W4:Y:S04]  /*55180*/  LDL.LU R127, [R1+0x80c] ;  /* 0x00080c00017f7983 */ /* 0x000f280000300800 */
[----:B------:R-:W2:Y:S04]  /*55190*/  LDL.LU R232, [R1+0x7f0] ;  /* 0x0007f00001e87983 */ /* 0x000ea80000300800 */
[----:B------:R-:W-:Y:S04]  /*551a0*/  LDS R13, [R252+UR12+0x4500] ;  /* 0x0045000cfc0d7984 */ /* 0x000fe80008000800 */
[----:B------:R-:W1:Y:S04]  /*551b0*/  LDS R15, [R252+UR12+0x6500] ;  /* 0x0065000cfc0f7984 */ /* 0x000e680008000800 */
        /* <DEDUP_REMOVED lines=17> */
[----:B---3--:R-:W-:Y:S03]  /*552d0*/  HMMA.1688.F32.TF32 R8, R100, R58, R112 ;  /* 0x0000003a6408723c */ /* 0x008fe60000081070 */
[----:B------:R-:W3:-:S15]  /*552e0*/  LDL.LU R108, [R1+0x750] ;  /* 0x00075000016c7983 */ /* 0x000ede0000300800 */
[----:B------:R-:W-:Y:S01]  /*552f0*/  NOP ;  /* 0x0000000000007918 */ /* 0x000fe20000000000 */
[----:B------:R-:W-:Y:S04]  /*55300*/  STL.64 [R1+0x360], R8 ;  /* 0x0003600801007387 */ /* 0x000fe80000100a00 */
[----:B------:R4:W-:Y:S04]  /*55310*/  STL.64 [R1+0x368], R10 ;  /* 0x0003680a01007387 */ /* 0x0009e80000100a00 */
[----:B------:R-:W3:Y:S04]  /*55320*/  LDL.LU R109, [R1+0x754] ;  /* 0x00075400016d7983 */ /* 0x000ee80000300800 */
[----:B------:R-:W3:Y:S04]  /*55330*/  LDL.LU R110, [R1+0x758] ;  /* 0x00075800016e7983 */ /* 0x000ee80000300800 */
[----:B------:R-:W3:Y:S04]  /*55340*/  LDL.LU R111, [R1+0x75c] ;  /* 0x00075c00016f7983 */ /* 0x000ee80000300800 */
[----:B------:R-:W3:Y:S04]  /*55350*/  LDL.LU R112, [R1+0x820] ;  /* 0x0008200001707983 */ /* 0x000ee80000300800 */
[----:B------:R-:W3:Y:S04]  /*55360*/  LDL.LU R113, [R1+0x824] ;  /* 0x0008240001717983 */ /* 0x000ee80000300800 */
[----:B------:R-:W3:Y:S04]  /*55370*/  LDL.LU R114, [R1+0x828] ;  /* 0x0008280001727983 */ /* 0x000ee80000300800 */
[----:B------:R-:W3:Y:S01]  /*55380*/  LDL.LU R115, [R1+0x82c] ;  /* 0x00082c0001737983 */ /* 0x000ee20000300800 */
[----:B----4-:R-:W-:-:S15]  /*55390*/  HMMA.1688.F32.TF32 R8, R100, R82, R124 ;  /* 0x000000526408723c */ /* 0x010fde000008107c */
[----:B------:R-:W-:-:S04]  /*553a0*/  NOP ;  /* 0x0000000000007918 */ /* 0x000fc80000000000 */
[----:B------:R-:W-:Y:S01]  /*553b0*/  IMAD.MOV.U32 R93, RZ, RZ, R8 ;  /* 0x000000ffff5d7224 */ /* 0x000fe200078e0008 */
[----:B------:R2:W-:Y:S01]  /*553c0*/  STL [R1+0x35c], R11 ;  /* 0x00035c0b01007387 */ /* 0x0005e20000100800 */
[----:B------:R-:W-:Y:S01]  /*553d0*/  IMAD.MOV.U32 R94, RZ, RZ, R9 ;  /* 0x000000ffff5e7224 */ /* 0x000fe200078e0009 */
[----:B------:R-:W-:Y:S02]  /*553e0*/  MOV R95, R10 ;  /* 0x0000000a005f7202 */ /* 0x000fe40000000f00 */
[----:B--2---:R-:W-:Y:S03]  /*553f0*/  HMMA.1688.F32.TF32 R8, R100, R62, R232 ;  /* 0x0000003e6408723c */ /* 0x004fe600000810e8 */
[----:B------:R-:W-:Y:S04]  /*55400*/  STL [R1+0x6450], R95 ;  /* 0x0064505f01007387 */ /* 0x000fe80000100800 */
[----:B------:R-:W-:Y:S04]  /*55410*/  STL [R1+0x644c], R93 ;  /* 0x00644c5d01007387 */ /* 0x000fe80000100800 */
[----:B------:R-:W-:Y:S08]  /*55420*/  STL [R1+0x6448], R94 ;  /* 0x0064485e01007387 */ /* 0x000ff00000100800 */
[----:B------:R-:W-:Y:S01]  /*55430*/  STL.64 [R1+0x330], R8 ;  /* 0x0003300801007387 */ /* 0x000fe20000100a00 */
[----:B------:R-:W-:-:S03]  /*55440*/  IMAD.MOV.U32 R92, RZ, RZ, R11 ;  /* 0x000000ffff5c7224 */ /* 0x000fc600078e000b */
[----:B------:R2:W-:Y:S02]  /*55450*/  STL [R1+0x338], R10 ;  /* 0x0003380a01007387 */ /* 0x0005e40000100800 */
[----:B--2---:R-:W-:Y:S02]  /*55460*/  HMMA.1688.F32.TF32 R8, R100, R26, R128 ;  /* 0x0000001a6408723c */ /* 0x004fe40000081080 */
[----:B------:R-:W-:-:S15]  /*55470*/  STL [R1+0x6454], R92 ;  /* 0x0064545c01007387 */ /* 0x000fde0000100800 */
[----:B------:R-:W-:Y:S02]  /*55480*/  NOP ;  /* 0x0000000000007918 */ /* 0x000fe40000000000 */
[----:B------:R-:W-:Y:S01]  /*55490*/  IMAD.MOV.U32 R95, RZ, RZ, R9 ;  /* 0x000000ffff5f7224 */ /* 0x000fe200078e0009 */
[----:B------:R2:W-:Y:S01]  /*554a0*/  STL [R1+0x320], R8 ;  /* 0x0003200801007387 */ /* 0x0005e20000100800 */
[----:B------:R-:W-:Y:S02]  /*554b0*/  IMAD.MOV.U32 R93, RZ, RZ, R10 ;  /* 0x000000ffff5d7224 */ /* 0x000fe400078e000a */
[----:B------:R-:W-:Y:S02]  /*554c0*/  IMAD.MOV.U32 R94, RZ, RZ, R11 ;  /* 0x000000ffff5e7224 */ /* 0x000fe400078e000b */
[----:B--2---:R-:W-:-:S15]  /*554d0*/  HMMA.1688.F32.TF32 R8, R100, R66, R120 ;  /* 0x000000426408723c */ /* 0x004fde0000081078 */
[----:B------:R-:W-:-:S04]  /*554e0*/  NOP ;  /* 0x0000000000007918 */ /* 0x000fc80000000000 */
[----:B------:R-:W-:Y:S01]  /*554f0*/  STL.64 [R1+0x2d0], R8 ;  /* 0x0002d00801007387 */ /* 0x000fe20000100a00 */
[----:B------:R-:W-:-:S03]  /*55500*/  MOV R92, R11 ;  /* 0x0000000b005c7202 */ /* 0x000fc60000000f00 */
[----:B------:R2:W-:Y:S02]  /*55510*/  STL [R1+0x2d8], R10 ;  /* 0x0002d80a01007387 */ /* 0x0005e40000100800 */
[C---:B--2---:R-:W-:Y:S08]  /*55520*/  HMMA.1688.F32.TF32 R8, R100.reuse, R78, R104 ;  /* 0x0000004e6408723c */ /* 0x044ff00000081068 */
[----:B---3--:R-:W-:Y:S01]  /*55530*/  HMMA.1688.F32.TF32 R100, R100, R70, R108 ;  /* 0x000000466464723c */ /* 0x008fe2000008106c */
[----:B------:R-:W-:Y:S04]  /*55540*/  STL.64 [R1+0x6480], R94 ;  /* 0x0064805e01007387 */ /* 0x000fe80000100a00 */
[----:B------:R-:W-:Y:S06]  /*55550*/  STL.64 [R1+0x6478], R92 ;  /* 0x0064785c01007387 */ /* 0x000fec0000100a00 */
[----:B------:R-:W-:-:S02]  /*55560*/  IMAD.MOV.U32 R98, RZ, RZ, R10 ;  /* 0x000000ffff627224 */ /* 0x000fc400078e000a */
[----:B------:R-:W-:Y:S01]  /*55570*/  IMAD.MOV.U32 R99, RZ, RZ, R11 ;  /* 0x000000ffff637224 */ /* 0x000fe200078e000b */
[----:B------:R-:W-:Y:S01]  /*55580*/  HMMA.1688.F32.TF32 R104, R164, R74, R112 ;  /* 0x0000004aa468723c */ /* 0x000fe20000081070 */
[----:B------:R-:W-:Y:S01]  /*55590*/  IMAD.MOV.U32 R96, RZ, RZ, R8 ;  /* 0x000000ffff607224 */ /* 0x000fe200078e0008 */
[----:B------:R-:W-:Y:S01]  /*555a0*/  LDS R10, [R0+UR12+0x6580] ;  /* 0x0065800c000a7984 */ /* 0x000fe20008000800 */
[----:B------:R-:W-:-:S03]  /*555b0*/  IMAD.MOV.U32 R97, RZ, RZ, R9 ;  /* 0x000000ffff617224 */ /* 0x000fc600078e0009 */
[----:B------:R-:W-:Y:S04]  /*555c0*/  STL.64 [R1+0x6490], R98 ;  /* 0x0064906201007387 */ /* 0x000fe80000100a00 */
[----:B------:R-:W-:Y:S04]  /*555d0*/  STL.64 [R1+0x6488], R96 ;  /* 0x0064886001007387 */ /* 0x000fe80000100a00 */
[----:B------:R-:W-:Y:S04]  /*555e0*/  STL.64 [R1+0x6370], R102 ;  /* 0x0063706601007387 */ /* 0x000fe80000100a00 */
[----:B------:R-:W-:Y:S04]  /*555f0*/  STL.64 [R1+0x6368], R100 ;  /* 0x0063686401007387 */ /* 0x000fe80000100a00 */
        /* <DEDUP_REMOVED lines=32> */
[----:B------:R-:W-:Y:S04]  /*55800*/  STL.64 [R1+0x6380], R106 ;  /* 0x0063806a01007387 */ /* 0x000fe80000100a00 */
[----:B------:R-:W-:Y:S04]  /*55810*/  STL.64 [R1+0x6378], R104 ;  /* 0x0063786801007387 */ /* 0x000fe80000100a00 */
[----:B------:R-:W4:Y:S04]  /*55820*/  LDL.LU R236, [R1+0x920] ;  /* 0x0009200001ec7983 */ /* 0x000f280000300800 */
[----:B------:R-:W4:Y:S04]  /*55830*/  LDL.LU R237, [R1+0x924] ;  /* 0x0009240001ed7983 */ /* 0x000f280000300800 */
[----:B------:R-:W4:Y:S04]  /*55840*/  LDL.LU R238, [R1+0x928] ;  /* 0x0009280001ee7983 */ /* 0x000f280000300800 */
[----:B------:R-:W4:Y:S04]  /*55850*/  LDL.LU R239, [R1+0x92c] ;  /* 0x00092c0001ef7983 */ /* 0x000f280000300800 */
[----:B------:R-:W-:Y:S04]  /*55860*/  LDS R8, [R0+UR12+0x4580] ;  /* 0x0045800c00087984 */ /* 0x000fe80008000800 */
[----:B------:R-:W-:Y:S04]  /*55870*/  LDS R9, [R252+UR12+0x4580] ;  /* 0x0045800cfc097984 */ /* 0x000fe80008000800 */
[----:B------:R-:W1:Y:S01]  /*55880*/  LDS R11, [R252+UR12+0x6580] ;  /* 0x0065800cfc0b7984 */ /* 0x000e620008000800 */
[C---:B--2---:R-:W-:Y:S08]  /*55890*/  HMMA.1688.F32.TF32 R108, R164.reuse, R38, R108 ;  /* 0x00000026a46c723c */ /* 0x044ff0000008106c */
[C---:B---3--:R-:W-:Y:S11]  /*558a0*/  HMMA.1688.F32.TF32 R112, R164.reuse, R54, R112 ;  /* 0x00000036a470723c */ /* 0x048ff60000081070 */
[----:B------:R-:W-:Y:S04]  /*558b0*/  STL.64 [R1+0x6390], R110 ;  /* 0x0063906e01007387 */ /* 0x000fe80000100a00 */
[----:B------:R-:W-:Y:S01]  /*558c0*/  STL.64 [R1+0x6388], R108 ;  /* 0x0063886c01007387 */ /* 0x000fe20000100a00 */
[C---:B----4-:R-:W-:Y:S03]  /*558d0*/  HMMA.1688.F32.TF32 R116, R164.reuse, R34, R232 ;  /* 0x00000022a474723c */ /* 0x050fe600000810e8 */
[----:B------:R-:W-:Y:S04]  /*558e0*/  STL.64 [R1+0x63a0], R114 ;  /* 0x0063a07201007387 */ /* 0x000fe80000100a00 */
[----:B------:R-:W-:Y:S04]  /*558f0*/  STL.64 [R1+0x6398], R112 ;  /* 0x0063987001007387 */ /* 0x000fe80000100a00 */
[----:B------:R-:W2:Y:S04]  /*55900*/  LDL.LU R232, [R1+0x940] ;  /* 0x0009400001e87983 */ /* 0x000ea80000300800 */
[----:B------:R-:W2:Y:S04]  /*55910*/  LDL.LU R233, [R1+0x944] ;  /* 0x0009440001e97983 */ /* 0x000ea80000300800 */
[----:B------:R-:W2:Y:S04]  /*55920*/  LDL.LU R234, [R1+0x948] ;  /* 0x0009480001ea7983 */ /* 0x000ea80000300800 */
[----:B------:R-:W2:Y:S01]  /*55930*/  LDL.LU R235, [R1+0x94c] ;  /* 0x00094c0001eb7983 */ /* 0x000ea20000300800 */
[C---:B------:R-:W-:Y:S08]  /*55940*/  HMMA.1688.F32.TF32 R128, R164.reuse, R86, R128 ;  /* 0x00000056a480723c */ /* 0x040ff00000081080 */
[C---:B------:R-:W-:Y:S01]  /*55950*/  HMMA.1688.F32.TF32 R120, R164.reuse, R50, R120 ;  /* 0x00000032a478723c */ /* 0x040fe20000081078 */
[----:B------:R-:W-:Y:S07]  /*55960*/  STL.64 [R1+0x63b0], R118 ;  /* 0x0063b07601007387 */ /* 0x000fee0000100a00 */
[C---:B------:R-:W-:Y:S01]  /*55970*/  HMMA.1688.F32.TF32 R124, R164.reuse, R30, R124 ;  /* 0x0000001ea47c723c */ /* 0x040fe2000008107c */
[----:B------:R-:W-:Y:S07]  /*55980*/  STL.64 [R1+0x63a8], R116 ;  /* 0x0063a87401007387 */ /* 0x000fee0000100a00 */
[C---:B------:R-:W-:Y:S03]  /*55990*/  HMMA.1688.F32.TF32 R132, R164.reuse, R46, R132 ;  /* 0x0000002ea484723c */ /* 0x040fe60000081084 */
[----:B------:R-:W-:Y:S04]  /*559a0*/  STL.64 [R1+0x63c0], R122 ;  /* 0x0063c07a01007387 */ /* 0x000fe80000100a00 */
[----:B------:R-:W-:Y:S04]  /*559b0*/  STL.64 [R1+0x63b8], R120 ;  /* 0x0063b87801007387 */ /* 0x000fe80000100a00 */
[----:B------:R-:W-:Y:S04]  /*559c0*/  STL.64 [R1+0x63d0], R126 ;  /* 0x0063d07e01007387 */ /* 0x000fe80000100a00 */
[----:B------:R-:W-:Y:S01]  /*559d0*/  STL.64 [R1+0x63c8], R124 ;  /* 0x0063c87c01007387 */ /* 0x000fe20000100a00 */
[C---:B------:R-:W-:Y:S03]  /*559e0*/  HMMA.1688.F32.TF32 R136, R164.reuse, R6, R40 ;  /* 0x00000006a488723c */ /* 0x040fe60000081028 */
[----:B------:R-:W-:Y:S04]  /*559f0*/  STL.64 [R1+0x63f0], R130 ;  /* 0x0063f08201007387 */ /* 0x000fe80000100a00 */
[----:B------:R-:W-:Y:S04]  /*55a00*/  STL.64 [R1+0x63e8], R128 ;  /* 0x0063e88001007387 */ /* 0x000fe80000100a00 */
[----:B------:R-:W-:Y:S04]  /*55a10*/  STL.64 [R1+0x6400], R134 ;  /* 0x0064008601007387 */ /* 0x000fe80000100a00 */
[----:B------:R-:W-:Y:S04]  /*55a20*/  STL.64 [R1+0x63f8], R132 ;  /* 0x0063f88401007387 */ /* 0x000fe80000100a00 */
[----:B------:R-:W3:Y:S04]  /*55a30*/  LDL.LU R148, [R1+0x950] ;  /* 0x0009500001947983 */ /* 0x000ee80000300800 */
[----:B------:R-:W3:Y:S01]  /*55a40*/  LDL.LU R149, [R1+0x954] ;  /* 0x0009540001957983 */ /* 0x000ee20000300800 */
[C---:B------:R-:W-:Y:S03]  /*55a50*/  HMMA.1688.F32.TF32 R140, R164.reuse, R58, R236 ;  /* 0x0000003aa48c723c */ /* 0x040fe600000810ec */
[----:B------:R-:W3:Y:S04]  /*55a60*/  LDL.LU R150, [R1+0x958] ;  /* 0x0009580001967983 */ /* 0x000ee80000300800 */
[----:B------:R-:W3:Y:S04]  /*55a70*/  LDL.LU R151, [R1+0x95c] ;  /* 0x00095c0001977983 */ /* 0x000ee80000300800 */
[----:B------:R-:W-:Y:S04]  /*55a80*/  STL.64 [R1+0x6410], R138 ;  /* 0x0064108a01007387 */ /* 0x000fe80000100a00 */
[----:B------:R-:W-:Y:S04]  /*55a90*/  STL.64 [R1+0x6408], R136 ;  /* 0x0064088801007387 */ /* 0x000fe80000100a00 */
[----:B------:R-:W4:Y:S04]  /*55aa0*/  LDL.LU R40, [R1+0x960] ;  /* 0x0009600001287983 */ /* 0x000f280000300800 */
[----:B------:R-:W4:Y:S04]  /*55ab0*/  LDL.LU R41, [R1+0x964] ;  /* 0x0009640001297983 */ /* 0x000f280000300800 */
[----:B------:R-:W4:Y:S04]  /*55ac0*/  LDL.LU R42, [R1+0x968] ;  /* 0x00096800012a7983 */ /* 0x000f280000300800 */
[----:B------:R-:W4:Y:S04]  /*55ad0*/  LDL.LU R43, [R1+0x96c] ;  /* 0x00096c00012b7983 */ /* 0x000f280000300800 */
[----:B------:R-:W-:Y:S04]  /*55ae0*/  STL [R1+0x6300], R140 ;  /* 0x0063008c01007387 */ /* 0x000fe80000100800 */
[----:B------:R-:W-:Y:S04]  /*55af0*/  STL [R1+0x62fc], R141 ;  /* 0x0062fc8d01007387 */ /* 0x000fe80000100800 */
[----:B------:R-:W-:Y:S04]  /*55b00*/  STL [R1+0x62f8], R142 ;  /* 0x0062f88e01007387 */ /* 0x000fe80000100800 */
[----:B------:R-:W-:Y:S04]  /*55b10*/  STL [R1+0x62f4], R143 ;  /* 0x0062f48f01007387 */ /* 0x000fe80000100800 */
        /* <DEDUP_REMOVED lines=12> */
[C---:B--2---:R-:W-:Y:S03]  /*55be0*/  HMMA.1688.F32.TF32 R144, R164.reuse, R82, R232 ;  /* 0x00000052a490723c */ /* 0x044fe600000810e8 */
[----:B------:R-:W1:Y:S04]  /*55bf0*/  LDL.LU R232, [R1+0x9c0] ;  /* 0x0009c00001e87983 */ /* 0x000e680000300800 */
[----:B------:R-:W1:Y:S04]  /*55c00*/  LDL.LU R233, [R1+0x9c4] ;  /* 0x0009c40001e97983 */ /* 0x000e680000300800 */
[----:B------:R-:W1:Y:S04]  /*55c10*/  LDL.LU R234, [R1+0x9c8] ;  /* 0x0009c80001ea7983 */ /* 0x000e680000300800 */
[----:B------:R-:W1:Y:S04]  /*55c20*/  LDL.LU R235, [R1+0x9cc] ;  /* 0x0009cc0001eb7983 */ /* 0x000e680000300800 */
[----:B------:R-:W-:Y:S04]  /*55c30*/  STL [R1+0x6310], R144 ;  /* 0x0063109001007387 */ /* 0x000fe80000100800 */
[----:B------:R-:W-:Y:S04]  /*55c40*/  STL [R1+0x630c], R145 ;  /* 0x00630c9101007387 */ /* 0x000fe80000100800 */
[----:B------:R-:W-:Y:S04]  /*55c50*/  STL [R1+0x6308], R146 ;  /* 0x0063089201007387 */ /* 0x000fe80000100800 */
[----:B------:R-:W-:Y:S01]  /*55c60*/  STL [R1+0x6304], R147 ;  /* 0x0063049301007387 */ /* 0x000fe20000100800 */
[----:B---3--:R-:W-:-:S15]  /*55c70*/  HMMA.1688.F32.TF32 R148, R164, R62, R148 ;  /* 0x0000003ea494723c */ /* 0x008fde0000081094 */
[----:B------:R-:W-:-:S04]  /*55c80*/  NOP ;  /* 0x0000000000007918 */ /* 0x000fc80000000000 */
[----:B------:R2:W-:Y:S04]  /*55c90*/  STL [R1+0x631c], R148 ;  /* 0x00631c9401007387 */ /* 0x0005e80000100800 */
[----:B------:R3:W-:Y:S01]  /*55ca0*/  STL [R1+0x6318], R149 ;  /* 0x0063189501007387 */ /* 0x0007e20000100800 */
[C---:B----4-:R-:W-:Y:S03]  /*55cb0*/  HMMA.1688.F32.TF32 R152, R164.reuse, R26, R40 ;  /* 0x0000001aa498723c */ /* 0x050fe60000081028 */
[----:B------:R4:W-:Y:S04]  /*55cc0*/  STL [R1+0x6314], R150 ;  /* 0x0063149601007387 */ /* 0x0009e80000100800 */
[----:B------:R-:W-:Y:S04]  /*55cd0*/  STL [R1+0x62f0], R151 ;  /* 0x0062f09701007387 */ /* 0x000fe80000100800 */
[----:B------:R-:W2:Y:S04]  /*55ce0*/  LDL.LU R40, [R1+0x9d0] ;  /* 0x0009d00001287983 */ /* 0x000ea80000300800 */
[----:B------:R-:W2:Y:S04]  /*55cf0*/  LDL.LU R41, [R1+0x9d4] ;  /* 0x0009d40001297983 */ /* 0x000ea80000300800 */
[----:B------:R-:W2:Y:S04]  /*55d00*/  LDL.LU R42, [R1+0x9d8] ;  /* 0x0009d800012a7983 */ /* 0x000ea80000300800 */
[----:B------:R-:W2:Y:S01]  /*55d10*/  LDL.LU R43, [R1+0x9dc] ;  /* 0x0009dc00012b7983 */ /* 0x000ea20000300800 */
[C---:B------:R-:W-:Y:S03]  /*55d20*/  HMMA.1688.F32.TF32 R156, R164.reuse, R66, R220 ;  /* 0x00000042a49c723c */ /* 0x040fe600000810dc */
[----:B------:R-:W-:Y:S05]  /*55d30*/  STL [R1+0x6328], R152 ;  /* 0x0063289801007387 */ /* 0x000fea0000100800 */
[C---:B------:R-:W-:Y:S01]  /*55d40*/  HMMA.1688.F32.TF32 R160, R164.reuse, R78, R216 ;  /* 0x0000004ea4a0723c */ /* 0x040fe200000810d8 */
[----:B------:R1:W-:Y:S04]  /*55d50*/  STL [R1+0x6324], R153 ;  /* 0x0063249901007387 */ /* 0x0003e80000100800 */
[----:B------:R1:W-:Y:S03]  /*55d60*/  STL [R1+0x6320], R154 ;  /* 0x0063209a01007387 */ /* 0x0003e60000100800 */
[----:B------:R-:W-:Y:S01]  /*55d70*/  HMMA.1688.F32.TF32 R164, R164, R70, R236 ;  /* 0x00000046a4a4723c */ /* 0x000fe200000810ec */
[----:B------:R-:W-:Y:S04]  /*55d80*/  STL [R1+0x62ec], R155 ;  /* 0x0062ec9b01007387 */ /* 0x000fe80000100800 */
        /* <DEDUP_REMOVED lines=8> */
[----:B------:R-:W-:Y:S04]  /*55e10*/  STL [R1+0x634c], R164 ;  /* 0x00634ca401007387 */ /* 0x000fe80000100800 */
[----:B------:R-:W-:Y:S04]  /*55e20*/  STL [R1+0x6348], R165 ;  /* 0x006348a501007387 */ /* 0x000fe80000100800 */
[----:B------:R-:W-:Y:S04]  /*55e30*/  STL [R1+0x6344], R166 ;  /* 0x006344a601007387 */ /* 0x000fe80000100800 */
[----:B------:R-:W-:Y:S04]  /*55e40*/  STL [R1+0x6340], R167 ;  /* 0x006340a701007387 */ /* 0x000fe80000100800 */
[----:B------:R-:W3:Y:S04]  /*55e50*/  LDL.LU R236, [R1+0x9e0] ;  /* 0x0009e00001ec7983 */ /* 0x000ee80000300800 */
[----:B------:R-:W3:Y:S04]  /*55e60*/  LDL.LU R237, [R1+0x9e4] ;  /* 0x0009e40001ed7983 */ /* 0x000ee80000300800 */
[----:B------:R-:W3:Y:S04]  /*55e70*/  LDL.LU R238, [R1+0x9e8] ;  /* 0x0009e80001ee7983 */ /* 0x000ee80000300800 */
[----:B------:R-:W3:Y:S01]  /*55e80*/  LDL.LU R239, [R1+0x9ec] ;  /* 0x0009ec0001ef7983 */ /* 0x000ee20000300800 */
[C---:B-1----:R-:W-:Y:S03]  /*55e90*/  HMMA.1688.F32.TF32 R168, R12.reuse, R74, R232 ;  /* 0x0000004a0ca8723c */ /* 0x042fe600000810e8 */
        /* <DEDUP_REMOVED lines=30> */
[----:B------:R-:W-:Y:S04]  /*56080*/  STL [R1+0x6364], R174 ;  /* 0x006364ae01007387 */ /* 0x000fe80000100800 */
[----:B------:R-:W-:Y:S04]  /*56090*/  STL [R1+0x6360], R175 ;  /* 0x006360af01007387 */ /* 0x000fe80000100800 */
[----:B------:R-:W2:Y:S04]  /*560a0*/  LDL.LU R40, [R1+0xb60] ;  /* 0x000b600001287983 */ /* 0x000ea80000300800 */
[----:B------:R-:W2:Y:S04]  /*560b0*/  LDL.LU R41, [R1+0xb64] ;  /* 0x000b640001297983 */ /* 0x000ea80000300800 */
[----:B------:R-:W2:Y:S04]  /*560c0*/  LDL.LU R42, [R1+0xb68] ;  /* 0x000b6800012a7983 */ /* 0x000ea80000300800 */
[----:B------:R-:W2:Y:S01]  /*560d0*/  LDL.LU R43, [R1+0xb6c] ;  /* 0x000b6c00012b7983 */ /* 0x000ea20000300800 */
[----:B---3--:R-:W-:-:S15]  /*560e0*/  HMMA.1688.F32.TF32 R176, R12, R54, R236 ;  /* 0x000000360cb0723c */ /* 0x008fde00000810ec */
[----:B------:R-:W-:-:S04]  /*560f0*/  NOP ;  /* 0x0000000000007918 */ /* 0x000fc80000000000 */
[----:B------:R-:W-:Y:S04]  /*56100*/  STL.64 [R1+0x6420], R178 ;  /* 0x006420b201007387 */ /* 0x000fe80000100a00 */
[----:B------:R-:W-:Y:S04]  /*56110*/  STL.64 [R1+0x6418], R176 ;  /* 0x006418b001007387 */ /* 0x000fe80000100a00 */
[----:B------:R-:W3:Y:S04]  /*56120*/  LDL.LU R236, [R1+0xb50] ;  /* 0x000b500001ec7983 */ /* 0x000ee80000300800 */
[----:B------:R-:W3:Y:S04]  /*56130*/  LDL.LU R237, [R1+0xb54] ;  /* 0x000b540001ed7983 */ /* 0x000ee80000300800 */
[----:B------:R-:W3:Y:S04]  /*56140*/  LDL.LU R238, [R1+0xb58] ;  /* 0x000b580001ee7983 */ /* 0x000ee80000300800 */
[----:B------:R-:W3:Y:S01]  /*56150*/  LDL.LU R239, [R1+0xb5c] ;  /* 0x000b5c0001ef7983 */ /* 0x000ee20000300800 */
[C---:B----4-:R-:W-:Y:S03]  /*56160*/  HMMA.1688.F32.TF32 R180, R12.reuse, R34, R232 ;  /* 0x000000220cb4723c */ /* 0x050fe600000810e8 */
[----:B------:R-:W4:Y:S04]  /*56170*/  LDL.LU R232, [R1+0xb40] ;  /* 0x000b400001e87983 */ /* 0x000f280000300800 */
[----:B------:R-:W4:Y:S04]  /*56180*/  LDL.LU R233, [R1+0xb44] ;  /* 0x000b440001e97983 */ /* 0x000f280000300800 */
[----:B------:R-:W4:Y:S04]  /*56190*/  LDL.LU R234, [R1+0xb48] ;  /* 0x000b480001ea7983 */ /* 0x000f280000300800 */
[----:B------:R-:W4:Y:S01]  /*561a0*/  LDL.LU R235, [R1+0xb4c] ;  /* 0x000b4c0001eb7983 */ /* 0x000f220000300800 */
[----:B------:R-:W-:-:S15]  /*561b0*/  HMMA.1688.F32.TF32 R16, R12, R46, R220 ;  /* 0x0000002e0c10723c */ /* 0x000fde00000810dc */
[----:B------:R-:W-:-:S04]  /*561c0*/  NOP ;  /* 0x0000000000007918 */ /* 0x000fc80000000000 */
[----:B------:R-:W-:Y:S01]  /*561d0*/  MOV R148, R16 ;  /* 0x0000001000947202 */ /* 0x000fe20000000f00 */
[----:B------:R-:W-:Y:S02]  /*561e0*/  IMAD.MOV.U32 R149, RZ, RZ, R17 ;  /* 0x000000ffff957224 */ /* 0x000fe400078e0011 */
[----:B------:R-:W-:Y:S02]  /*561f0*/  IMAD.MOV.U32 R150, RZ, RZ, R18 ;  /* 0x000000ffff967224 */ /* 0x000fe400078e0012 */
[----:B------:R-:W-:Y:S01]  /*56200*/  IMAD.MOV.U32 R144, RZ, RZ, R19 ;  /* 0x000000ffff907224 */ /* 0x000fe200078e0013 */
[C---:B------:R-:W-:Y:S08]  /*56210*/  HMMA.1688.F32.TF32 R184, R12.reuse, R50, R184 ;  /* 0x000000320cb8723c */ /* 0x040ff000000810b8 */
[C---:B------:R-:W-:Y:S08]  /*56220*/  HMMA.1688.F32.TF32 R188, R12.reuse, R30, R224 ;  /* 0x0000001e0cbc723c */ /* 0x040ff000000810e0 */
[C---:B------:R-:W-:Y:S08]  /*56230*/  HMMA.1688.F32.TF32 R16, R12.reuse, R6, R216 ;  /* 0x000000060c10723c */ /* 0x040ff000000810d8 */
[----:B------:R-:W-:Y:S11]  /*56240*/  HMMA.1688.F32.TF32 R20, R12, R86, R20 ;  /* 0x000000560c14723c */ /* 0x000ff60000081014 */
[----:B------:R-:W-:Y:S01]  /*56250*/  IMAD.MOV.U32 R56, RZ, RZ, R16 ;  /* 0x000000ffff387224 */ /* 0x000fe200078e0010 */
[----:B------:R-:W-:Y:S01]  /*56260*/  MOV R57, R17 ;  /* 0x0000001100397202 */ /* 0x000fe20000000f00 */
[----:B------:R-:W-:-:S02]  /*56270*/  IMAD.MOV.U32 R153, RZ, RZ, R18 ;  /* 0x000000ffff997224 */ /* 0x000fc400078e0012 */
[----:B------:R-:W-:Y:S01]  /*56280*/  IMAD.MOV.U32 R154, RZ, RZ, R19 ;  /* 0x000000ffff9a7224 */ /* 0x000fe200078e0013 */
[----:B------:R-:W-:Y:S04]  /*56290*/  STL.64 [R1+0x64a0], R182 ;  /* 0x0064a0b601007387 */ /* 0x000fe80000100a00 */
[----:B------:R-:W-:Y:S01]  /*562a0*/  STL.64 [R1+0x6498], R180 ;  /* 0x006498b401007387 */ /* 0x000fe20000100a00 */
[----:B--2---:R-:W-:Y:S03]  /*562b0*/  HMMA.1688.F32.TF32 R16, R12, R58, R40 ;  /* 0x0000003a0c10723c */ /* 0x004fe60000081028 */
[----:B------:R-:W-:Y:S04]  /*562c0*/  STL.64 [R1+0x64b0], R186 ;  /* 0x0064b0ba01007387 */ /* 0x000fe80000100a00 */
[----:B------:R-:W-:Y:S04]  /*562d0*/  STL.64 [R1+0x64a8], R184 ;  /* 0x0064a8b801007387 */ /* 0x000fe80000100a00 */
[----:B------:R-:W-:Y:S04]  /*562e0*/  STL.64 [R1+0x64c0], R190 ;  /* 0x0064c0be01007387 */ /* 0x000fe80000100a00 */
[----:B------:R-:W-:Y:S04]  /*562f0*/  STL.64 [R1+0x64b8], R188 ;  /* 0x0064b8bc01007387 */ /* 0x000fe80000100a00 */
[----:B------:R-:W-:Y:S01]  /*56300*/  IMAD.MOV.U32 R146, RZ, RZ, R17 ;  /* 0x000000ffff927224 */ /* 0x000fe200078e0011 */
[----:B------:R-:W-:Y:S01]  /*56310*/  MOV R147, R18 ;  /* 0x0000001200937202 */ /* 0x000fe20000000f00 */
[----:B------:R-:W-:Y:S01]  /*56320*/  IMAD.MOV.U32 R145, RZ, RZ, R16 ;  /* 0x000000ffff917224 */ /* 0x000fe200078e0010 */
[----:B------:R1:W-:Y:S04]  /*56330*/  STL.64 [R1+0x260], R20 ;  /* 0x0002601401007387 */ /* 0x0003e80000100a00 */
[----:B------:R2:W-:Y:S04]  /*56340*/  STL.64 [R1+0x268], R22 ;  /* 0x0002681601007387 */ /* 0x0005e80000100a00 */
[----:B------:R-:W-:Y:S04]  /*56350*/  STL.64 [R1+0x64d0], R146 ;  /* 0x0064d09201007387 */ /* 0x000fe80000100a00 */
[----:B------:R-:W-:Y:S04]  /*56360*/  STL.64 [R1+0x64c8], R144 ;  /* 0x0064c89001007387 */ /* 0x000fe80000100a00 */
[----:B------:R-:W2:Y:S04]  /*56370*/  LDL.LU R204, [R1+0xb30] ;  /* 0x000b300001cc7983 */ /* 0x000ea80000300800 */
[----:B------:R-:W2:Y:S04]  /*56380*/  LDL.LU R205, [R1+0xb34] ;  /* 0x000b340001cd7983 */ /* 0x000ea80000300800 */
[----:B------:R-:W2:Y:S04]  /*56390*/  LDL.LU R206, [R1+0xb38] ;  /* 0x000b380001ce7983 */ /* 0x000ea80000300800 */
[----:B------:R-:W2:Y:S01]  /*563a0*/  LDL.LU R207, [R1+0xb3c] ;  /* 0x000b3c0001cf7983 */ /* 0x000ea20000300800 */
[----:B------:R-:W-:-:S03]  /*563b0*/  IMAD.MOV.U32 R140, RZ, RZ, R19 ;  /* 0x000000ffff8c7224 */ /* 0x000fc600078e0013 */
[----:B------:R-:W2:Y:S04]  /*563c0*/  LDL.LU R224, [R1+0xaf0] ;  /* 0x000af00001e07983 */ /* 0x000ea80000300800 */
[----:B------:R-:W2:Y:S04]  /*563d0*/  LDL.LU R225, [R1+0xaf4] ;  /* 0x000af40001e17983 */ /* 0x000ea80000300800 */
[----:B------:R-:W2:Y:S04]  /*563e0*/  LDL.LU R226, [R1+0xaf8] ;  /* 0x000af80001e27983 */ /* 0x000ea80000300800 */
[----:B------:R-:W2:Y:S01]  /*563f0*/  LDL.LU R227, [R1+0xafc] ;  /* 0x000afc0001e37983 */ /* 0x000ea20000300800 */
[----:B---3--:R-:W-:-:S15]  /*56400*/  HMMA.1688.F32.TF32 R16, R12, R82, R236 ;  /* 0x000000520c10723c */ /* 0x008fde00000810ec */
[----:B------:R-:W-:-:S04]  /*56410*/  NOP ;  /* 0x0000000000007918 */ /* 0x000fc80000000000 */
[----:B------:R-:W-:Y:S01]  /*56420*/  IMAD.MOV.U32 R162, RZ, RZ, R16 ;  /* 0x000000ffffa27224 */ /* 0x000fe200078e0010 */
[----:B------:R-:W-:Y:S01]  /*56430*/  MOV R152, R19 ;  /* 0x0000001300987202 */ /* 0x000fe20000000f00 */
[----:B------:R-:W-:Y:S02]  /*56440*/  IMAD.MOV.U32 R156, RZ, RZ, R17 ;  /* 0x000000ffff9c7224 */ /* 0x000fe400078e0011 */
[----:B------:R-:W-:Y:S02]  /*56450*/  IMAD.MOV.U32 R157, RZ, RZ, R18 ;  /* 0x000000ffff9d7224 */ /* 0x000fe400078e0012 */
[----:B----4-:R-:W-:Y:S01]  /*56460*/  HMMA.1688.F32.TF32 R16, R12, R62, R232 ;  /* 0x0000003e0c10723c */ /* 0x010fe200000810e8 */
[----:B------:R-:W3:Y:S04]  /*56470*/  LDL.LU R232, [R1+0xbe0] ;  /* 0x000be00001e87983 */ /* 0x000ee80000300800 */
[----:B------:R-:W3:Y:S04]  /*56480*/  LDL.LU R233, [R1+0xbe4] ;  /* 0x000be40001e97983 */ /* 0x000ee80000300800 */
[----:B------:R-:W3:Y:S04]  /*56490*/  LDL.LU R234, [R1+0xbe8] ;  /* 0x000be80001ea7983 */ /* 0x000ee80000300800 */
[----:B------:R-:W3:Y:S04]  /*564a0*/  LDL.LU R235, [R1+0xbec] ;  /* 0x000bec0001eb7983 */ /* 0x000ee80000300800 */
[----:B-1----:R-:W4:Y:S04]  /*564b0*/  LDL.LU R20, [R1+0xae0] ;  /* 0x000ae00001147983 */ /* 0x002f280000300800 */
[----:B------:R-:W4:Y:S04]  /*564c0*/  LDL.LU R21, [R1+0xae4] ;  /* 0x000ae40001157983 */ /* 0x000f280000300800 */
[----:B--2---:R-:W4:Y:S04]  /*564d0*/  LDL.LU R22, [R1+0xae8] ;  /* 0x000ae80001167983 */ /* 0x004f280000300800 */
        /* <DEDUP_REMOVED lines=16> */
[----:B------:R-:W3:Y:S01]  /*565e0*/  LDL.LU R219, [R1+0xadc] ;  /* 0x000adc0001db7983 */ /* 0x000ee20000300800 */
[----:B------:R-:W-:-:S02]  /*565f0*/  IMAD.MOV.U32 R141, RZ, RZ, R16 ;  /* 0x000000ffff8d7224 */ /* 0x000fc400078e0010 */
[----:B------:R-:W-:Y:S02]  /*56600*/  IMAD.MOV.U32 R142, RZ, RZ, R17 ;  /* 0x000000ffff8e7224 */ /* 0x000fe400078e0011 */
[----:B------:R-:W-:Y:S02]  /*56610*/  IMAD.MOV.U32 R143, RZ, RZ, R18 ;  /* 0x000000ffff8f7224 */ /* 0x000fe400078e0012 */
[----:B------:R-:W-:-:S05]  /*56620*/  IMAD.MOV.U32 R151, RZ, RZ, R19 ;  /* 0x000000ffff977224 */ /* 0x000fca00078e0013 */
[----:B------:R-:W-:Y:S04]  /*56630*/  STL.64 [R1+0x64f0], R150 ;  /* 0x0064f09601007387 */ /* 0x000fe80000100a00 */
[----:B------:R-:W-:Y:S04]  /*56640*/  STL.64 [R1+0x64e8], R148 ;  /* 0x0064e89401007387 */ /* 0x000fe80000100a00 */
[----:B------:R-:W-:Y:S01]  /*56650*/  STL.64 [R1+0x64e0], R142 ;  /* 0x0064e08e01007387 */ /* 0x000fe20000100a00 */
[----:B------:R-:W-:-:S15]  /*56660*/  HMMA.1688.F32.TF32 R16, R12, R26, R204 ;  /* 0x0000001a0c10723c */ /* 0x000fde00000810cc */
[----:B------:R-:W-:-:S04]  /*56670*/  NOP ;  /* 0x0000000000007918 */ /* 0x000fc80000000000 */
[----:B------:R-:W-:Y:S01]  /*56680*/  MOV R166, R16 ;  /* 0x0000001000a67202 */ /* 0x000fe20000000f00 */
[----:B------:R-:W-:Y:S02]  /*56690*/  IMAD.MOV.U32 R167, RZ, RZ, R17 ;  /* 0x000000ffffa77224 */ /* 0x000fe400078e0011 */
[----:B------:R-:W-:Y:S02]  /*566a0*/  IMAD.MOV.U32 R160, RZ, RZ, R18 ;  /* 0x000000ffffa07224 */ /* 0x000fe400078e0012 */
[----:B------:R-:W-:Y:S02]  /*566b0*/  IMAD.MOV.U32 R161, RZ, RZ, R19 ;  /* 0x000000ffffa17224 */ /* 0x000fe400078e0013 */
[----:B------:R-:W-:-:S15]  /*566c0*/  HMMA.1688.F32.TF32 R16, R12, R66, R224 ;  /* 0x000000420c10723c */ /* 0x000fde00000810e0 */
[----:B------:R-:W-:-:S04]  /*566d0*/  NOP ;  /* 0x0000000000007918 */ /* 0x000fc80000000000 */
[----:B------:R-:W-:Y:S01]  /*566e0*/  IMAD.MOV.U32 R170, RZ, RZ, R16 ;  /* 0x000000ffffaa7224 */ /* 0x000fe200078e0010 */
[----:B------:R-:W-:Y:S01]  /*566f0*/  MOV R171, R17 ;  /* 0x0000001100ab7202 */ /* 0x000fe20000000f00 */
[----:B------:R-:W-:Y:S02]  /*56700*/  IMAD.MOV.U32 R164, RZ, RZ, R18 ;  /* 0x000000ffffa47224 */ /* 0x000fe400078e0012 */
[----:B------:R-:W-:Y:S01]  /*56710*/  IMAD.MOV.U32 R165, RZ, RZ, R19 ;  /* 0x000000ffffa57224 */ /* 0x000fe200078e0013 */
[----:B------:R-:W-:Y:S04]  /*56720*/  STL.64 [R1+0x64d8], R140 ;  /* 0x0064d88c01007387 */ /* 0x000fe80000100a00 */
[----:B------:R-:W-:Y:S04]  /*56730*/  STL.64 [R1+0x6500], R166 ;  /* 0x006500a601007387 */ /* 0x000fe80000100a00 */
[----:B------:R-:W-:Y:S04]  /*56740*/  STL.64 [R1+0x64f8], R164 ;  /* 0x0064f8a401007387 */ /* 0x000fe80000100a00 */
[----:B------:R-:W-:Y:S01]  /*56750*/  STL.64 [R1+0x6540], R170 ;  /* 0x006540aa01007387 */ /* 0x000fe20000100a00 */
[C---:B----4-:R-:W-:Y:S08]  /*56760*/  HMMA.1688.F32.TF32 R16, R12.reuse, R78, R20 ;  /* 0x0000004e0c10723c */ /* 0x050ff00000081014 */
[----:B--2---:R-:W-:Y:S11]  /*56770*/  HMMA.1688.F32.TF32 R12, R12, R70, R220 ;  /* 0x000000460c0c723c */ /* 0x004ff600000810dc */
[----:B------:R-:W-:Y:S01]  /*56780*/  IMAD.MOV.U32 R174, RZ, RZ, R16 ;  /* 0x000000ffffae7224 */ /* 0x000fe200078e0010 */
[----:B------:R-:W-:Y:S01]  /*56790*/  MOV R168, R18 ;  /* 0x0000001200a87202 */ /* 0x000fe20000000f00 */
[----:B------:R-:W-:-:S02]  /*567a0*/  IMAD.MOV.U32 R175, RZ, RZ, R17 ;  /* 0x000000ffffaf7224 */ /* 0x000fc400078e0011 */
[----:B------:R-:W-:Y:S02]  /*567b0*/  IMAD.MOV.U32 R169, RZ, RZ, R19 ;  /* 0x000000ffffa97224 */ /* 0x000fe400078e0013 */
[C---:B------:R-:W-:Y:S08]  /*567c0*/  HMMA.1688.F32.TF32 R16, R8.reuse, R54, R236 ;  /* 0x000000360810723c */ /* 0x040ff000000810ec */
[----:B---3--:R-:W-:Y:S01]  /*567d0*/  HMMA.1688.F32.TF32 R20, R8, R38, R40 ;  /* 0x000000260814723c */ /* 0x008fe20000081028 */
[----:B------:R-:W-:Y:S01]  /*567e0*/  IMAD.MOV.U32 R155, RZ, RZ, R12 ;  /* 0x000000ffff9b7224 */ /* 0x000fe200078e000c */
[----:B------:R-:W-:Y:S01]  /*567f0*/  MOV R163, R15 ;  /* 0x0000000f00a37202 */ /* 0x000fe20000000f00 */
[----:B------:R-:W-:-:S02]  /*56800*/  IMAD.MOV.U32 R158, RZ, RZ, R13 ;  /* 0x000000ffff9e7224 */ /* 0x000fc400078e000d */
[----:B------:R-:W-:-:S03]  /*56810*/  IMAD.MOV.U32 R159, RZ, RZ, R14 ;  /* 0x000000ffff9f7224 */ /* 0x000fc600078e000e */
        /* <DEDUP_REMOVED lines=11> */
[----:B------:R1:W-:Y:S04]  /*568d0*/  STL.64 [R1+0x11c8], R18 ;  /* 0x0011c81201007387 */ /* 0x0003e80000100a00 */
[----:B------:R-:W2:Y:S04]  /*568e0*/  LDL.LU R236, [R1+0xcb0] ;  /* 0x000cb00001ec7983 */ /* 0x000ea80000300800 */
[----:B------:R-:W-:Y:S01]  /*568f0*/  LDS R12, [R0+UR12+0x4600] ;  /* 0x0046000c000c7984 */ /* 0x000fe20008000800 */
[C---:B-1----:R-:W-:Y:S03]  /*56900*/  HMMA.1688.F32.TF32 R16, R8.reuse, R34, R232 ;  /* 0x000000220810723c */ /* 0x042fe600000810e8 */
[----:B------:R-:W-:Y:S04]  /*56910*/  LDS R14, [R0+UR12+0x6600] ;  /* 0x0066000c000e7984 */ /* 0x000fe80008000800 */
[----:B------:R-:W-:Y:S04]  /*56920*/  LDS R13, [R252+UR12+0x4600] ;  /* 0x0046000cfc0d7984 */ /* 0x000fe80008000800 */
[----:B------:R-:W1:Y:S08]  /*56930*/  LDS R15, [R252+UR12+0x6600] ;  /* 0x0066000cfc0f7984 */ /* 0x000e700008000800 */
[----:B------:R3:W-:Y:S04]  /*56940*/  STL.64 [R1+0x11b0], R16 ;  /* 0x0011b01001007387 */ /* 0x0007e80000100a00 */
        /* <DEDUP_REMOVED lines=63> */
[----:B------:R-:W4:Y:S01]  /*56d40*/  LDL.LU R235, [R1+0xcdc] ;  /* 0x000cdc0001eb7983 */ /* 0x000f220000300800 */
[C---:B--2---:R-:W-:Y:S08]  /*56d50*/  HMMA.1688.F32.TF32 R20, R8.reuse, R78, R20 ;  /* 0x0000004e0814723c */ /* 0x044ff00000081014 */
[C---:B------:R-:W-:Y:S08]  /*56d60*/  HMMA.1688.F32.TF32 R96, R8.reuse, R62, R208 ;  /* 0x0000003e0860723c */ /* 0x040ff000000810d0 */
[C---:B------:R-:W-:Y:S08]  /*56d70*/  HMMA.1688.F32.TF32 R92, R8.reuse, R50, R248 ;  /* 0x00000032085c723c */ /* 0x040ff000000810f8 */
[C---:B---3--:R-:W-:Y:S11]  /*56d80*/  HMMA.1688.F32.TF32 R88, R8.reuse, R30, R16 ;  /* 0x0000001e0858723c */ /* 0x048ff60000081010 */
[----:B------:R-:W-:Y:S04]  /*56d90*/  STL.64 [R1+0x11a0], R92 ;  /* 0x0011a05c01007387 */ /* 0x000fe80000100a00 */
[----:B------:R2:W-:Y:S01]  /*56da0*/  STL.64 [R1+0x11a8], R94 ;  /* 0x0011a85e01007387 */ /* 0x0005e20000100a00 */
[C---:B------:R-:W-:Y:S08]  /*56db0*/  HMMA.1688.F32.TF32 R16, R8.reuse, R86, R192 ;  /* 0x000000560810723c */ /* 0x040ff000000810c0 */
[C---:B--2---:R-:W-:Y:S01]  /*56dc0*/  HMMA.1688.F32.TF32 R92, R8.reuse, R46, R200 ;  /* 0x0000002e085c723c */ /* 0x044fe200000810c8 */
[----:B------:R-:W-:Y:S04]  /*56dd0*/  STL.64 [R1+0x1190], R88 ;  /* 0x0011905801007387 */ /* 0x000fe80000100a00 */
[----:B------:R2:W-:Y:S03]  /*56de0*/  STL.64 [R1+0x1198], R90 ;  /* 0x0011985a01007387 */ /* 0x0005e60000100a00 */
[----:B--2---:R-:W-:Y:S03]  /*56df0*/  HMMA.1688.F32.TF32 R88, R8, R6, R212 ;  /* 0x000000060858723c */ /* 0x004fe600000810d4 */
[----:B------:R-:W-:Y:S04]  /*56e00*/  STL.64 [R1+0x1180], R16 ;  /* 0x0011801001007387 */ /* 0x000fe80000100a00 */
[----:B------:R-:W-:Y:S04]  /*56e10*/  STL.64 [R1+0x1188], R18 ;  /* 0x0011881201007387 */ /* 0x000fe80000100a00 */
[----:B------:R-:W-:Y:S04]  /*56e20*/  STL.64 [R1+0x1170], R92 ;  /* 0x0011705c01007387 */ /* 0x000fe80000100a00 */
[----:B------:R4:W-:Y:S01]  /*56e30*/  STL.64 [R1+0x1178], R94 ;  /* 0x0011785e01007387 */ /* 0x0009e20000100a00 */
[----:B------:R-:W-:-:S02]  /*56e40*/  IMAD.MOV.U32 R85, RZ, RZ, R22 ;  /* 0x000000ffff557224 */ /* 0x000fc400078e0016 */
[----:B------:R-:W-:Y:S01]  /*56e50*/  IMAD.MOV.U32 R84, RZ, RZ, R23 ;  /* 0x000000ffff547224 */ /* 0x000fe200078e0017 */
[----:B------:R-:W-:Y:S04]  /*56e60*/  LDS R16, [R0+UR12+0x4680] ;  /* 0x0046800c00107984 */ /* 0x000fe80008000800 */
[----:B------:R-:W-:Y:S01]  /*56e70*/  STL.64 [R1+0x1160], R88 ;  /* 0x0011605801007387 */ /* 0x000fe20000100a00 */
[C---:B----4-:R-:W-:Y:S03]  /*56e80*/  HMMA.1688.F32.TF32 R92, R8.reuse, R58, R196 ;  /* 0x0000003a085c723c */ /* 0x050fe600000810c4 */
[----:B------:R2:W-:Y:S04]  /*56e90*/  STL.64 [R1+0x1168], R90 ;  /* 0x0011685a01007387 */ /* 0x0005e80000100a00 */
[----:B------:R-:W-:Y:S04]  /*56ea0*/  LDS R18, [R0+UR12+0x6680] ;  /* 0x0066800c00127984 */ /* 0x000fe80008000800 */
[----:B------:R-:W-:Y:S01]  /*56eb0*/  LDS R17, [R252+UR12+0x4680] ;  /* 0x0046800cfc117984 */ /* 0x000fe20008000800 */
[C---:B--2---:R-:W-:Y:S03]  /*56ec0*/  HMMA.1688.F32.TF32 R88, R8.reuse, R82, R228 ;  /* 0x000000520858723c */ /* 0x044fe600000810e4 */
[----:B------:R-:W2:Y:S04]  /*56ed0*/  LDS R19, [R252+UR12+0x6680] ;  /* 0x0066800cfc137984 */ /* 0x000ea80008000800 */
[----:B------:R-:W-:Y:S04]  /*56ee0*/  STL.64 [R1+0x1150], R92 ;  /* 0x0011505c01007387 */ /* 0x000fe80000100a00 */
[----:B------:R3:W-:Y:S08]  /*56ef0*/  STL.64 [R1+0x1158], R94 ;  /* 0x0011585e01007387 */ /* 0x0007f00000100a00 */
[----:B------:R-:W-:Y:S01]  /*56f00*/  STL.64 [R1+0x1140], R88 ;  /* 0x0011405801007387 */ /* 0x000fe20000100a00 */
[C---:B---3--:R-:W-:Y:S03]  /*56f10*/  HMMA.1688.F32.TF32 R92, R8.reuse, R26, R204 ;  /* 0x0000001a085c723c */ /* 0x048fe600000810cc */
[----:B------:R3:W-:Y:S05]  /*56f20*/  STL.64 [R1+0x1148], R90 ;  /* 0x0011485a01007387 */ /* 0x0007ea0000100a00 */
[C---:B---3--:R-:W-:Y:S01]  /*56f30*/  HMMA.1688.F32.TF32 R88, R8.reuse, R66, R224 ;  /* 0x000000420858723c */ /* 0x048fe200000810e0 */
[----:B------:R-:W-:Y:S04]  /*56f40*/  STL.64 [R1+0x1130], R96 ;  /* 0x0011306001007387 */ /* 0x000fe80000100a00 */
[----:B------:R-:W-:Y:S06]  /*56f50*/  STL.64 [R1+0x1138], R98 ;  /* 0x0011386201007387 */ /* 0x000fec0000100a00 */
[----:B------:R-:W-:Y:S04]  /*56f60*/  STL.64 [R1+0x1120], R92 ;  /* 0x0011205c01007387 */ /* 0x000fe80000100a00 */
[----:B------:R-:W-:Y:S04]  /*56f70*/  STL.64 [R1+0x1128], R94 ;  /* 0x0011285e01007387 */ /* 0x000fe80000100a00 */
[----:B------:R-:W-:Y:S04]  /*56f80*/  STL.64 [R1+0x1110], R88 ;  /* 0x0011105801007387 */ /* 0x000fe80000100a00 */
[----:B------:R-:W-:Y:S04]  /*56f90*/  STL.64 [R1+0x1118], R90 ;  /* 0x0011185a01007387 */ /* 0x000fe80000100a00 */
[----:B------:R3:W-:Y:S02]  /*56fa0*/  STL.64 [R1+0x1100], R20 ;  /* 0x0011001401007387 */ /* 0x0007e40000100a00 */
[----:B---3--:R-:W-:Y:S02]  /*56fb0*/  HMMA.1688.F32.TF32 R20, R8, R70, R220 ;  /* 0x000000460814723c */ /* 0x008fe400000810dc */
[----:B------:R-:W-:Y:S04]  /*56fc0*/  STL [R1+0x62dc], R84 ;  /* 0x0062dc5401007387 */ /* 0x000fe80000100800 */
[----:B------:R-:W-:Y:S02]  /*56fd0*/  STL [R1+0x62d8], R85 ;  /* 0x0062d85501007387 */ /* 0x000fe40000100800 */
[C---:B-1----:R-:W-:Y:S02]  /*56fe0*/  HMMA.1688.F32.TF32 R88, R12.reuse, R38, R40 ;  /* 0x000000260c58723c */ /* 0x042fe40000081028 */
[----:B------:R-:W-:Y:S04]  /*56ff0*/  LDS R8, [R0+UR12+0x4700] ;  /* 0x0047000c00087984 */ /* 0x000fe80008000800 */
[----:B------:R-:W-:Y:S04]  /*57000*/  LDS R10, [R0+UR12+0x6700] ;  /* 0x0067000c000a7984 */ /* 0x000fe80008000800 */
[----:B------:R-:W-:Y:S04]  /*57010*/  LDS R9, [R252+UR12+0x4700] ;  /* 0x0047000cfc097984 */ /* 0x000fe80008000800 */
[----:B------:R-:W-:Y:S04]  /*57020*/  STL.64 [R1+0x300], R20 ;  /* 0x0003001401007387 */ /* 0x000fe80000100a00 */
[----:B------:R1:W-:Y:S04]  /*57030*/  STL.64 [R1+0x308], R22 ;  /* 0x0003081601007387 */ /* 0x0003e80000100a00 */
[----:B------:R-:W3:Y:S01]  /*57040*/  LDS R11, [R252+UR12+0x6700] ;  /* 0x0067000cfc0b7984 */ /* 0x000ee20008000800 */
[C---:B-1----:R-:W-:Y:S08]  /*57050*/  HMMA.1688.F32.TF32 R20, R12.reuse, R74, R216 ;  /* 0x0000004a0c14723c */ /* 0x042ff000000810d8 */
[----:B------:R-:W-:Y:S11]  /*57060*/  HMMA.1688.F32.TF32 R40, R12, R54, R236 ;  /* 0x000000360c28723c */ /* 0x000ff600000810ec */
[----:B------:R-:W-:Y:S01]  /*57070*/  IMAD.MOV.U32 R84, RZ, RZ, R22 ;  /* 0x000000ffff547224 */ /* 0x000fe200078e0016 */
[----:B------:R1:W-:Y:S01]  /*57080*/  STL.64 [R1+0x610], R20 ;  /* 0x0006101401007387 */ /* 0x0003e20000100a00 */
[----:B------:R-:W-:-:S02]  /*57090*/  IMAD.MOV.U32 R85, RZ, RZ, R23 ;  /* 0x000000ffff557224 */ /* 0x000fc400078e0017 */
[C---:B-1----:R-:W-:Y:S01]  /*570a0*/  HMMA.1688.F32.TF32 R20, R12.reuse, R34, R232 ;  /* 0x000000220c14723c */ /* 0x042fe200000810e8 */
[----:B------:R-:W-:Y:S04]  /*570b0*/  STL.64 [R1+0x630], R88 ;  /* 0x0006305801007387 */ /* 0x000fe80000100a00 */
[----:B------:R-:W-:Y:S04]  /*570c0*/  STL.64 [R1+0x638], R90 ;  /* 0x0006385a01007387 */ /* 0x000fe80000100a00 */
[----:B------:R-:W4:Y:S04]  /*570d0*/  LDL.LU R236, [R1+0xe30] ;  /* 0x000e300001ec7983 */ /* 0x000f280000300800 */
[----:B------:R-:W-:Y:S04]  /*570e0*/  STL.64 [R1+0x650], R40 ;  /* 0x0006502801007387 */ /* 0x000fe80000100a00 */
[----:B------:R-:W-:Y:S04]  /*570f0*/  STL.64 [R1+0x658], R42 ;  /* 0x0006582a01007387 */ /* 0x000fe80000100a00 */
[----:B------:R1:W-:Y:S04]  /*57100*/  STL.64 [R1+0x670], R20 ;  /* 0x0006701401007387 */ /* 0x0003e80000100a00 */
[----:B------:R1:W-:Y:S04]  /*57110*/  STL.64 [R1+0x678], R22 ;  /* 0x0006781601007387 */ /* 0x0003e80000100a00 */
[----:B------:R-:W4:Y:S04]  /*57120*/  LDL.LU R237, [R1+0xe34] ;  /* 0x000e340001ed7983 */ /* 0x000f280000300800 */
[----:B------:R-:W4:Y:S04]  /*57130*/  LDL.LU R238, [R1+0xe38] ;  /* 0x000e380001ee7983 */ /* 0x000f280000300800 */
[----:B------:R-:W4:Y:S04]  /*57140*/  LDL.LU R239, [R1+0xe3c] ;  /* 0x000e3c0001ef7983 */ /* 0x000f280000300800 */
[----:B-1----:R-:W2:Y:S04]  /*57150*/  LDL.LU R20, [R1+0xdd0] ;  /* 0x000dd00001147983 */ /* 0x002ea80000300800 */
        /* <DEDUP_REMOVED lines=49> */
[----:B------:R-:W-:Y:S01]  /*57470*/  MOV R72, R88 ;  /* 0x0000005800487202 */ /* 0x000fe20000000f00 */
[----:B------:R3:W-:Y:S01]  /*57480*/  STL.64 [R1+0x688], R90 ;  /* 0x0006885a01007387 */ /* 0x0007e20000100a00 */
[----:B------:R-:W-:Y:S02]  /*57490*/  IMAD.MOV.U32 R73, RZ, RZ, R89 ;  /* 0x000000ffff497224 */ /* 0x000fe400078e0059 */
[C---:B---3--:R-:W-:Y:S08]  /*574a0*/  HMMA.1688.F32.TF32 R88, R12.reuse, R30, R212 ;  /* 0x0000001e0c58723c */ /* 0x048ff000000810d4 */
[----:B------:R-:W-:Y:S11]  /*574b0*/  HMMA.1688.F32.TF32 R92, R12, R86, R196 ;  /* 0x000000560c5c723c */ /* 0x000ff600000810c4 */
[----:B------:R-:W-:Y:S01]  /*574c0*/  IMAD.MOV.U32 R68, RZ, RZ, R88 ;  /* 0x000000ffff447224 */ /* 0x000fe200078e0058 */
[----:B------:R1:W-:Y:S01]  /*574d0*/  STL.64 [R1+0x6a8], R90 ;  /* 0x0006a85a01007387 */ /* 0x0003e20000100a00 */
[----:B------:R-:W-:-:S02]  /*574e0*/  IMAD.MOV.U32 R69, RZ, RZ, R89 ;  /* 0x000000ffff457224 */ /* 0x000fc400078e0059 */
[----:B-1----:R-:W-:Y:S04]  /*574f0*/  HMMA.1688.F32.TF32 R88, R12, R46, R228 ;  /* 0x0000002e0c58723c */ /* 0x002fe800000810e4 */
[----:B------:R-:W-:Y:S04]  /*57500*/  STL.64 [R1+0x6c0], R92 ;  /* 0x0006c05c01007387 */ /* 0x000fe80000100a00 */
[----:B------:R-:W-:Y:S11]  /*57510*/  STL.64 [R1+0x6c8], R94 ;  /* 0x0006c85e01007387 */ /* 0x000ff60000100a00 */
[----:B------:R-:W-:Y:S01]  /*57520*/  IMAD.MOV.U32 R44, RZ, RZ, R88 ;  /* 0x000000ffff2c7224 */ /* 0x000fe200078e0058 */
[----:B------:R4:W-:Y:S01]  /*57530*/  STL.64 [R1+0x6f8], R90 ;  /* 0x0006f85a01007387 */ /* 0x0009e20000100a00 */
[----:B------:R-:W-:-:S02]  /*57540*/  MOV R45, R89 ;  /* 0x00000059002d7202 */ /* 0x000fc40000000f00 */
[----:B----4-:R-:W-:-:S15]  /*57550*/  HMMA.1688.F32.TF32 R88, R12, R6, R208 ;  /* 0x000000060c58723c */ /* 0x010fde00000810d0 */
[----:B------:R-:W-:-:S04]  /*57560*/  NOP ;  /* 0x0000000000007918 */ /* 0x000fc80000000000 */
[----:B------:R-:W-:Y:S01]  /*57570*/  IMAD.MOV.U32 R76, RZ, RZ, R88 ;  /* 0x000000ffff4c7224 */ /* 0x000fe200078e0058 */
[----:B------:R1:W-:Y:S01]  /*57580*/  STL.64 [R1+0x718], R90 ;  /* 0x0007185a01007387 */ /* 0x0003e20000100a00 */
[----:B------:R-:W-:Y:S02]  /*57590*/  IMAD.MOV.U32 R77, RZ, RZ, R89 ;  /* 0x000000ffff4d7224 */ /* 0x000fe400078e0059 */
[C---:B-1----:R-:W-:Y:S08]  /*575a0*/  HMMA.1688.F32.TF32 R88, R12.reuse, R58, R204 ;  /* 0x0000003a0c58723c */ /* 0x042ff000000810cc */
[----:B------:R-:W-:Y:S11]  /*575b0*/  HMMA.1688.F32.TF32 R20, R12, R62, R20 ;  /* 0x0000003e0c14723c */ /* 0x000ff60000081014 */
[----:B------:R-:W-:Y:S01]  /*575c0*/  IMAD.MOV.U32 R52, RZ, RZ, R88 ;  /* 0x000000ffff347224 */ /* 0x000fe200078e0058 */
[----:B------:R1:W-:Y:S01]  /*575d0*/  STL.64 [R1+0x728], R90 ;  /* 0x0007285a01007387 */ /* 0x0003e20000100a00 */
[----:B------:R-:W-:-:S02]  /*575e0*/  IMAD.MOV.U32 R53, RZ, RZ, R89 ;  /* 0x000000ffff357224 */ /* 0x000fc400078e0059 */
[----:B-1----:R-:W-:Y:S04]  /*575f0*/  HMMA.1688.F32.TF32 R88, R12, R82, R224 ;  /* 0x000000520c58723c */ /* 0x002fe800000810e0 */
[----:B------:R-:W-:Y:S01]  /*57600*/  MOV R36, R20 ;  /* 0x0000001400247202 */ /* 0x000fe20000000f00 */
[----:B------:R-:W-:-:S14]  /*57610*/  IMAD.MOV.U32 R37, RZ, RZ, R21 ;  /* 0x000000ffff257224 */ /* 0x000fdc00078e0015 */
[----:B------:R-:W-:Y:S04]  /*57620*/  STL.64 [R1+0x740], R88 ;  /* 0x0007405801007387 */ /* 0x000fe80000100a00 */
[----:B------:R-:W-:Y:S04]  /*57630*/  STL.64 [R1+0x748], R90 ;  /* 0x0007485a01007387 */ /* 0x000fe80000100a00 */
[----:B------:R1:W-:Y:S02]  /*57640*/  STL.64 [R1+0x768], R22 ;  /* 0x0007681601007387 */ /* 0x0003e40000100a00 */
[----:B-1----:R-:W-:-:S15]  /*57650*/  HMMA.1688.F32.TF32 R20, R12, R26, R220 ;  /* 0x0000001a0c14723c */ /* 0x002fde00000810dc */
[----:B------:R-:W-:-:S04]  /*57660*/  NOP ;  /* 0x0000000000007918 */ /* 0x000fc80000000000 */
[----:B------:R-:W-:Y:S01]  /*57670*/  IMAD.MOV.U32 R60, RZ, RZ, R20 ;  /* 0x000000ffff3c7224 */ /* 0x000fe200078e0014 */
[----:B------:R1:W-:Y:S01]  /*57680*/  STL.64 [R1+0x778], R22 ;  /* 0x0007781601007387 */ /* 0x0003e20000100a00 */
[----:B------:R-:W-:Y:S02]  /*57690*/  IMAD.MOV.U32 R61, RZ, RZ, R21 ;  /* 0x000000ffff3d7224 */ /* 0x000fe400078e0015 */
[----:B-1----:R-:W-:-:S15]  /*576a0*/  HMMA.1688.F32.TF32 R20, R12, R66, R216 ;  /* 0x000000420c14723c */ /* 0x002fde00000810d8 */
[----:B------:R-:W-:-:S04]  /*576b0*/  NOP ;  /* 0x0000000000007918 */ /* 0x000fc80000000000 */
[----:B------:R-:W-:Y:S01]  /*576c0*/  IMAD.MOV.U32 R64, RZ, RZ, R20 ;  /* 0x000000ffff407224 */ /* 0x000fe200078e0014 */
[----:B------:R1:W-:Y:S01]  /*576d0*/  STL.64 [R1+0x798], R22 ;  /* 0x0007981601007387 */ /* 0x0003e20000100a00 */
[----:B------:R-:W-:Y:S02]  /*576e0*/  MOV R65, R21 ;  /* 0x0000001500417202 */ /* 0x000fe40000000f00 */
[----:B-1----:R-:W-:-:S15]  /*576f0*/  HMMA.1688.F32.TF32 R20, R12, R78, R40 ;  /* 0x0000004e0c14723c */ /* 0x002fde0000081028 */
[----:B------:R-:W-:-:S04]  /*57700*/  NOP ;  /* 0x0000000000007918 */ /* 0x000fc80000000000 */
[----:B------:R-:W-:Y:S01]  /*57710*/  IMAD.MOV.U32 R48, RZ, RZ, R20 ;  /* 0x000000ffff307224 */ /* 0x000fe200078e0014 */
[----:B------:R1:W-:Y:S01]  /*57720*/  STL.64 [R1+0x978], R22 ;  /* 0x0009781601007387 */ /* 0x0003e20000100a00 */
[----:B------:R-:W-:Y:S02]  /*57730*/  IMAD.MOV.U32 R49, RZ, RZ, R21 ;  /* 0x000000ffff317224 */ /* 0x000fe400078e0015 */
[----:B-1----:R-:W-:Y:S01]  /*57740*/  HMMA.1688.F32.TF32 R20, R12, R70, R236 ;  /* 0x000000460c14723c */ /* 0x002fe200000810ec */
[----:B------:R-:W2:Y:S07]  /*57750*/  LDL.LU R236, [R1+0xd40] ;  /* 0x000d400001ec7983 */ /* 0x000eae0000300800 */
[C---:B------:R-:W-:Y:S11]  /*57760*/  HMMA.1688.F32.TF32 R12, R16.reuse, R74, R232 ;  /* 0x0000004a100c723c */ /* 0x040ff600000810e8 */
[----:B------:R1:W-:Y:S04]  /*57770*/  STL.64 [R1+0x960], R20 ;  /* 0x0009601401007387 */ /* 0x0003e80000100a00 */
        /* <DEDUP_REMOVED lines=14> */
[----:B-1----:R-:W2:Y:S04]  /*57860*/  LDL.LU R20, [R1+0xdc0] ;  /* 0x000dc00001147983 */ /* 0x002ea80000300800 */
[----:B------:R-:W2:Y:S04]  /*57870*/  LDL.LU R21, [R1+0xdc4] ;  /* 0x000dc40001157983 */ /* 0x000ea80000300800 */
[----:B---3--:R-:W2:Y:S04]  /*57880*/  LDL.LU R22, [R1+0xdc8] ;  /* 0x000dc80001167983 */ /* 0x008ea80000300800 */
[----:B------:R-:W2:Y:S04]  /*57890*/  LDL.LU R23, [R1+0xdcc] ;  /* 0x000dcc0001177983 */ /* 0x000ea80000300800 */
[----:B------:R-:W3:Y:S04]  /*578a0*/  LDL.LU R224, [R1+0xde0] ;  /* 0x000de00001e07983 */ /* 0x000ee80000300800 */
[----:B------:R-:W3:Y:S04]  /*578b0*/  LDL.LU R225, [R1+0xde4] ;  /* 0x000de40001e17983 */ /* 0x000ee80000300800 */
[----:B------:R-:W3:Y:S04]  /*578c0*/  LDL.LU R226, [R1+0xde8] ;  /* 0x000de80001e27983 */ /* 0x000ee80000300800 */
        /* <DEDUP_REMOVED lines=97> */
[C---:B--2---:R-:W-:Y:S08]  /*57ee0*/  HMMA.1688.F32.TF32 R92, R16.reuse, R66, R92 ;  /* 0x00000042105c723c */ /* 0x044ff0000008105c */
[C---:B---3--:R-:W-:Y:S08]  /*57ef0*/  HMMA.1688.F32.TF32 R104, R16.reuse, R82, R104 ;  /* 0x000000521068723c */ /* 0x048ff00000081068 */
[C---:B----4-:R-:W-:Y:S08]  /*57f00*/  HMMA.1688.F32.TF32 R108, R16.reuse, R58, R108 ;  /* 0x0000003a106c723c */ /* 0x050ff0000008106c */
[C---:B------:R-:W-:Y:S08]  /*57f10*/  HMMA.1688.F32.TF32 R120, R16.reuse, R86, R120 ;  /* 0x000000561078723c */ /* 0x040ff00000081078 */
[C---:B------:R-:W-:Y:S08]  /*57f20*/  HMMA.1688.F32.TF32 R12, R16.reuse, R54, R136 ;  /* 0x00000036100c723c */ /* 0x040ff00000081088 */
[C---:B------:R-:W-:Y:S08]  /*57f30*/  HMMA.1688.F32.TF32 R140, R16.reuse, R38, R176 ;  /* 0x00000026108c723c */ /* 0x040ff000000810b0 */
[C---:B------:R-:W-:Y:S08]  /*57f40*/  HMMA.1688.F32.TF32 R128, R16.reuse, R50, R128 ;  /* 0x000000321080723c */ /* 0x040ff00000081080 */
[C---:B------:R-:W-:Y:S03]  /*57f50*/  HMMA.1688.F32.TF32 R132, R16.reuse, R34, R132 ;  /* 0x000000221084723c */ /* 0x040fe60000081084 */
[----:B------:R-:W-:Y:S04]  /*57f60*/  STL.64 [R1+0x9d0], R140 ;  /* 0x0009d08c01007387 */ /* 0x000fe80000100a00 */
[----:B------:R-:W-:Y:S04]  /*57f70*/  STL.64 [R1+0x9d8], R142 ;  /* 0x0009d88e01007387 */ /* 0x000fe80000100a00 */
[----:B------:R-:W-:Y:S04]  /*57f80*/  STL.64 [R1+0x9f0], R12 ;  /* 0x0009f00c01007387 */ /* 0x000fe80000100a00 */
[----:B------:R1:W-:Y:S02]  /*57f90*/  STL.64 [R1+0x9f8], R14 ;  /* 0x0009f80e01007387 */ /* 0x0003e40000100a00 */
[C---:B-1----:R-:W-:Y:S02]  /*57fa0*/  HMMA.1688.F32.TF32 R12, R16.reuse, R30, R124 ;  /* 0x0000001e100c723c */ /* 0x042fe4000008107c */
[----:B------:R-:W-:Y:S04]  /*57fb0*/  STL.64 [R1+0xa40], R132 ;  /* 0x000a408401007387 */ /* 0x000fe80000100a00 */
[----:B------:R-:W-:Y:S04]  /*57fc0*/  STL.64 [R1+0xa48], R134 ;  /* 0x000a488601007387 */ /* 0x000fe80000100a00 */
[----:B------:R-:W-:Y:S01]  /*57fd0*/  STL.64 [R1+0xa60], R128 ;  /* 0x000a608001007387 */ /* 0x000fe20000100a00 */
[C---:B------:R-:W-:Y:S03]  /*57fe0*/  HMMA.1688.F32.TF32 R116, R16.reuse, R46, R116 ;  /* 0x0000002e1074723c */ /* 0x040fe60000081074 */
[----:B------:R-:W-:Y:S05]  /*57ff0*/  STL.64 [R1+0xa68], R130 ;  /* 0x000a688201007387 */ /* 0x000fea0000100a00 */
[----:B------:R-:W-:Y:S04]  /*58000*/  STL.64 [R1+0xa90], R12 ;  /* 0x000a900c01007387 */ /* 0x000fe80000100a00 */
[----:B------:R1:W-:Y:S02]  /*58010*/  STL.64 [R1+0xa98], R14 ;  /* 0x000a980e01007387 */ /* 0x0003e40000100a00 */
[C---:B-1----:R-:W-:Y:S02]  /*58020*/  HMMA.1688.F32.TF32 R12, R16.reuse, R6, R112 ;  /* 0x00000006100c723c */ /* 0x042fe40000081070 */
[----:B------:R-:W-:Y:S04]  /*58030*/  STL.64 [R1+0xfa0], R120 ;  /* 0x000fa07801007387 */ /* 0x000fe80000100a00 */
[----:B------:R-:W-:Y:S04]  /*58040*/  STL.64 [R1+0xfa8], R122 ;  /* 0x000fa87a01007387 */ /* 0x000fe80000100a00 */
[----:B------:R-:W-:Y:S04]  /*58050*/  STL.64 [R1+0xf90], R116 ;  /* 0x000f907401007387 */ /* 0x000fe80000100a00 */
[----:B------:R-:W-:Y:S05]  /*58060*/  STL.64 [R1+0xf98], R118 ;  /* 0x000f987601007387 */ /* 0x000fea0000100a00 */
[----:B------:R-:W-:Y:S04]  /*58070*/  STL.64 [R1+0xf80], R12 ;  /* 0x000f800c01007387 */ /* 0x000fe80000100a00 */
[----:B------:R1:W-:Y:S02]  /*58080*/  STL.64 [R1+0xf88], R14 ;  /* 0x000f880e01007387 */ /* 0x0003e40000100a00 */
[C---:B-1----:R-:W-:Y:S02]  /*58090*/  HMMA.1688.F32.TF32 R12, R16.reuse, R62, R100 ;  /* 0x0000003e100c723c */ /* 0x042fe40000081064 */
[----:B------:R-:W-:Y:S04]  /*580a0*/  STL.64 [R1+0x10f0], R108 ;  /* 0x0010f06c01007387 */ /* 0x000fe80000100a00 */
[----:B------:R-:W-:Y:S02]  /*580b0*/  STL.64 [R1+0x10f8], R110 ;  /* 0x0010f86e01007387 */ /* 0x000fe40000100a00 */
[C---:B------:R-:W-:Y:S02]  /*580c0*/  HMMA.1688.F32.TF32 R96, R16.reuse, R26, R96 ;  /* 0x0000001a1060723c */ /* 0x040fe40000081060 */
[----:B------:R-:W-:Y:S04]  /*580d0*/  STL.64 [R1+0x10e0], R104 ;  /* 0x0010e06801007387 */ /* 0x000fe80000100a00 */
[----:B------:R-:W-:Y:S05]  /*580e0*/  STL.64 [R1+0x10e8], R106 ;  /* 0x0010e86a01007387 */ /* 0x000fea0000100a00 */
[----:B------:R-:W-:Y:S04]  /*580f0*/  STL.64 [R1+0x10d0], R12 ;  /* 0x0010d00c01007387 */ /* 0x000fe80000100a00 */
[----:B------:R1:W-:Y:S02]  /*58100*/  STL.64 [R1+0x10d8], R14 ;  /* 0x0010d80e01007387 */ /* 0x0003e40000100a00 */
[C---:B-1----:R-:W-:Y:S02]  /*58110*/  HMMA.1688.F32.TF32 R12, R16.reuse, R78, R88 ;  /* 0x0000004e100c723c */ /* 0x042fe40000081058 */
[----:B------:R-:W-:Y:S04]  /*58120*/  STL.64 [R1+0x10c0], R96 ;  /* 0x0010c06001007387 */ /* 0x000fe80000100a00 */
[----:B------:R-:W-:Y:S02]  /*58130*/  STL.64 [R1+0x10c8], R98 ;  /* 0x0010c86201007387 */ /* 0x000fe40000100a00 */
[----:B------:R-:W-:Y:S02]  /*58140*/  HMMA.1688.F32.TF32 R88, R16, R70, R248 ;  /* 0x000000461058723c */ /* 0x000fe400000810f8 */
[----:B------:R-:W-:Y:S04]  /*58150*/  STL.64 [R1+0x10b0], R92 ;  /* 0x0010b05c01007387 */ /* 0x000fe80000100a00 */
[----:B------:R-:W-:Y:S02]  /*58160*/  STL.64 [R1+0x10b8], R94 ;  /* 0x0010b85e01007387 */ /* 0x000fe40000100a00 */
[----:B------:R-:W-:Y:S03]  /*58170*/  HMMA.1688.F32.TF32 R16, R8, R74, R192 ;  /* 0x0000004a0810723c */ /* 0x000fe600000810c0 */
[----:B------:R-:W-:Y:S01]  /*58180*/  IMAD.MOV.U32 R80, RZ, RZ, R12 ;  /* 0x000000ffff507224 */ /* 0x000fe200078e000c */
[----:B------:R1:W-:Y:S01]  /*58190*/  STL.64 [R1+0x10a8], R14 ;  /* 0x0010a80e01007387 */ /* 0x0003e20000100a00 */
[----:B------:R-:W-:-:S03]  /*581a0*/  IMAD.MOV.U32 R81, RZ, RZ, R13 ;  /* 0x000000ffff517224 */ /* 0x000fc600078e000d */
[C---:B------:R-:W-:Y:S01]  /*581b0*/  HMMA.1688.F32.TF32 R20, R8.reuse, R6, R20 ;  /* 0x000000060814723c */ /* 0x040fe20000081014 */
[----:B------:R-:W-:Y:S01]  /*581c0*/  MOV R251, R3 ;  /* 0x0000000300fb7202 */ /* 0x000fe20000000f00 */
[----:B------:R-:W-:Y:S04]  /*581d0*/  LDS R192, [R0+UR12+0x4780] ;  /* 0x0047800c00c07984 */ /* 0x000fe80008000800 */
[----:B------:R-:W-:Y:S02]  /*581e0*/  LDS R194, [R0+UR12+0x6780] ;  /* 0x0067800c00c27984 */ /* 0x000fe40008000800 */
[C---:B-1----:R-:W-:Y:S02]  /*581f0*/  HMMA.1688.F32.TF32 R12, R8.reuse, R38, R200 ;  /* 0x00000026080c723c */ /* 0x042fe400000810c8 */
[----:B------:R-:W-:Y:S04]  /*58200*/  STL.64 [R1+0xf70], R88 ;  /* 0x000f705801007387 */ /* 0x000fe80000100a00 */
[----:B------:R1:W-:Y:S04]  /*58210*/  STL.64 [R1+0xf78], R90 ;  /* 0x000f785a01007387 */ /* 0x0003e80000100a00 */
[----:B------:R-:W-:Y:S04]  /*58220*/  STL.64 [R1+0x1090], R16 ;  /* 0x0010901001007387 */ /* 0x000fe80000100a00 */
[----:B------:R2:W-:Y:S01]  /*58230*/  STL.64 [R1+0x1098], R18 ;  /* 0x0010981201007387 */ /* 0x0005e20000100a00 */
[C---:B-1----:R-:W-:Y:S04]  /*58240*/  HMMA.1688.F32.TF32 R88, R8.reuse, R54, R212 ;  /* 0x000000360858723c */ /* 0x042fe800000810d4 */
[----:B------:R-:W-:Y:S04]  /*58250*/  STL.64 [R1+0x1080], R12 ;  /* 0x0010800c01007387 */ /* 0x000fe80000100a00 */
[----:B------:R1:W-:Y:S01]  /*58260*/  STL.64 [R1+0x1088], R14 ;  /* 0x0010880e01007387 */ /* 0x0003e20000100a00 */
[C---:B--2---:R-:W-:Y:S03]  /*58270*/  HMMA.1688.F32.TF32 R16, R8.reuse, R34, R196 ;  /* 0x000000220810723c */ /* 0x044fe600000810c4 */
[----:B------:R-:W-:Y:S04]  /*58280*/  LDS R193, [R252+UR12+0x4780] ;  /* 0x0047800cfcc17984 */ /* 0x000fe80008000800 */
[----:B------:R-:W-:Y:S01]  /*58290*/  LDS R195, [R252+UR12+0x6780] ;  /* 0x0067800cfcc37984 */ /* 0x000fe20008000800 */
[C---:B-1----:R-:W-:Y:S03]  /*582a0*/  HMMA.1688.F32.TF32 R12, R8.reuse, R50, R228 ;  /* 0x00000032080c723c */ /* 0x042fe600000810e4 */
[----:B------:R-:W-:Y:S04]  /*582b0*/  LDS R196, [R0+UR12+0x8000] ;  /* 0x0080000c00c47984 */ /* 0x000fe80008000800 */
[----:B------:R-:W-:Y:S04]  /*582c0*/  STL.64 [R1+0x1070], R88 ;  /* 0x0010705801007387 */ /* 0x000fe80000100a00 */
[----:B------:R1:W-:Y:S04]  /*582d0*/  STL.64 [R1+0x1078], R90 ;  /* 0x0010785a01007387 */ /* 0x0003e80000100a00 */
[----:B------:R-:W-:Y:S04]  /*582e0*/  STL.64 [R1+0x1060], R16 ;  /* 0x0010601001007387 */ /* 0x000fe80000100a00 */
[----:B------:R2:W-:Y:S01]  /*582f0*/  STL.64 [R1+0x1068], R18 ;  /* 0x0010681201007387 */ /* 0x0005e20000100a00 */
[C---:B-1----:R-:W-:Y:S03]  /*58300*/  HMMA.1688.F32.TF32 R88, R8.reuse, R30, R208 ;  /* 0x0000001e0858723c */ /* 0x042fe600000810d0 */
        /* <DEDUP_REMOVED lines=18> */
[----:B------:R1:W-:Y:S04]  /*58430*/  STL.64 [R1+0x1018], R22 ;  /* 0x0010181601007387 */ /* 0x0003e80000100a00 */
[----:B------:R-:W-:Y:S04]  /*58440*/  LDS R201, [R252+UR12+0x8080] ;  /* 0x0080800cfcc97984 */ /* 0x000fe80008000800 */
[----:B------:R-:W-:Y:S01]  /*58450*/  STL.64 [R1+0x1000], R16 ;  /* 0x0010001001007387 */ /* 0x000fe20000100a00 */
[C---:B-1----:R-:W-:Y:S03]  /*58460*/  HMMA.1688.F32.TF32 R20, R8.reuse, R62, R40 ;  /* 0x0000003e0814723c */ /* 0x042fe60000081028 */
[----:B------:R1:W-:Y:S04]  /*58470*/  STL.64 [R1+0x1008], R18 ;  /* 0x0010081201007387 */ /* 0x0003e80000100a00 */
[----:B------:R-:W-:Y:S04]  /*58480*/  STL.64 [R1+0xff0], R12 ;  /* 0x000ff00c01007387 */ /* 0x000fe80000100a00 */
[----:B------:R2:W-:Y:S01]  /*58490*/  STL.64 [R1+0xff8], R14 ;  /* 0x000ff80e01007387 */ /* 0x0005e20000100a00 */
[C---:B-1----:R-:W-:Y:S03]  /*584a0*/  HMMA.1688.F32.TF32 R16, R8.reuse, R26, R236 ;  /* 0x0000001a0810723c */ /* 0x042fe600000810ec */
[----:B------:R-:W-:Y:S05]  /*584b0*/  LDS R203, [R252+UR12+0xa080] ;  /* 0x00a0800cfccb7984 */ /* 0x000fea0008000800 */
[C---:B--2---:R-:W-:Y:S01]  /*584c0*/  HMMA.1688.F32.TF32 R12, R8.reuse, R66, R232 ;  /* 0x00000042080c723c */ /* 0x044fe200000810e8 */
[----:B------:R-:W-:Y:S04]  /*584d0*/  STL.64 [R1+0xfe0], R20 ;  /* 0x000fe01401007387 */ /* 0x000fe80000100a00 */
[----:B------:R-:W-:Y:S06]  /*584e0*/  STL.64 [R1+0xfe8], R22 ;  /* 0x000fe81601007387 */ /* 0x000fec0000100a00 */
[----:B------:R-:W-:Y:S04]  /*584f0*/  STL.64 [R1+0xfd0], R16 ;  /* 0x000fd01001007387 */ /* 0x000fe80000100a00 */
[----:B------:R-:W-:Y:S04]  /*58500*/  STL.64 [R1+0xfd8], R18 ;  /* 0x000fd81201007387 */ /* 0x000fe80000100a00 */
[----:B------:R-:W-:Y:S04]  /*58510*/  STL.64 [R1+0xfc0], R12 ;  /* 0x000fc00c01007387 */ /* 0x000fe80000100a00 */
[----:B------:R1:W-:Y:S02]  /*58520*/  STL.64 [R1+0xfc8], R14 ;  /* 0x000fc80e01007387 */ /* 0x0003e40000100a00 */
[C---:B-1----:R-:W-:Y:S08]  /*58530*/  HMMA.1688.F32.TF32 R12, R8.reuse, R78, R244 ;  /* 0x0000004e080c723c */ /* 0x042ff000000810f4 */
[----:B------:R-:W-:Y:S01]  /*58540*/  HMMA.1688.F32.TF32 R8, R8, R70, R240 ;  /* 0x000000460808723c */ /* 0x000fe200000810f0 */
[----:B------:R-:W-:-:S10]  /*58550*/  IMAD.MOV.U32 R89, RZ, RZ, R2 ;  /* 0x000000ffff597224 */ /* 0x000fd400078e0002 */
[----:B------:R-:W-:Y:S04]  /*58560*/  STL.64 [R1+0xfb0], R12 ;  /* 0x000fb00c01007387 */ /* 0x000fe80000100a00 */
[----:B------:R-:W-:Y:S04]  /*58570*/  STL.64 [R1+0xfb8], R14 ;  /* 0x000fb80e01007387 */ /* 0x000fe80000100a00 */
[----:B------:R-:W2:Y:S04]  /*58580*/  LDL.LU R248, [R1+0x1560] ;  /* 0x0015600001f87983 */ /* 0x000ea80000300800 */
[----:B------:R-:W-:Y:S04]  /*58590*/  STL.64 [R1+0xf60], R8 ;  /* 0x000f600801007387 */ /* 0x000fe80000100a00 */
[----:B------:R-:W-:Y:S04]  /*585a0*/  STL.64 [R1+0xf68], R10 ;  /* 0x000f680a01007387 */ /* 0x000fe80000100a00 */
[----:B------:R-:W2:Y:S04]  /*585b0*/  LDL.LU R249, [R1+0x1564] ;  /* 0x0015640001f97983 */ /* 0x000ea80000300800 */
[----:B------:R-:W2:Y:S04]  /*585c0*/  LDL.LU R250, [R1+0x1568] ;  /* 0x0015680001fa7983 */ /* 0x000ea80000300800 */
[----:B------:R-:W3:Y:S04]  /*585d0*/  LDL.LU R3, [R1+0x657c] ;  /* 0x00657c0001037983 */ /* 0x000ee80000300800 */
[----:B------:R-:W4:Y:S04]  /*585e0*/  LDL.LU R88, [R1+0x1570] ;  /* 0x0015700001587983 */ /* 0x000f280000300800 */
[----:B------:R-:W2:Y:S04]  /*585f0*/  LDL.LU R2, [R1+0x6578] ;  /* 0x0065780001027983 */ /* 0x000ea80000300800 */
[----:B------:R-:W4:Y:S04]  /*58600*/  LDL.LU R90, [R1+0x1578] ;  /* 0x00157800015a7983 */ /* 0x000f280000300800 */
[----:B------:R-:W4:Y:S04]  /*58610*/  LDL.LU R91, [R1+0x157c] ;  /* 0x00157c00015b7983 */ /* 0x000f280000300800 */
[----:B------:R-:W4:Y:S04]  /*58620*/  LDL.LU R92, [R1+0x1580] ;  /* 0x00158000015c7983 */ /* 0x000f280000300800 */
[----:B------:R-:W4:Y:S04]  /*58630*/  LDL.LU R93, [R1+0x1584] ;  /* 0x00158400015d7983 */ /* 0x000f280000300800 */
[----:B------:R-:W4:Y:S01]  /*58640*/  LDL.LU R94, [R1+0x1588] ;  /* 0x00158800015e7983 */ /* 0x000f220000300800 */
[----:B---3--:R-:W-:Y:S01]  /*58650*/  IMAD.MOV.U32 R95, RZ, RZ, R3 ;  /* 0x000000ffff5f7224 */ /* 0x008fe200078e0003 */
[----:B--2---:R-:W-:-:S05]  /*58660*/  LOP3.LUT R3, R2, 0x40, RZ, 0x3c, !PT ;  /* 0x0000004002037812 */ /* 0x004fca00078e3cff */
[----:B------:R-:W1:Y:S04]  /*58670*/  LDSM.16.M88.4 R204, [R3+UR13+0x80000] ;  /* 0x0800000d03cc783b */ /* 0x000e680008000200 */
[----:B------:R-:W2:Y:S04]  /*58680*/  LDSM.16.M88.4 R208, [R3+UR13+0x81000] ;  /* 0x0810000d03d0783b */ /* 0x000ea80008000200 */
[----:B------:R-:W3:Y:S04]  /*58690*/  LDSM.16.M88.4 R212, [R3+UR13+0x82000] ;  /* 0x0820000d03d4783b */ /* 0x000ee80008000200 */
[----:B------:R-:W1:Y:S04]  /*586a0*/  LDSM.16.M88.4 R216, [R3+UR13+0x83000] ;  /* 0x0830000d03d8783b */ /* 0x000e680008000200 */
[----:B------:R-:W1:Y:S04]  /*586b0*/  LDSM.16.M88.4 R220, [R3+UR13+0x84000] ;  /* 0x0840000d03dc783b */ /* 0x000e680008000200 */
[----:B------:R-:W1:Y:S04]  /*586c0*/  LDSM.16.M88.4 R224, [R3+UR13+0x85000] ;  /* 0x0850000d03e0783b */ /* 0x000e680008000200 */
[----:B------:R-:W1:Y:S04]  /*586d0*/  LDSM.16.M88.4 R228, [R3+UR13+0x86000] ;  /* 0x0860000d03e4783b */ /* 0x000e680008000200 */
[----:B------:R-:W1:Y:S04]  /*586e0*/  LDSM.16.M88.4 R232, [R3+UR13+0x87000] ;  /* 0x0870000d03e8783b */ /* 0x000e680008000200 */
[----:B------:R-:W2:Y:S04]  /*586f0*/  LDSM.16.M88.4 R236, [R3+UR13+0x88000] ;  /* 0x0880000d03ec783b */ /* 0x000ea80008000200 */
[----:B------:R-:W2:Y:S04]  /*58700*/  LDSM.16.M88.4 R240, [R3+UR13+0x89000] ;  /* 0x0890000d03f0783b */ /* 0x000ea80008000200 */
[----:B------:R-:W3:Y:S04]  /*58710*/  LDSM.16.M88.4 R244, [R3+UR13+0x8a000] ;  /* 0x08a0000d03f4783b */ /* 0x000ee80008000200 */
[----:B------:R-:W3:Y:S04]  /*58720*/  LDSM.16.M88.4 R8, [R3+UR13+0x8b000] ;  /* 0x08b0000d0308783b */ /* 0x000ee80008000200 */
[----:B------:R-:W4:Y:S04]  /*58730*/  LDSM.16.M88.4 R12, [R3+UR13+0x8c000] ;  /* 0x08c0000d030c783b */ /* 0x000f280008000200 */
[----:B------:R-:W4:Y:S04]  /*58740*/  LDSM.16.M88.4 R16, [R3+UR13+0x8d000] ;  /* 0x08d0000d0310783b */ /* 0x000f280008000200 */
[----:B------:R-:W4:Y:S04]  /*58750*/  LDSM.16.M88.4 R20, [R3+UR13+0x8e000] ;  /* 0x08e0000d0314783b */ /* 0x000f280008000200 */
[----:B------:R-:W4:Y:S04]  /*58760*/  LDSM.16.M88.4 R40, [R3+UR13+0x8f000] ;  /* 0x08f0000d0328783b */ /* 0x000f280008000200 */
[----:B------:R-:W-:Y:S04]  /*58770*/  STL [R1+0x5f38], R2 ;  /* 0x005f380201007387 */ /* 0x000fe80000100800 */
[----:B-1----:R-:W-:Y:S04]  /*58780*/  STL [R1+0x6284], R206 ;  /* 0x006284ce01007387 */ /* 0x002fe80000100800 */
[----:B------:R-:W-:Y:S04]  /*58790*/  STL [R1+0x6280], R207 ;  /* 0x006280cf01007387 */ /* 0x000fe80000100800 */
[----:B--2---:R-:W-:Y:S04]  /*587a0*/  STL [R1+0x628c], R210 ;  /* 0x00628cd201007387 */ /* 0x004fe80000100800 */
[----:B------:R-:W-:Y:S04]  /*587b0*/  STL [R1+0x6288], R211 ;  /* 0x006288d301007387 */ /* 0x000fe80000100800 */
[----:B---3--:R-:W-:Y:S04]  /*587c0*/  STL [R1+0x6294], R214 ;  /* 0x006294d601007387 */ /* 0x008fe80000100800 */
[----:B------:R-:W-:Y:S04]  /*587d0*/  STL [R1+0x6290], R215 ;  /* 0x006290d701007387 */ /* 0x000fe80000100800 */
[----:B------:R-:W-:Y:S04]  /*587e0*/  STL [R1+0x629c], R218 ;  /* 0x00629cda01007387 */ /* 0x000fe80000100800 */
[----:B------:R-:W-:Y:S04]  /*587f0*/  STL [R1+0x6298], R219 ;  /* 0x006298db01007387 */ /* 0x000fe80000100800 */
[----:B------:R-:W-:Y:S04]  /*58800*/  STL [R1+0x62a4], R222 ;  /* 0x0062a4de01007387 */ /* 0x000fe80000100800 */
[----:B------:R-:W-:Y:S04]  /*58810*/  STL [R1+0x62a0], R223 ;  /* 0x0062a0df01007387 */ /* 0x000fe80000100800 */
[----:B------:R-:W-:Y:S01]  /*58820*/  STL [R1+0x62ac], R226 ;  /* 0x0062ace201007387 */ /* 0x000fe20000100800 */
[C---:B----4-:R-:W-:Y:S03]  /*58830*/  HMMA.1688.F32.TF32 R96, R192.reuse, R74, R92 ;  /* 0x0000004ac060723c */ /* 0x050fe6000008105c */
[----:B------:R-:W-:Y:S04]  /*58840*/  STL [R1+0x62a8], R227 ;  /* 0x0062a8e301007387 */ /* 0x000fe80000100800 */
[----:B------:R-:W-:Y:S04]  /*58850*/  STL [R1+0x62b4], R230 ;  /* 0x0062b4e601007387 */ /* 0x000fe80000100800 */
[----:B------:R-:W-:Y:S01]  /*58860*/  STL [R1+0x62b0], R231 ;  /* 0x0062b0e701007387 */ /* 0x000fe20000100800 */
[C---:B------:R-:W-:Y:S03]  /*58870*/  HMMA.1688.F32.TF32 R92, R192.reuse, R38, R88 ;  /* 0x00000026c05c723c */ /* 0x040fe60000081058 */
[----:B------:R-:W-:Y:S04]  /*58880*/  STL [R1+0x6248], R234 ;  /* 0x006248ea01007387 */ /* 0x000fe80000100800 */
[----:B------:R-:W-:Y:S01]  /*58890*/  STL [R1+0x6244], R235 ;  /* 0x006244eb01007387 */ /* 0x000fe20000100800 */
[C---:B------:R-:W-:Y:S03]  /*588a0*/  HMMA.1688.F32.TF32 R88, R192.reuse, R54, R248 ;  /* 0x00000036c058723c */ /* 0x040fe600000810f8 */
        /* <DEDUP_REMOVED lines=17> */
[----:B------:R-:W-:Y:S04]  /*589c0*/  STL.64 [R1+0xf50], R96 ;  /* 0x000f506001007387 */ /* 0x000fe80000100a00 */
[----:B------:R-:W-:Y:S04]  /*589d0*/  STL.64 [R1+0xf58], R98 ;  /* 0x000f586201007387 */ /* 0x000fe80000100a00 */
[----:B------:R-:W2:Y:S04]  /*589e0*/  LDL.LU R104, [R1+0xce0] ;  /* 0x000ce00001687983 */ /* 0x000ea80000300800 */
[----:B------:R-:W-:Y:S04]  /*589f0*/  STL.64 [R1+0xf40], R92 ;  /* 0x000f405c01007387 */ /* 0x000fe80000100a00 */
[----:B------:R-:W-:Y:S04]  /*58a00*/  STL.64 [R1+0xf48], R94 ;  /* 0x000f485e01007387 */ /* 0x000fe80000100a00 */
[----:B------:R1:W-:Y:S04]  /*58a10*/  STL.64 [R1+0xf30], R88 ;  /* 0x000f305801007387 */ /* 0x0003e80000100a00 */
[----:B------:R3:W-:Y:S04]  /*58a20*/  STL.64 [R1+0xf38], R90 ;  /* 0x000f385a01007387 */ /* 0x0007e80000100a00 */
[----:B------:R-:W2:Y:S04]  /*58a30*/  LDL.LU R105, [R1+0xce4] ;  /* 0x000ce40001697983 */ /* 0x000ea80000300800 */
[----:B------:R-:W2:Y:S04]  /*58a40*/  LDL.LU R106, [R1+0xce8] ;  /* 0x000ce800016a7983 */ /* 0x000ea80000300800 */
[----:B------:R-:W2:Y:S04]  /*58a50*/  LDL.LU R107, [R1+0xcec] ;  /* 0x000cec00016b7983 */ /* 0x000ea80000300800 */
[----:B-1----:R-:W4:Y:S04]  /*58a60*/  LDL.LU R88, [R1+0x14c0] ;  /* 0x0014c00001587983 */ /* 0x002f280000300800 */
[----:B------:R-:W4:Y:S04]  /*58a70*/  LDL.LU R89, [R1+0x14c4] ;  /* 0x0014c40001597983 */ /* 0x000f280000300800 */
[----:B---3--:R-:W4:Y:S04]  /*58a80*/  LDL.LU R90, [R1+0x14c8] ;  /* 0x0014c800015a7983 */ /* 0x008f280000300800 */
[----:B------:R-:W4:Y:S04]  /*58a90*/  LDL.LU R91, [R1+0x14cc] ;  /* 0x0014cc00015b7983 */ /* 0x000f280000300800 */
        /* <DEDUP_REMOVED lines=54> */
[C---:B----4-:R-:W-:Y:S11]  /*58e00*/  HMMA.1688.F32.TF32 R136, R192.reuse, R30, R96 ;  /* 0x0000001ec088723c */ /* 0x050ff60000081060 */
[----:B------:R-:W-:Y:S04]  /*58e10*/  STL.64 [R1+0xf20], R144 ;  /* 0x000f209001007387 */ /* 0x000fe80000100a00 */
[----:B------:R-:W-:Y:S04]  /*58e20*/  STL.64 [R1+0xf28], R146 ;  /* 0x000f289201007387 */ /* 0x000fe80000100a00 */
[----:B------:R-:W2:Y:S04]  /*58e30*/  LDL.LU R96, [R1+0xca0] ;  /* 0x000ca00001607983 */ /* 0x000ea80000300800 */
[----:B------:R-:W-:Y:S04]  /*58e40*/  STL.64 [R1+0xf10], R140 ;  /* 0x000f108c01007387 */ /* 0x000fe80000100a00 */
[----:B------:R-:W-:Y:S04]  /*58e50*/  STL.64 [R1+0xf18], R142 ;  /* 0x000f188e01007387 */ /* 0x000fe80000100a00 */
[----:B------:R-:W-:Y:S04]  /*58e60*/  STL.64 [R1+0xf00], R136 ;  /* 0x000f008801007387 */ /* 0x000fe80000100a00 */
[----:B------:R1:W-:Y:S04]  /*58e70*/  STL.64 [R1+0xf08], R138 ;  /* 0x000f088a01007387 */ /* 0x0003e80000100a00 */
[----:B------:R-:W2:Y:S04]  /*58e80*/  LDL.LU R97, [R1+0xca4] ;  /* 0x000ca40001617983 */ /* 0x000ea80000300800 */
[----:B------:R-:W2:Y:S01]  /*58e90*/  LDL.LU R98, [R1+0xca8] ;  /* 0x000ca80001627983 */ /* 0x000ea20000300800 */
[C---:B-1----:R-:W-:Y:S03]  /*58ea0*/  HMMA.1688.F32.TF32 R136, R192.reuse, R86, R132 ;  /* 0x00000056c088723c */ /* 0x042fe60000081084 */
[----:B------:R-:W2:Y:S04]  /*58eb0*/  LDL.LU R99, [R1+0xcac] ;  /* 0x000cac0001637983 */ /* 0x000ea80000300800 */
[----:B------:R-:W-:Y:S01]  /*58ec0*/  LDS R86, [R0+UR12+0xa680] ;  /* 0x00a6800c00567984 */ /* 0x000fe20008000800 */
[C---:B------:R-:W-:Y:S03]  /*58ed0*/  HMMA.1688.F32.TF32 R132, R192.reuse, R46, R128 ;  /* 0x0000002ec084723c */ /* 0x040fe60000081080 */
[----:B------:R-:W-:Y:S05]  /*58ee0*/  LDS R87, [R252+UR12+0xa680] ;  /* 0x00a6800cfc577984 */ /* 0x000fea0008000800 */
[C---:B------:R-:W-:Y:S08]  /*58ef0*/  HMMA.1688.F32.TF32 R128, R192.reuse, R6, R124 ;  /* 0x00000006c080723c */ /* 0x040ff0000008107c */
[C---:B------:R-:W-:Y:S08]  /*58f00*/  HMMA.1688.F32.TF32 R124, R192.reuse, R58, R120 ;  /* 0x0000003ac07c723c */ /* 0x040ff00000081078 */
[C---:B------:R-:W-:Y:S01]  /*58f10*/  HMMA.1688.F32.TF32 R120, R192.reuse, R82, R92 ;  /* 0x00000052c078723c */ /* 0x040fe2000008105c */
[----:B------:R-:W-:Y:S04]  /*58f20*/  STL.64 [R1+0xef0], R136 ;  /* 0x000ef08801007387 */ /* 0x000fe80000100a00 */
[----:B------:R-:W-:Y:S04]  /*58f30*/  STL.64 [R1+0xef8], R138 ;  /* 0x000ef88a01007387 */ /* 0x000fe80000100a00 */
[----:B------:R-:W-:Y:S04]  /*58f40*/  STL.64 [R1+0xee0], R132 ;  /* 0x000ee08401007387 */ /* 0x000fe80000100a00 */
[----:B------:R-:W-:Y:S04]  /*58f50*/  STL.64 [R1+0xee8], R134 ;  /* 0x000ee88601007387 */ /* 0x000fe80000100a00 */
[----:B------:R-:W-:Y:S04]  /*58f60*/  STL.64 [R1+0xed0], R128 ;  /* 0x000ed08001007387 */ /* 0x000fe80000100a00 */
[----:B------:R-:W-:Y:S04]  /*58f70*/  STL.64 [R1+0xed8], R130 ;  /* 0x000ed88201007387 */ /* 0x000fe80000100a00 */
[----:B------:R-:W3:Y:S04]  /*58f80*/  LDL.LU R92, [R1+0xc80] ;  /* 0x000c8000015c7983 */ /* 0x000ee80000300800 */
[----:B------:R-:W-:Y:S04]  /*58f90*/  STL.64 [R1+0xec0], R124 ;  /* 0x000ec07c01007387 */ /* 0x000fe80000100a00 */
[----:B------:R-:W-:Y:S04]  /*58fa0*/  STL.64 [R1+0xec8], R126 ;  /* 0x000ec87e01007387 */ /* 0x000fe80000100a00 */
[----:B------:R-:W-:Y:S04]  /*58fb0*/  STL.64 [R1+0xeb0], R120 ;  /* 0x000eb07801007387 */ /* 0x000fe80000100a00 */
[----:B------:R1:W-:Y:S04]  /*58fc0*/  STL.64 [R1+0xeb8], R122 ;  /* 0x000eb87a01007387 */ /* 0x0003e80000100a00 */
[----:B------:R-:W3:Y:S04]  /*58fd0*/  LDL.LU R93, [R1+0xc84] ;  /* 0x000c8400015d7983 */ /* 0x000ee80000300800 */
[----:B------:R-:W3:Y:S01]  /*58fe0*/  LDL.LU R94, [R1+0xc88] ;  /* 0x000c8800015e7983 */ /* 0x000ee20000300800 */
[C---:B-1----:R-:W-:Y:S03]  /*58ff0*/  HMMA.1688.F32.TF32 R120, R192.reuse, R62, R116 ;  /* 0x0000003ec078723c */ /* 0x042fe60000081074 */
[----:B------:R-:W3:Y:S05]  /*59000*/  LDL.LU R95, [R1+0xc8c] ;  /* 0x000c8c00015f7983 */ /* 0x000eea0000300800 */
[C---:B------:R-:W-:Y:S01]  /*59010*/  HMMA.1688.F32.TF32 R116, R192.reuse, R26, R88 ;  /* 0x0000001ac074723c */ /* 0x040fe20000081058 */
[----:B------:R-:W4:Y:S10]  /*59020*/  LDL.LU R88, [R1+0xc60] ;  /* 0x000c600001587983 */ /* 0x000f340000300800 */
[----:B------:R-:W-:Y:S04]  /*59030*/  STL.64 [R1+0xea0], R120 ;  /* 0x000ea07801007387 */ /* 0x000fe80000100a00 */
[----:B------:R-:W-:Y:S04]  /*59040*/  STL.64 [R1+0xea8], R122 ;  /* 0x000ea87a01007387 */ /* 0x000fe80000100a00 */
[----:B------:R-:W-:Y:S04]  /*59050*/  STL.64 [R1+0xe90], R116 ;  /* 0x000e907401007387 */ /* 0x000fe80000100a00 */
[----:B------:R1:W-:Y:S04]  /*59060*/  STL.64 [R1+0xe98], R118 ;  /* 0x000e987601007387 */ /* 0x0003e80000100a00 */
[----:B------:R-:W4:Y:S04]  /*59070*/  LDL.LU R89, [R1+0xc64] ;  /* 0x000c640001597983 */ /* 0x000f280000300800 */
[----:B------:R-:W4:Y:S01]  /*59080*/  LDL.LU R90, [R1+0xc68] ;  /* 0x000c6800015a7983 */ /* 0x000f220000300800 */
[----:B-1----:R-:W-:Y:S03]  /*59090*/  HMMA.1688.F32.TF32 R116, R192, R66, R248 ;  /* 0x00000042c074723c */ /* 0x002fe600000810f8 */
[----:B------:R-:W4:Y:S04]  /*590a0*/  LDL.LU R91, [R1+0xc6c] ;  /* 0x000c6c00015b7983 */ /* 0x000f280000300800 */
[----:B------:R-:W4:-:S12]  /*590b0*/  LDL.LU R248, [R1+0xbf0] ;  /* 0x000bf00001f87983 */ /* 0x000f180000300800 */
[----:B------:R-:W-:Y:S04]  /*590c0*/  STL.64 [R1+0xe80], R116 ;  /* 0x000e807401007387 */ /* 0x000fe80000100a00 */
[----:B------:R-:W-:Y:S04]  /*590d0*/  STL.64 [R1+0xe88], R118 ;  /* 0x000e887601007387 */ /* 0x000fe80000100a00 */
[----:B------:R-:W4:Y:S04]  /*590e0*/  LDL.LU R249, [R1+0xbf4] ;  /* 0x000bf40001f97983 */ /* 0x000f280000300800 */
[----:B------:R-:W4:Y:S04]  /*590f0*/  LDL.LU R250, [R1+0xbf8] ;  /* 0x000bf80001fa7983 */ /* 0x000f280000300800 */
[----:B------:R-:W4:Y:S01]  /*59100*/  LDL.LU R251, [R1+0xbfc] ;  /* 0x000bfc0001fb7983 */ /* 0x000f220000300800 */
[C---:B------:R-:W-:Y:S08]  /*59110*/  HMMA.1688.F32.TF32 R112, R192.reuse, R78, R112 ;  /* 0x0000004ec070723c */ /* 0x040ff00000081070 */
[----:B------:R-:W-:Y:S08]  /*59120*/  HMMA.1688.F32.TF32 R108, R192, R70, R108 ;  /* 0x00000046c06c723c */ /* 0x000ff0000008106c */
[C---:B------:R-:W-:Y:S08]  /*59130*/  HMMA.1688.F32.TF32 R100, R196.reuse, R208, R100 ;  /* 0x000000d0c464723c */ /* 0x040ff00000081064 */
[----:B------:R-:W-:Y:S01]  /*59140*/  HMMA.1688.F32.TF32 R104, R196, R204, R104 ;  /* 0x000000ccc468723c */ /* 0x000fe20000081068 */
[----:B------:R-:W-:Y:S04]  /*59150*/  STL.64 [R1+0xe70], R112 ;  /* 0x000e707001007387 */ /* 0x000fe80000100a00 */
[----:B------:R-:W-:Y:S04]  /*59160*/  STL.64 [R1+0xe78], R114 ;  /* 0x000e787201007387 */ /* 0x000fe80000100a00 */
[----:B------:R-:W-:Y:S02]  /*59170*/  STL.64 [R1+0xe60], R108 ;  /* 0x000e606c01007387 */ /* 0x000fe40000100a00 */
[----:B------:R-:W-:Y:S01]  /*59180*/  MOV R226, R103 ;  /* 0x0000006700e27202 */ /* 0x000fe20000000f00 */
[----:B------:R-:W-:Y:S01]  /*59190*/  IMAD.MOV.U32 R231, RZ, RZ, R102 ;  /* 0x000000ffffe77224 */ /* 0x000fe200078e0066 */
[----:B------:R-:W-:Y:S01]  /*591a0*/  STL.64 [R1+0xe68], R110 ;  /* 0x000e686e01007387 */ /* 0x000fe20000100a00 */
[----:B------:R-:W-:-:S05]  /*591b0*/  IMAD.MOV.U32 R230, RZ, RZ, R101 ;  /* 0x000000ffffe67224 */ /* 0x000fca00078e0065 */
[----:B------:R1:W-:Y:S04]  /*591c0*/  STL.64 [R1+0xe50], R104 ;  /* 0x000e506801007387 */ /* 0x0003e80000100a00 */
[----:B------:R1:W-:Y:S04]  /*591d0*/  STL.64 [R1+0xe58], R106 ;  /* 0x000e586a01007387 */ /* 0x0003e80000100a00 */
[----:B------:R-:W-:Y:S04]  /*591e0*/  STL [R1+0xe40], R100 ;  /* 0x000e406401007387 */ /* 0x000fe80000100800 */
[----:B------:R-:W-:Y:S04]  /*591f0*/  STL [R1+0x62c0], R226 ;  /* 0x0062c0e201007387 */ /* 0x000fe80000100800 */
[----:B------:R-:W-:Y:S04]  /*59200*/  STL [R1+0x62bc], R231 ;  /* 0x0062bce701007387 */ /* 0x000fe80000100800 */
[----:B------:R-:W-:Y:S01]  /*59210*/  STL [R1+0x62b8], R230 ;  /* 0x0062b8e601007387 */ /* 0x000fe20000100800 */
[----:B--2---:R-:W-:-:S15]  /*59220*/  HMMA.1688.F32.TF32 R96, R196, R212, R96 ;  /* 0x000000d4c460723c */ /* 0x004fde0000081060 */
[----:B------:R-:W-:-:S04]  /*59230*/  NOP ;  /* 0x0000000000007918 */ /* 0x000fc80000000000 */
[----:B------:R-:W-:Y:S02]  /*59240*/  IMAD.MOV.U32 R218, RZ, RZ, R99 ;  /* 0x000000ffffda7224 */ /* 0x000fe400078e0063 */
[----:B------:R-:W-:Y:S02]  /*59250*/  IMAD.MOV.U32 R223, RZ, RZ, R98 ;  /* 0x000000ffffdf7224 */ /* 0x000fe400078e0062 */
[----:B------:R-:W-:Y:S02]  /*59260*/  IMAD.MOV.U32 R222, RZ, RZ, R97 ;  /* 0x000000ffffde7224 */ /* 0x000fe400078e0061 */
[----:B------:R-:W-:Y:S01]  /*59270*/  IMAD.MOV.U32 R227, RZ, RZ, R96 ;  /* 0x000000ffffe37224 */ /* 0x000fe200078e0060 */
[----:B------:R-:W-:Y:S04]  /*59280*/  STL [R1+0x62d0], R218 ;  /* 0x0062d0da01007387 */ /* 0x000fe80000100800 */
[----:B------:R-:W-:Y:S04]  /*59290*/  STL [R1+0x62cc], R223 ;  /* 0x0062ccdf01007387 */ /* 0x000fe80000100800 */
[----:B------:R-:W-:Y:S04]  /*592a0*/  STL [R1+0x62c8], R222 ;  /* 0x0062c8de01007387 */ /* 0x000fe80000100800 */
[----:B------:R2:W-:Y:S01]  /*592b0*/  STL [R1+0x62c4], R227 ;  /* 0x0062c4e301007387 */ /* 0x0005e20000100800 */
[----:B---3--:R-:W-:-:S15]  /*592c0*/  HMMA.1688.F32.TF32 R92, R196, R216, R92 ;  /* 0x000000d8c45c723c */ /* 0x008fde000008105c */
[----:B------:R-:W-:-:S04]  /*592d0*/  NOP ;  /* 0x0000000000007918 */ /* 0x000fc80000000000 */
[----:B------:R-:W-:-:S05]  /*592e0*/  MOV R219, R92 ;  /* 0x0000005c00db7202 */ /* 0x000fca0000000f00 */
[----:B------:R3:W-:Y:S04]  /*592f0*/  STL [R1+0x62d4], R219 ;  /* 0x0062d4db01007387 */ /* 0x0007e80000100800 */
[----:B-1----:R-:W3:Y:S04]  /*59300*/  LDL.LU R104, [R1+0x9b0] ;  /* 0x0009b00001687983 */ /* 0x002ee80000300800 */
[----:B------:R-:W3:Y:S04]  /*59310*/  LDL.LU R105, [R1+0x9b4] ;  /* 0x0009b40001697983 */ /* 0x000ee80000300800 */
[----:B------:R-:W3:Y:S04]  /*59320*/  LDL.LU R106, [R1+0x9b8] ;  /* 0x0009b800016a7983 */ /* 0x000ee80000300800 */
[----:B------:R-:W3:Y:S01]  /*59330*/  LDL.LU R107, [R1+0x9bc] ;  /* 0x0009bc00016b7983 */ /* 0x000ee20000300800 */
[----:B----4-:R-:W-:Y:S03]  /*59340*/  HMMA.1688.F32.TF32 R88, R196, R220, R88 ;  /* 0x000000dcc458723c */ /* 0x010fe60000081058 */
[----:B------:R-:W4:Y:S04]  /*59350*/  LDL.LU R108, [R1+0xa00] ;  /* 0x000a0000016c7983 */ /* 0x000f280000300800 */
[----:B------:R-:W4:Y:S04]  /*59360*/  LDL.LU R109, [R1+0xa04] ;  /* 0x000a0400016d7983 */ /* 0x000f280000300800 */
[----:B------:R-:W4:Y:S04]  /*59370*/  LDL.LU R110, [R1+0xa08] ;  /* 0x000a0800016e7983 */ /* 0x000f280000300800 */
[----:B------:R-:W4:Y:S04]  /*59380*/  LDL.LU R111, [R1+0xa0c] ;  /* 0x000a0c00016f7983 */ /* 0x000f280000300800 */
[----:B------:R-:W-:Y:S01]  /*59390*/  IMAD.MOV.U32 R211, RZ, RZ, R88 ;  /* 0x000000ffffd37224 */ /* 0x000fe200078e0058 */
[----:B------:R-:W-:Y:S01]  /*593a0*/  MOV R206, R89 ;  /* 0x0000005900ce7202 */ /* 0x000fe20000000f00 */
[----:B------:R-:W-:-:S02]  /*593b0*/  IMAD.MOV.U32 R207, RZ, RZ, R90 ;  /* 0x000000ffffcf7224 */ /* 0x000fc400078e005a */
[----:B------:R-:W-:Y:S02]  /*593c0*/  IMAD.MOV.U32 R2, RZ, RZ, R91 ;  /* 0x000000ffff027224 */ /* 0x000fe400078e005b */
[----:B------:R-:W-:Y:S01]  /*593d0*/  HMMA.1688.F32.TF32 R88, R196, R224, R248 ;  /* 0x000000e0c458723c */ /* 0x000fe200000810f8 */
        /* <DEDUP_REMOVED lines=9> */
[----:B------:R-:W-:Y:S01]  /*59470*/  IMAD.MOV.U32 R215, RZ, RZ, R94 ;  /* 0x000000ffffd77224 */ /* 0x000fe200078e005e */
[----:B------:R-:W4:Y:S01]  /*59480*/  LDL.LU R92, [R1+0xb20] ;  /* 0x000b2000015c7983 */ /* 0x000f220000300800 */
[----:B------:R-:W-:-:S03]  /*59490*/  IMAD.MOV.U32 R210, RZ, RZ, R95 ;  /* 0x000000ffffd27224 */ /* 0x000fc600078e005f */
[----:B------:R-:W4:Y:S04]  /*594a0*/  LDL.LU R93, [R1+0xb24] ;  /* 0x000b2400015d7983 */ /* 0x000f280000300800 */
[----:B------:R-:W4:Y:S04]  /*594b0*/  LDL.LU R94, [R1+0xb28] ;  /* 0x000b2800015e7983 */ /* 0x000f280000300800 */
[----:B------:R-:W4:Y:S01]  /*594c0*/  LDL.LU R95, [R1+0xb2c] ;  /* 0x000b2c00015f7983 */ /* 0x000f220000300800 */
[----:B--2---:R-:W-:Y:S01]  /*594d0*/  IMAD.MOV.U32 R227, RZ, RZ, R88 ;  /* 0x000000ffffe37224 */ /* 0x004fe200078e0058 */
[----:B------:R-:W-:Y:S01]  /*594e0*/  MOV R231, R90 ;  /* 0x0000005a00e77202 */ /* 0x000fe20000000f00 */
[----:B------:R-:W-:Y:S01]  /*594f0*/  IMAD.MOV.U32 R226, RZ, RZ, R89 ;  /* 0x000000ffffe27224 */ /* 0x000fe200078e0059 */
[----:B------:R-:W2:Y:S01]  /*59500*/  LDL.LU R88, [R1+0xb00] ;  /* 0x000b000001587983 */ /* 0x000ea20000300800 */
[----:B------:R-:W-:-:S03]  /*59510*/  IMAD.MOV.U32 R230, RZ, RZ, R91 ;  /* 0x000000ffffe67224 */ /* 0x000fc600078e005b */
        /* <DEDUP_REMOVED lines=34> */
[----:B------:R-:W3:-:S15]  /*59740*/  LDL.LU R92, [R1+0x8f0] ;  /* 0x0008f000015c7983 */ /* 0x000ede0000300800 */
[----:B------:R-:W-:-:S03]  /*59750*/  NOP ;  /* 0x0000000000007918 */ /* 0x000fc60000000000 */
[----:B------:R-:W-:Y:S04]  /*59760*/  STL.64 [R1+0xde0], R128 ;  /* 0x000de08001007387 */ /* 0x000fe80000100a00 */
[----:B------:R2:W-:Y:S04]  /*59770*/  STL.64 [R1+0xde8], R130 ;  /* 0x000de88201007387 */ /* 0x0005e80000100a00 */
[----:B------:R-:W3:Y:S04]  /*59780*/  LDL.LU R93, [R1+0x8f4] ;  /* 0x0008f400015d7983 */ /* 0x000ee80000300800 */
[----:B------:R-:W3:Y:S01]  /*59790*/  LDL.LU R94, [R1+0x8f8] ;  /* 0x0008f800015e7983 */ /* 0x000ee20000300800 */
[C---:B--2---:R-:W-:Y:S03]  /*597a0*/  HMMA.1688.F32.TF32 R128, R196.reuse, R236, R124 ;  /* 0x000000ecc480723c */ /* 0x044fe6000008107c */
[----:B------:R-:W3:Y:S05]  /*597b0*/  LDL.LU R95, [R1+0x8fc] ;  /* 0x0008fc00015f7983 */ /* 0x000eea0000300800 */
[C---:B------:R-:W-:Y:S01]  /*597c0*/  HMMA.1688.F32.TF32 R124, R196.reuse, R240, R88 ;  /* 0x000000f0c47c723c */ /* 0x040fe20000081058 */
[----:B------:R-:W2:Y:S10]  /*597d0*/  LDL.LU R88, [R1+0x8e0] ;  /* 0x0008e00001587983 */ /* 0x000eb40000300800 */
[----:B------:R-:W-:Y:S04]  /*597e0*/  STL.64 [R1+0xdd0], R128 ;  /* 0x000dd08001007387 */ /* 0x000fe80000100a00 */
[----:B------:R-:W-:Y:S04]  /*597f0*/  STL.64 [R1+0xdd8], R130 ;  /* 0x000dd88201007387 */ /* 0x000fe80000100a00 */
[----:B------:R-:W-:Y:S04]  /*59800*/  STL.64 [R1+0xdc0], R124 ;  /* 0x000dc07c01007387 */ /* 0x000fe80000100a00 */
[----:B------:R1:W-:Y:S04]  /*59810*/  STL.64 [R1+0xdc8], R126 ;  /* 0x000dc87e01007387 */ /* 0x0003e80000100a00 */
[----:B------:R-:W2:Y:S04]  /*59820*/  LDL.LU R89, [R1+0x8e4] ;  /* 0x0008e40001597983 */ /* 0x000ea80000300800 */
[----:B------:R-:W2:Y:S01]  /*59830*/  LDL.LU R90, [R1+0x8e8] ;  /* 0x0008e800015a7983 */ /* 0x000ea20000300800 */
[C---:B-1----:R-:W-:Y:S03]  /*59840*/  HMMA.1688.F32.TF32 R124, R196.reuse, R244, R120 ;  /* 0x000000f4c47c723c */ /* 0x042fe60000081078 */
[----:B------:R-:W2:Y:S05]  /*59850*/  LDL.LU R91, [R1+0x8ec] ;  /* 0x0008ec00015b7983 */ /* 0x000eaa0000300800 */
[C---:B------:R-:W-:Y:S01]  /*59860*/  HMMA.1688.F32.TF32 R120, R196.reuse, R8, R248 ;  /* 0x00000008c478723c */ /* 0x040fe200000810f8 */
[----:B------:R-:W4:Y:S10]  /*59870*/  LDL.LU R248, [R1+0x8c0] ;  /* 0x0008c00001f87983 */ /* 0x000f340000300800 */
[----:B------:R-:W-:Y:S04]  /*59880*/  STL.64 [R1+0xdb0], R124 ;  /* 0x000db07c01007387 */ /* 0x000fe80000100a00 */
[----:B------:R-:W-:Y:S04]  /*59890*/  STL.64 [R1+0xdb8], R126 ;  /* 0x000db87e01007387 */ /* 0x000fe80000100a00 */
[----:B------:R-:W-:Y:S04]  /*598a0*/  STL.64 [R1+0xda0], R120 ;  /* 0x000da07801007387 */ /* 0x000fe80000100a00 */
[----:B------:R-:W-:Y:S04]  /*598b0*/  STL.64 [R1+0xda8], R122 ;  /* 0x000da87a01007387 */ /* 0x000fe80000100a00 */
[----:B------:R-:W4:Y:S01]  /*598c0*/  LDL.LU R249, [R1+0x8c4] ;  /* 0x0008c40001f97983 */ /* 0x000f220000300800 */
[----:B------:R-:W-:Y:S01]  /*598d0*/  HMMA.1688.F32.TF32 R116, R196, R12, R116 ;  /* 0x0000000cc474723c */ /* 0x000fe20000081074 */
[----:B------:R-:W-:-:S02]  /*598e0*/  IMAD.MOV.U32 R250, RZ, RZ, R25 ;  /* 0x000000fffffa7224 */ /* 0x000fc400078e0019 */
[----:B------:R-:W-:-:S05]  /*598f0*/  IMAD.MOV.U32 R251, RZ, RZ, R24 ;  /* 0x000000fffffb7224 */ /* 0x000fca00078e0018 */
[C---:B------:R-:W-:Y:S08]  /*59900*/  HMMA.1688.F32.TF32 R24, R196.reuse, R16, R112 ;  /* 0x00000010c418723c */ /* 0x040ff00000081070 */
[C---:B------:R-:W-:Y:S03]  /*59910*/  HMMA.1688.F32.TF32 R108, R196.reuse, R20, R108 ;  /* 0x00000014c46c723c */ /* 0x040fe6000008106c */
[----:B------:R-:W-:Y:S04]  /*59920*/  STL.64 [R1+0xd90], R116 ;  /* 0x000d907401007387 */ /* 0x000fe80000100a00 */
[----:B------:R-:W-:Y:S01]  /*59930*/  STL.64 [R1+0xd98], R118 ;  /* 0x000d987601007387 */ /* 0x000fe20000100a00 */
[----:B------:R-:W-:Y:S03]  /*59940*/  HMMA.1688.F32.TF32 R104, R196, R40, R104 ;  /* 0x00000028c468723c */ /* 0x000fe60000081068 */
[----:B------:R-:W-:Y:S04]  /*59950*/  STL.64 [R1+0xd80], R24 ;  /* 0x000d801801007387 */ /* 0x000fe80000100a00 */
[----:B------:R1:W-:Y:S02]  /*59960*/  STL.64 [R1+0xd88], R26 ;  /* 0x000d881a01007387 */ /* 0x0003e40000100a00 */
[----:B-1----:R-:W-:Y:S02]  /*59970*/  HMMA.1688.F32.TF32 R24, R200, R204, R100 ;  /* 0x000000ccc818723c */ /* 0x002fe40000081064 */
[----:B------:R-:W-:Y:S04]  /*59980*/  STL.64 [R1+0xd70], R108 ;  /* 0x000d706c01007387 */ /* 0x000fe80000100a00 */
[----:B------:R-:W-:Y:S04]  /*59990*/  STL.64 [R1+0xd78], R110 ;  /* 0x000d786e01007387 */ /* 0x000fe80000100a00 */
[----:B------:R-:W-:Y:S04]  /*599a0*/  STL.64 [R1+0xd60], R104 ;  /* 0x000d606801007387 */ /* 0x000fe80000100a00 */
[----:B------:R-:W-:Y:S05]  /*599b0*/  STL.64 [R1+0xd68], R106 ;  /* 0x000d686a01007387 */ /* 0x000fea0000100a00 */
[----:B------:R-:W-:Y:S01]  /*599c0*/  IMAD.MOV.U32 R42, RZ, RZ, R26 ;  /* 0x000000ffff2a7224 */ /* 0x000fe200078e001a */
[----:B------:R1:W-:Y:S01]  /*599d0*/  STL.64 [R1+0xd50], R24 ;  /* 0x000d501801007387 */ /* 0x0003e20000100a00 */
[----:B------:R-:W-:-:S02]  /*599e0*/  IMAD.MOV.U32 R43, RZ, RZ, R27 ;  /* 0x000000ffff2b7224 */ /* 0x000fc400078e001b */
[----:B-1----:R-:W-:Y:S03]  /*599f0*/  HMMA.1688.F32.TF32 R24, R200, R208, R96 ;  /* 0x000000d0c818723c */ /* 0x002fe60000081060 */
[----:B------:R1:W-:Y:S04]  /*59a00*/  STL [R1+0x626c], R43 ;  /* 0x00626c2b01007387 */ /* 0x0003e80000100800 */
[----:B------:R1:W-:-:S12]  /*59a10*/  STL [R1+0x6268], R42 ;  /* 0x0062682a01007387 */ /* 0x0003d80000100800 */
[----:B------:R-:W-:Y:S01]  /*59a20*/  MOV R22, R24 ;  /* 0x0000001800167202 */ /* 0x000fe20000000f00 */
[----:B------:R-:W-:Y:S02]  /*59a30*/  IMAD.MOV.U32 R23, RZ, RZ, R25 ;  /* 0x000000ffff177224 */ /* 0x000fe400078e0019 */
[----:B------:R-:W-:Y:S02]  /*59a40*/  IMAD.MOV.U32 R18, RZ, RZ, R26 ;  /* 0x000000ffff127224 */ /* 0x000fe400078e001a */
[----:B------:R-:W-:-:S05]  /*59a50*/  IMAD.MOV.U32 R238, RZ, RZ, R27 ;  /* 0x000000ffffee7224 */ /* 0x000fca00078e001b */
[----:B------:R1:W-:Y:S04]  /*59a60*/  STL [R1+0x627c], R238 ;  /* 0x00627cee01007387 */ /* 0x0003e80000100800 */
[----:B------:R1:W-:Y:S04]  /*59a70*/  STL [R1+0x6278], R18 ;  /* 0x0062781201007387 */ /* 0x0003e80000100800 */
[----:B------:R1:W-:Y:S04]  /*59a80*/  STL [R1+0x6274], R23 ;  /* 0x0062741701007387 */ /* 0x0003e80000100800 */
[----:B------:R1:W-:Y:S01]  /*59a90*/  STL [R1+0x6270], R22 ;  /* 0x0062701601007387 */ /* 0x0003e20000100800 */
[----:B---3--:R-:W-:-:S15]  /*59aa0*/  HMMA.1688.F32.TF32 R24, R200, R212, R92 ;  /* 0x000000d4c818723c */ /* 0x008fde000008105c */
[----:B------:R-:W-:-:S04]  /*59ab0*/  NOP ;  /* 0x0000000000007918 */ /* 0x000fc80000000000 */
[----:B------:R-:W-:Y:S01]  /*59ac0*/  STL.64 [R1+0xd30], R24 ;  /* 0x000d301801007387 */ /* 0x000fe20000100a00 */
[----:B--2---:R-:W-:Y:S01]  /*59ad0*/  HMMA.1688.F32.TF32 R88, R200, R216, R88 ;  /* 0x000000d8c858723c */ /* 0x004fe20000081058 */
[----:B-1----:R-:W-:Y:S01]  /*59ae0*/  IMAD.MOV.U32 R43, RZ, RZ, R26 ;  /* 0x000000ffff2b7224 */ /* 0x002fe200078e001a */
[----:B------:R-:W-:Y:S01]  /*59af0*/  MOV R42, R27 ;  /* 0x0000001b002a7202 */ /* 0x000fe20000000f00 */
[----:B------:R-:W-:Y:S04]  /*59b00*/  LDS R24, [R0+UR12+0x8100] ;  /* 0x0081000c00187984 */ /* 0x000fe80008000800 */
[----:B------:R-:W-:Y:S04]  /*59b10*/  LDS R26, [R0+UR12+0xa100] ;  /* 0x00a1000c001a7984 */ /* 0x000fe80008000800 */
[----:B------:R-:W-:Y:S04]  /*59b20*/  LDS R25, [R252+UR12+0x8100] ;  /* 0x0081000cfc197984 */ /* 0x000fe80008000800 */
[----:B------:R-:W1:Y:S04]  /*59b30*/  LDS R27, [R252+UR12+0xa100] ;  /* 0x00a1000cfc1b7984 */ /* 0x000e680008000800 */
[----:B------:R-:W-:-:S02]  /*59b40*/  IMAD.MOV.U32 R238, RZ, RZ, R88 ;  /* 0x000000ffffee7224 */ /* 0x000fc400078e0058 */
[----:B------:R-:W-:Y:S02]  /*59b50*/  IMAD.MOV.U32 R18, RZ, RZ, R89 ;  /* 0x000000ffff127224 */ /* 0x000fe400078e0059 */
[----:B------:R-:W-:Y:S02]  /*59b60*/  IMAD.MOV.U32 R23, RZ, RZ, R90 ;  /* 0x000000ffff177224 */ /* 0x000fe400078e005a */
[----:B------:R-:W-:Y:S02]  /*59b70*/  IMAD.MOV.U32 R22, RZ, RZ, R91 ;  /* 0x000000ffff167224 */ /* 0x000fe400078e005b */
[----:B----4-:R-:W-:Y:S01]  /*59b80*/  HMMA.1688.F32.TF32 R88, R200, R220, R248 ;  /* 0x000000dcc858723c */ /* 0x010fe200000810f8 */
[----:B------:R-:W-:Y:S01]  /*59b90*/  IMAD.MOV.U32 R248, RZ, RZ, R29 ;  /* 0x000000fffff87224 */ /* 0x000fe200078e001d */
[----:B------:R-:W-:Y:S01]  /*59ba0*/  MOV R249, R28 ;  /* 0x0000001c00f97202 */ /* 0x000fe20000000f00 */
[----:B------:R-:W2:Y:S01]  /*59bb0*/  LDL.LU R29, [R1+0x6574] ;  /* 0x00657400011d7983 */ /* 0x000ea20000300800 */
[----:B------:R-:W-:-:S02]  /*59bc0*/  IMAD.MOV.U32 R250, RZ, RZ, R4 ;  /* 0x000000fffffa7224 */ /* 0x000fc400078e0004 */
[----:B------:R-:W-:Y:S01]  /*59bd0*/  IMAD.MOV.U32 R251, RZ, RZ, R5 ;  /* 0x000000fffffb7224 */ /* 0x000fe200078e0005 */
[----:B------:R-:W3:Y:S04]  /*59be0*/  LDL.LU R28, [R1+0x6570] ;  /* 0x00657000011c7983 */ /* 0x000ee80000300800 */
[----:B------:R-:W4:Y:S04]  /*59bf0*/  LDL.LU R4, [R1+0x656c] ;  /* 0x00656c0001047983 */ /* 0x000f280000300800 */
[----:B------:R-:W4:Y:S04]  /*59c00*/  LDL.LU R5, [R1+0x6568] ;  /* 0x0065680001057983 */ /* 0x000f280000300800 */
[----:B------:R-:W-:Y:S01]  /*59c10*/  MOV R239, R88 ;  /* 0x0000005800ef7202 */ /* 0x000fe20000000f00 */
[----:B------:R-:W-:Y:S01]  /*59c20*/  IMAD.MOV.U32 R234, RZ, RZ, R89 ;  /* 0x000000ffffea7224 */ /* 0x000fe200078e0059 */
[----:B------:R-:W4:Y:S01]  /*59c30*/  LDL.LU R88, [R1+0x13d0] ;  /* 0x0013d00001587983 */ /* 0x000f220000300800 */
[----:B------:R-:W-:-:S02]  /*59c40*/  IMAD.MOV.U32 R235, RZ, RZ, R90 ;  /* 0x000000ffffeb7224 */ /* 0x000fc400078e005a */
[----:B------:R-:W-:Y:S01]  /*59c50*/  IMAD.MOV.U32 R14, RZ, RZ, R91 ;  /* 0x000000ffff0e7224 */ /* 0x000fe200078e005b */
[----:B------:R-:W4:Y:S04]  /*59c60*/  LDL.LU R89, [R1+0x13d4] ;  /* 0x0013d40001597983 */ /* 0x000f280000300800 */
[----:B------:R-:W4:Y:S04]  /*59c70*/  LDL.LU R90, [R1+0x13d8] ;  /* 0x0013d800015a7983 */ /* 0x000f280000300800 */
[----:B------:R-:W4:Y:S01]  /*59c80*/  LDL.LU R91, [R1+0x13dc] ;  /* 0x0013dc00015b7983 */ /* 0x000f220000300800 */
[----:B--2---:R-:W-:Y:S01]  /*59c90*/  IMAD.MOV.U32 R95, RZ, RZ, R29 ;  /* 0x000000ffff5f7224 */ /* 0x004fe200078e001d */
[----:B---3--:R-:W-:Y:S01]  /*59ca0*/  MOV R94, R28 ;  /* 0x0000001c005e7202 */ /* 0x008fe20000000f00 */
[----:B----4-:R-:W-:-:S02]  /*59cb0*/  IMAD.MOV.U32 R92, RZ, RZ, R4 ;  /* 0x000000ffff5c7224 */ /* 0x010fc400078e0004 */
[----:B------:R-:W2:Y:S01]  /*59cc0*/  LDL.LU R4, [R1+0x6564] ;  /* 0x0065640001047983 */ /* 0x000ea20000300800 */
[----:B------:R-:W-:-:S03]  /*59cd0*/  IMAD.MOV.U32 R93, RZ, RZ, R5 ;  /* 0x000000ffff5d7224 */ /* 0x000fc600078e0005 */
[----:B------:R-:W3:Y:S04]  /*59ce0*/  LDL.LU R5, [R1+0x6560] ;  /* 0x0065600001057983 */ /* 0x000ee80000300800 */
[----:B------:R-:W4:Y:S04]  /*59cf0*/  LDL.LU R28, [R1+0x655c] ;  /* 0x00655c00011c7983 */ /* 0x000f280000300800 */
        /* <DEDUP_REMOVED lines=61> */
[----:B----4-:R-:W-:-:S02]  /*5a0d0*/  IMAD.MOV.U32 R101, RZ, RZ, R28 ;  /* 0x000000ffff657224 */ /* 0x010fc400078e001c */
[----:B--2---:R-:W-:Y:S01]  /*5a0e0*/  IMAD.MOV.U32 R100, RZ, RZ, R29 ;  /* 0x000000ffff647224 */ /* 0x004fe200078e001d */
[----:B------:R-:W-:Y:S01]  /*5a0f0*/  MOV R103, R4 ;  /* 0x0000000400677202 */ /* 0x000fe20000000f00 */
[----:B---3--:R-:W-:Y:S01]  /*5a100*/  IMAD.MOV.U32 R102, RZ, RZ, R5 ;  /* 0x000000ffff667224 */ /* 0x008fe200078e0005 */
[----:B-1----:R-:W-:Y:S08]  /*5a110*/  HMMA.1688.F32.TF32 R92, R24, R224, R92 ;  /* 0x000000e0185c723c */ /* 0x002ff0000008105c */
[C---:B------:R-:W-:Y:S08]  /*5a120*/  HMMA.1688.F32.TF32 R120, R200.reuse, R20, R120 ;  /* 0x00000014c878723c */ /* 0x040ff00000081078 */
[C---:B------:R-:W-:Y:S08]  /*5a130*/  HMMA.1688.F32.TF32 R128, R200.reuse, R12, R128 ;  /* 0x0000000cc880723c */ /* 0x040ff00000081080 */
[C---:B------:R-:W-:Y:S08]  /*5a140*/  HMMA.1688.F32.TF32 R28, R200.reuse, R236, R180 ;  /* 0x000000ecc81c723c */ /* 0x040ff000000810b4 */
[----:B------:R-:W-:-:S15]  /*5a150*/  HMMA.1688.F32.TF32 R140, R200, R232, R184 ;  /* 0x000000e8c88c723c */ /* 0x000fde00000810b8 */
[----:B------:R-:W-:-:S04]  /*5a160*/  NOP ;  /* 0x0000000000007918 */ /* 0x000fc80000000000 */
[----:B------:R-:W-:Y:S04]  /*5a170*/  STL.64 [R1+0xce0], R140 ;  /* 0x000ce08c01007387 */ /* 0x000fe80000100a00 */
[----:B------:R1:W-:Y:S04]  /*5a180*/  STL.64 [R1+0xce8], R142 ;  /* 0x000ce88e01007387 */ /* 0x0003e80000100a00 */
[----:B------:R-:W-:Y:S04]  /*5a190*/  STL.64 [R1+0xcd0], R28 ;  /* 0x000cd01c01007387 */ /* 0x000fe80000100a00 */
[----:B------:R2:W-:Y:S01]  /*5a1a0*/  STL.64 [R1+0xcd8], R30 ;  /* 0x000cd81e01007387 */ /* 0x0005e20000100a00 */
[C---:B-1----:R-:W-:Y:S08]  /*5a1b0*/  HMMA.1688.F32.TF32 R140, R200.reuse, R240, R176 ;  /* 0x000000f0c88c723c */ /* 0x042ff000000810b0 */
[C---:B--2---:R-:W-:Y:S08]  /*5a1c0*/  HMMA.1688.F32.TF32 R28, R200.reuse, R244, R136 ;  /* 0x000000f4c81c723c */ /* 0x044ff00000081088 */
[C---:B------:R-:W-:Y:S03]  /*5a1d0*/  HMMA.1688.F32.TF32 R132, R200.reuse, R8, R132 ;  /* 0x00000008c884723c */ /* 0x040fe60000081084 */
[----:B------:R-:W-:Y:S04]  /*5a1e0*/  STL.64 [R1+0xcc0], R140 ;  /* 0x000cc08c01007387 */ /* 0x000fe80000100a00 */
[----:B------:R-:W-:Y:S04]  /*5a1f0*/  STL.64 [R1+0xcc8], R142 ;  /* 0x000cc88e01007387 */ /* 0x000fe80000100a00 */
[----:B------:R-:W-:Y:S04]  /*5a200*/  STL.64 [R1+0xcb0], R28 ;  /* 0x000cb01c01007387 */ /* 0x000fe80000100a00 */
[----:B------:R1:W-:Y:S01]  /*5a210*/  STL.64 [R1+0xcb8], R30 ;  /* 0x000cb81e01007387 */ /* 0x0003e20000100a00 */
[C---:B------:R-:W-:Y:S08]  /*5a220*/  HMMA.1688.F32.TF32 R116, R200.reuse, R40, R116 ;  /* 0x00000028c874723c */ /* 0x040ff00000081074 */
[C---:B-1----:R-:W-:Y:S01]  /*5a230*/  HMMA.1688.F32.TF32 R28, R200.reuse, R16, R124 ;  /* 0x00000010c81c723c */ /* 0x042fe2000008107c */
[----:B------:R-:W-:Y:S04]  /*5a240*/  STL.64 [R1+0xca0], R132 ;  /* 0x000ca08401007387 */ /* 0x000fe80000100a00 */
[----:B------:R-:W-:Y:S04]  /*5a250*/  STL.64 [R1+0xca8], R134 ;  /* 0x000ca88601007387 */ /* 0x000fe80000100a00 */
[----:B------:R-:W-:Y:S04]  /*5a260*/  STL.64 [R1+0xc90], R128 ;  /* 0x000c908001007387 */ /* 0x000fe80000100a00 */
[----:B------:R-:W-:Y:S06]  /*5a270*/  STL.64 [R1+0xc98], R130 ;  /* 0x000c988201007387 */ /* 0x000fec0000100a00 */
[----:B------:R-:W-:Y:S04]  /*5a280*/  STL.64 [R1+0xc80], R28 ;  /* 0x000c801c01007387 */ /* 0x000fe80000100a00 */
[----:B------:R-:W-:Y:S04]  /*5a290*/  STL.64 [R1+0xc88], R30 ;  /* 0x000c881e01007387 */ /* 0x000fe80000100a00 */
[----:B------:R-:W-:Y:S04]  /*5a2a0*/  STL.64 [R1+0xc70], R120 ;  /* 0x000c707801007387 */ /* 0x000fe80000100a00 */
[----:B------:R-:W-:Y:S04]  /*5a2b0*/  STL.64 [R1+0xc78], R122 ;  /* 0x000c787a01007387 */ /* 0x000fe80000100a00 */
[----:B------:R-:W-:Y:S04]  /*5a2c0*/  STL.64 [R1+0xc60], R116 ;  /* 0x000c607401007387 */ /* 0x000fe80000100a00 */
[----:B------:R1:W-:Y:S01]  /*5a2d0*/  STL.64 [R1+0xc68], R118 ;  /* 0x000c687601007387 */ /* 0x0003e20000100a00 */
[----:B------:R-:W-:Y:S03]  /*5a2e0*/  HMMA.1688.F32.TF32 R4, R200, R224, R144 ;  /* 0x000000e0c804723c */ /* 0x000fe60000081090 */
[----:B------:R-:W-:Y:S04]  /*5a2f0*/  LDS R28, [R0+UR12+0x8200] ;  /* 0x0082000c001c7984 */ /* 0x000fe80008000800 */
[----:B------:R-:W-:Y:S01]  /*5a300*/  LDS R30, [R0+UR12+0xa200] ;  /* 0x00a2000c001e7984 */ /* 0x000fe20008000800 */
[C---:B-1----:R-:W-:Y:S03]  /*5a310*/  HMMA.1688.F32.TF32 R116, R24.reuse, R204, R112 ;  /* 0x000000cc1874723c */ /* 0x042fe60000081070 */
[----:B------:R-:W-:Y:S04]  /*5a320*/  LDS R29, [R252+UR12+0x8200] ;  /* 0x0082000cfc1d7984 */ /* 0x000fe80008000800 */
[----:B------:R-:W-:Y:S01]  /*5a330*/  LDS R31, [R252+UR12+0xa200] ;  /* 0x00a2000cfc1f7984 */ /* 0x000fe20008000800 */
        /* <DEDUP_REMOVED lines=17> */
[----:B------:R2:W-:Y:S04]  /*5a450*/  STL.64 [R1+0xc08], R94 ;  /* 0x000c085e01007387 */ /* 0x0005e80000100a00 */
[----:B-1----:R-:W3:Y:S04]  /*5a460*/  LDL.LU R92, [R1+0x110] ;  /* 0x00011000015c7983 */ /* 0x002ee80000300800 */
[----:B------:R1:W-:Y:S04]  /*5a470*/  STL.64 [R1+0xbf0], R96 ;  /* 0x000bf06001007387 */ /* 0x0003e80000100a00 */
[----:B------:R4:W-:Y:S04]  /*5a480*/  STL.64 [R1+0xbf8], R98 ;  /* 0x000bf86201007387 */ /* 0x0009e80000100a00 */
[----:B------:R1:W-:Y:S04]  /*5a490*/  STL.64 [R1+0xbe0], R88 ;  /* 0x000be05801007387 */ /* 0x0003e80000100a00 */
[----:B------:R1:W-:Y:S04]  /*5a4a0*/  STL.64 [R1+0xbe8], R90 ;  /* 0x000be85a01007387 */ /* 0x0003e80000100a00 */
[----:B------:R-:W3:Y:S04]  /*5a4b0*/  LDL.LU R93, [R1+0x114] ;  /* 0x00011400015d7983 */ /* 0x000ee80000300800 */
[----:B--2---:R-:W3:Y:S04]  /*5a4c0*/  LDL.LU R94, [R1+0x118] ;  /* 0x00011800015e7983 */ /* 0x004ee80000300800 */
[----:B------:R-:W3:Y:S04]  /*5a4d0*/  LDL.LU R95, [R1+0x11c] ;  /* 0x00011c00015f7983 */ /* 0x000ee80000300800 */
[----:B-1----:R-:W2:Y:S04]  /*5a4e0*/  LDL.LU R96, [R1+0x120] ;  /* 0x0001200001607983 */ /* 0x002ea80000300800 */
[----:B------:R-:W2:Y:S04]  /*5a4f0*/  LDL.LU R97, [R1+0x124] ;  /* 0x0001240001617983 */ /* 0x000ea80000300800 */
[----:B----4-:R-:W2:Y:S04]  /*5a500*/  LDL.LU R98, [R1+0x128] ;  /* 0x0001280001627983 */ /* 0x010ea80000300800 */
[----:B------:R-:W2:Y:S04]  /*5a510*/  LDL.LU R99, [R1+0x12c] ;  /* 0x00012c0001637983 */ /* 0x000ea80000300800 */
        /* <DEDUP_REMOVED lines=54> */
[----:B------:R-:W4:Y:S01]  /*5a880*/  LDL.LU R194, [R1+0x1368] ;  /* 0x0013680001c27983 */ /* 0x000f220000300800 */
[----:B------:R-:W-:-:S03]  /*5a890*/  IMAD.MOV.U32 R15, RZ, RZ, R4 ;  /* 0x000000ffff0f7224 */ /* 0x000fc600078e0004 */
[----:B------:R-:W4:Y:S01]  /*5a8a0*/  LDL.LU R195, [R1+0x136c] ;  /* 0x00136c0001c37983 */ /* 0x000f220000300800 */
[----:B------:R-:W-:-:S03]  /*5a8b0*/  IMAD.MOV.U32 R246, RZ, RZ, R5 ;  /* 0x000000fffff67224 */ /* 0x000fc600078e0005 */
[----:B------:R-:W4:Y:S01]  /*5a8c0*/  LDL.LU R196, [R1+0x1370] ;  /* 0x0013700001c47983 */ /* 0x000f220000300800 */
[----:B------:R-:W-:Y:S02]  /*5a8d0*/  IMAD.MOV.U32 R242, RZ, RZ, R6 ;  /* 0x000000fffff27224 */ /* 0x000fe400078e0006 */
[----:B------:R-:W-:Y:S01]  /*5a8e0*/  IMAD.MOV.U32 R243, RZ, RZ, R7 ;  /* 0x000000fffff37224 */ /* 0x000fe200078e0007 */
[----:B------:R-:W4:Y:S01]  /*5a8f0*/  LDL.LU R197, [R1+0x1374] ;  /* 0x0013740001c57983 */ /* 0x000f220000300800 */
[----:B------:R-:W-:Y:S03]  /*5a900*/  HMMA.1688.F32.TF32 R4, R200, R228, R188 ;  /* 0x000000e4c804723c */ /* 0x000fe600000810bc */
        /* <DEDUP_REMOVED lines=53> */
[----:B------:R-:W2:Y:S02]  /*5ac60*/  LDS R7, [R252+UR12+0xa180] ;  /* 0x00a1800cfc077984 */ /* 0x000ea40008000800 */
[----:B--2---:R-:W-:Y:S08]  /*5ac70*/  HMMA.1688.F32.TF32 R144, R4, R208, R144 ;  /* 0x000000d00490723c */ /* 0x004ff00000081090 */
[C---:B---3--:R-:W-:Y:S08]  /*5ac80*/  HMMA.1688.F32.TF32 R140, R24.reuse, R40, R140 ;  /* 0x00000028188c723c */ /* 0x048ff0000008108c */
[C---:B----4-:R-:W-:Y:S08]  /*5ac90*/  HMMA.1688.F32.TF32 R192, R24.reuse, R16, R192 ;  /* 0x0000001018c0723c */ /* 0x050ff000000810c0 */
[C---:B------:R-:W-:Y:S08]  /*5aca0*/  HMMA.1688.F32.TF32 R196, R24.reuse, R12, R196 ;  /* 0x0000000c18c4723c */ /* 0x040ff000000810c4 */
[C---:B------:R-:W-:Y:S08]  /*5acb0*/  HMMA.1688.F32.TF32 R200, R24.reuse, R8, R200 ;  /* 0x0000000818c8723c */ /* 0x040ff000000810c8 */
[C---:B------:R-:W-:Y:S08]  /*5acc0*/  HMMA.1688.F32.TF32 R168, R24.reuse, R240, R168 ;  /* 0x000000f018a8723c */ /* 0x040ff000000810a8 */
[C---:B------:R-:W-:Y:S08]  /*5acd0*/  HMMA.1688.F32.TF32 R152, R24.reuse, R236, R152 ;  /* 0x000000ec1898723c */ /* 0x040ff00000081098 */
[C---:B------:R-:W-:Y:S11]  /*5ace0*/  HMMA.1688.F32.TF32 R172, R24.reuse, R244, R172 ;  /* 0x000000f418ac723c */ /* 0x040ff600000810ac */
[----:B------:R-:W-:Y:S04]  /*5acf0*/  STL.64 [R1+0xbd0], R152 ;  /* 0x000bd09801007387 */ /* 0x000fe80000100a00 */
[----:B------:R1:W-:Y:S01]  /*5ad00*/  STL.64 [R1+0xbd8], R154 ;  /* 0x000bd89a01007387 */ /* 0x0003e20000100a00 */
[----:B------:R-:W-:Y:S03]  /*5ad10*/  HMMA.1688.F32.TF32 R164, R24, R20, R164 ;  /* 0x0000001418a4723c */ /* 0x000fe600000810a4 */
[----:B-1----:R-:W2:Y:S04]  /*5ad20*/  LDL.LU.64 R154, [R1+0x6550] ;  /* 0x00655000019a7983 */ /* 0x002ea80000300a00 */
[----:B------:R-:W3:Y:S01]  /*5ad30*/  LDL.LU.64 R152, [R1+0x6548] ;  /* 0x0065480001987983 */ /* 0x000ee20000300a00 */
[C---:B------:R-:W-:Y:S03]  /*5ad40*/  HMMA.1688.F32.TF32 R24, R4.reuse, R204, R148 ;  /* 0x000000cc0418723c */ /* 0x040fe60000081094 */
[----:B------:R-:W-:Y:S04]  /*5ad50*/  STL.64 [R1+0xbc0], R168 ;  /* 0x000bc0a801007387 */ /* 0x000fe80000100a00 */
[----:B------:R1:W-:Y:S04]  /*5ad60*/  STL.64 [R1+0xbc8], R170 ;  /* 0x000bc8aa01007387 */ /* 0x0003e80000100a00 */
[----:B-1----:R-:W4:Y:S04]  /*5ad70*/  LDL.LU.64 R170, [R1+0x6540] ;  /* 0x0065400001aa7983 */ /* 0x002f280000300a00 */
[----:B------:R-:W2:Y:S04]  /*5ad80*/  LDL.LU.64 R168, [R1+0x6538] ;  /* 0x0065380001a87983 */ /* 0x000ea80000300a00 */
[----:B------:R-:W-:Y:S04]  /*5ad90*/  STL.64 [R1+0xbb0], R172 ;  /* 0x000bb0ac01007387 */ /* 0x000fe80000100a00 */
[----:B------:R1:W-:Y:S04]  /*5ada0*/  STL.64 [R1+0xbb8], R174 ;  /* 0x000bb8ae01007387 */ /* 0x0003e80000100a00 */
[----:B-1----:R-:W2:Y:S04]  /*5adb0*/  LDL.LU.64 R174, [R1+0x6530] ;  /* 0x0065300001ae7983 */ /* 0x002ea80000300a00 */
[----:B------:R-:W2:Y:S04]  /*5adc0*/  LDL.LU.64 R172, [R1+0x6528] ;  /* 0x0065280001ac7983 */ /* 0x000ea80000300a00 */
        /* <DEDUP_REMOVED lines=10> */
[----:B------:R-:W-:Y:S04]  /*5ae70*/  STL.64 [R1+0xb50], R24 ;  /* 0x000b501801007387 */ /* 0x000fe80000100a00 */
[----:B------:R1:W-:Y:S02]  /*5ae80*/  STL.64 [R1+0xb58], R26 ;  /* 0x000b581a01007387 */ /* 0x0003e40000100a00 */
[C---:B-1----:R-:W-:Y:S08]  /*5ae90*/  HMMA.1688.F32.TF32 R140, R4.reuse, R212, R188 ;  /* 0x000000d4048c723c */ /* 0x042ff000000810bc */
[C---:B------:R-:W-:Y:S01]  /*5aea0*/  HMMA.1688.F32.TF32 R24, R4.reuse, R216, R184 ;  /* 0x000000d80418723c */ /* 0x040fe200000810b8 */
[----:B------:R-:W-:Y:S04]  /*5aeb0*/  STL.64 [R1+0xb40], R144 ;  /* 0x000b409001007387 */ /* 0x000fe80000100a00 */
[----:B------:R1:W-:Y:S06]  /*5aec0*/  STL.64 [R1+0xb48], R146 ;  /* 0x000b489201007387 */ /* 0x0003ec0000100a00 */
        /* <DEDUP_REMOVED lines=8> */
[----:B------:R-:W-:Y:S01]  /*5af50*/  STL.64 [R1+0xb18], R146 ;  /* 0x000b189201007387 */ /* 0x000fe20000100a00 */
[C---:B------:R-:W-:Y:S03]  /*5af60*/  HMMA.1688.F32.TF32 R132, R4.reuse, R232, R132 ;  /* 0x000000e80484723c */ /* 0x040fe60000081084 */
[----:B------:R-:W-:Y:S04]  /*5af70*/  STL.64 [R1+0xb00], R140 ;  /* 0x000b008c01007387 */ /* 0x000fe80000100a00 */
[----:B------:R-:W-:Y:S01]  /*5af80*/  STL.64 [R1+0xb08], R142 ;  /* 0x000b088e01007387 */ /* 0x000fe20000100a00 */
        /* <DEDUP_REMOVED lines=8> */
[----:B------:R-:W-:Y:S02]  /*5b010*/  STL.64 [R1+0xad8], R130 ;  /* 0x000ad88201007387 */ /* 0x000fe40000100a00 */
        /* <DEDUP_REMOVED lines=12> */
[----:B-1----:R-:W-:Y:S02]  /*5b0e0*/  HMMA.1688.F32.TF32 R24, R4, R40, R100 ;  /* 0x000000280418723c */ /* 0x002fe40000081064 */
        /* <DEDUP_REMOVED lines=10> */
[----:B------:R-:W-:Y:S04]  /*5b190*/  STL.64 [R1+0xa28], R6 ;  /* 0x000a280601007387 */ /* 0x000fe80000100a00 */
[----:B------:R-:W-:Y:S04]  /*5b1a0*/  STL.64 [R1+0xa10], R92 ;  /* 0x000a105c01007387 */ /* 0x000fe80000100a00 */
[----:B------:R-:W-:Y:S04]  /*5b1b0*/  STL.64 [R1+0xa18], R94 ;  /* 0x000a185e01007387 */ /* 0x000fe80000100a00 */
[----:B------:R-:W-:Y:S04]  /*5b1c0*/  LDS R4, [R0+UR12+0x8280] ;  /* 0x0082800c00047984 */ /* 0x000fe80008000800 */
[----:B------:R-:W-:Y:S04]  /*5b1d0*/  STL.64 [R1+0xa00], R24 ;  /* 0x000a001801007387 */ /* 0x000fe80000100a00 */
[----:B------:R1:W-:Y:S04]  /*5b1e0*/  STL.64 [R1+0xa08], R26 ;  /* 0x000a081a01007387 */ /* 0x0003e80000100a00 */
[----:B------:R-:W-:Y:S04]  /*5b1f0*/  LDS R6, [R0+UR12+0xa280] ;  /* 0x00a2800c00067984 */ /* 0x000fe80008000800 */
[----:B------:R-:W-:Y:S01]  /*5b200*/  LDS R5, [R252+UR12+0x8280] ;  /* 0x0082800cfc057984 */ /* 0x000fe20008000800 */
[----:B-1----:R-:W-:Y:S03]  /*5b210*/  HMMA.1688.F32.TF32 R24, R28, R216, R248 ;  /* 0x000000d81c18723c */ /* 0x002fe600000810f8 */
[----:B------:R-:W2:Y:S04]  /*5b220*/  LDL.LU R248, [R1+0x4b0] ;  /* 0x0004b00001f87983 */ /* 0x000ea80000300800 */
[----:B------:R-:W1:-:S12]  /*5b230*/  LDS R7, [R252+UR12+0xa280] ;  /* 0x00a2800cfc077984 */ /* 0x000e580008000800 */
        /* <DEDUP_REMOVED lines=96> */
[C---:B-1----:R-:W-:Y:S08]  /*5b840*/  HMMA.1688.F32.TF32 R24, R28.reuse, R228, R140 ;  /* 0x000000e41c18723c */ /* 0x042ff0000008108c */
[C---:B------:R-:W-:Y:S08]  /*5b850*/  HMMA.1688.F32.TF32 R140, R28.reuse, R236, R144 ;  /* 0x000000ec1c8c723c */ /* 0x040ff00000081090 */
[C---:B------:R-:W-:Y:S08]  /*5b860*/  HMMA.1688.F32.TF32 R192, R28.reuse, R220, R192 ;  /* 0x000000dc1cc0723c */ /* 0x040ff000000810c0 */
[C---:B------:R-:W-:Y:S11]  /*5b870*/  HMMA.1688.F32.TF32 R164, R28.reuse, R224, R164 ;  /* 0x000000e01ca4723c */ /* 0x040ff600000810a4 */
        /* <DEDUP_REMOVED lines=9> */
[----:B------:R1:W-:Y:S01]  /*5b910*/  STL.64 [R1+0x958], R142 ;  /* 0x0009588e01007387 */ /* 0x0003e20000100a00 */
[C---:B------:R-:W-:Y:S03]  /*5b920*/  HMMA.1688.F32.TF32 R144, R28.reuse, R8, R180 ;  /* 0x000000081c90723c */ /* 0x040fe600000810b4 */
[----:B------:R-:W-:Y:S04]  /*5b930*/  LDS R24, [R0+UR12+0x8300] ;  /* 0x0083000c00187984 */ /* 0x000fe80008000800 */
[----:B------:R-:W-:Y:S01]  /*5b940*/  LDS R26, [R0+UR12+0xa300] ;  /* 0x00a3000c001a7984 */ /* 0x000fe20008000800 */
[C---:B-1----:R-:W-:Y:S03]  /*5b950*/  HMMA.1688.F32.TF32 R140, R28.reuse, R240, R188 ;  /* 0x000000f01c8c723c */ /* 0x042fe600000810bc */
[----:B------:R-:W-:Y:S04]  /*5b960*/  LDS R25, [R252+UR12+0x8300] ;  /* 0x0083000cfc197984 */ /* 0x000fe80008000800 */
[----:B------:R-:W1:Y:S01]  /*5b970*/  LDS R27, [R252+UR12+0xa300] ;  /* 0x00a3000cfc1b7984 */ /* 0x000e620008000800 */
[C---:B------:R-:W-:Y:S11]  /*5b980*/  HMMA.1688.F32.TF32 R148, R28.reuse, R244, R184 ;  /* 0x000000f41c94723c */ /* 0x040ff600000810b8 */
[----:B------:R-:W-:Y:S01]  /*5b990*/  STL.64 [R1+0x940], R140 ;  /* 0x0009408c01007387 */ /* 0x000fe20000100a00 */
[C---:B------:R-:W-:Y:S03]  /*5b9a0*/  HMMA.1688.F32.TF32 R136, R28.reuse, R16, R136 ;  /* 0x000000101c88723c */ /* 0x040fe60000081088 */
[----:B------:R2:W-:Y:S05]  /*5b9b0*/  STL.64 [R1+0x948], R142 ;  /* 0x0009488e01007387 */ /* 0x0005ea0000100a00 */
[----:B--2---:R-:W-:Y:S01]  /*5b9c0*/  HMMA.1688.F32.TF32 R140, R28, R12, R176 ;  /* 0x0000000c1c8c723c */ /* 0x004fe200000810b0 */
[----:B------:R-:W-:Y:S04]  /*5b9d0*/  STL.64 [R1+0x930], R148 ;  /* 0x0009309401007387 */ /* 0x000fe80000100a00 */
[----:B------:R-:W-:Y:S04]  /*5b9e0*/  STL.64 [R1+0x938], R150 ;  /* 0x0009389601007387 */ /* 0x000fe80000100a00 */
[----:B------:R-:W-:Y:S04]  /*5b9f0*/  STL.64 [R1+0x920], R144 ;  /* 0x0009209001007387 */ /* 0x000fe80000100a00 */
[----:B------:R-:W-:Y:S04]  /*5ba00*/  STL.64 [R1+0x928], R146 ;  /* 0x0009289201007387 */ /* 0x000fe80000100a00 */
[----:B------:R-:W-:Y:S04]  /*5ba10*/  LDS R28, [R0+UR12+0x8380] ;  /* 0x0083800c001c7984 */ /* 0x000fe80008000800 */
        /* <DEDUP_REMOVED lines=8> */
[----:B------:R-:W-:Y:S04]  /*5baa0*/  LDS R30, [R0+UR12+0xa380] ;  /* 0x00a3800c001e7984 */ /* 0x000fe80008000800 */
[----:B------:R-:W-:Y:S01]  /*5bab0*/  LDS R29, [R252+UR12+0x8380] ;  /* 0x0083800cfc1d7984 */ /* 0x000fe20008000800 */
[C---:B--2---:R-:W-:Y:S03]  /*5bac0*/  HMMA.1688.F32.TF32 R128, R4.reuse, R204, R124 ;  /* 0x000000cc0480723c */ /* 0x044fe6000008107c */
[----:B------:R-:W2:Y:S05]  /*5bad0*/  LDS R31, [R252+UR12+0xa380] ;  /* 0x00a3800cfc1f7984 */ /* 0x000eaa0008000800 */
        /* <DEDUP_REMOVED lines=24> */
[----:B------:R-:W-:Y:S04]  /*5bc60*/  STL.64 [R1+0x860], R100 ;  /* 0x0008606401007387 */ /* 0x000fe80000100a00 */
[----:B------:R-:W-:Y:S04]  /*5bc70*/  STL.64 [R1+0x868], R102 ;  /* 0x0008686601007387 */ /* 0x000fe80000100a00 */
[----:B------:R-:W-:Y:S04]  /*5bc80*/  STL.64 [R1+0x850], R96 ;  /* 0x0008506001007387 */ /* 0x000fe80000100a00 */
[----:B------:R-:W-:Y:S04]  /*5bc90*/  STL.64 [R1+0x858], R98 ;  /* 0x0008586201007387 */ /* 0x000fe80000100a00 */
[----:B---3--:R-:W3:Y:S01]  /*5bca0*/  LDL.LU R104, [R1+0x10] ;  /* 0x0000100001687983 */ /* 0x008ee20000300800 */
[----:B------:R-:W-:-:S03]  /*5bcb0*/  IMAD.MOV.U32 R105, RZ, RZ, R33 ;  /* 0x000000ffff697224 */ /* 0x000fc600078e0021 */
[----:B------:R-:W-:Y:S04]  /*5bcc0*/  STL.64 [R1+0x840], R92 ;  /* 0x0008405c01007387 */ /* 0x000fe80000100a00 */
[----:B------:R-:W-:Y:S04]  /*5bcd0*/  STL.64 [R1+0x848], R94 ;  /* 0x0008485e01007387 */ /* 0x000fe80000100a00 */
[----:B------:R1:W-:Y:S01]  /*5bce0*/  STL.64 [R1+0x830], R88 ;  /* 0x0008305801007387 */ /* 0x0003e20000100a00 */
[----:B------:R-:W-:-:S03]  /*5bcf0*/  MOV R112, R32 ;  /* 0x0000002000707202 */ /* 0x000fc60000000f00 */
[----:B------:R1:W-:Y:S04]  /*5bd00*/  STL.64 [R1+0x838], R90 ;  /* 0x0008385a01007387 */ /* 0x0003e80000100a00 */
[----:B------:R-:W2:Y:S04]  /*5bd10*/  LDL.LU R33, [R1+0x6524] ;  /* 0x0065240001217983 */ /* 0x000ea80000300800 */
[----:B----4-:R-:W3:Y:S04]  /*5bd20*/  LDL.LU R106, [R1+0x18] ;  /* 0x00001800016a7983 */ /* 0x010ee80000300800 */
[----:B------:R-:W3:Y:S04]  /*5bd30*/  LDL.LU R107, [R1+0x1c] ;  /* 0x00001c00016b7983 */ /* 0x000ee80000300800 */
[----:B------:R-:W4:Y:S04]  /*5bd40*/  LDL.LU R32, [R1+0x6520] ;  /* 0x0065200001207983 */ /* 0x000f280000300800 */
[----:B------:R-:W3:Y:S04]  /*5bd50*/  LDL.LU R113, [R1+0x34] ;  /* 0x0000340001717983 */ /* 0x000ee80000300800 */
[----:B------:R-:W3:Y:S01]  /*5bd60*/  LDL.LU R114, [R1+0x38] ;  /* 0x0000380001727983 */ /* 0x000ee20000300800 */
[----:B--2---:R-:W-:-:S03]  /*5bd70*/  IMAD.MOV.U32 R115, RZ, RZ, R33 ;  /* 0x000000ffff737224 */ /* 0x004fc600078e0021 */
[----:B------:R-:W2:Y:S04]  /*5bd80*/  LDL.LU R33, [R1+0x651c] ;  /* 0x00651c0001217983 */ /* 0x000ea80000300800 */
[----:B------:R-:W3:Y:S04]  /*5bd90*/  LDL.LU R120, [R1+0x50] ;  /* 0x0000500001787983 */ /* 0x000ee80000300800 */
[----:B------:R-:W3:Y:S01]  /*5bda0*/  LDL.LU R121, [R1+0x54] ;  /* 0x0000540001797983 */ /* 0x000ee20000300800 */
[----:B----4-:R-:W-:-:S03]  /*5bdb0*/  IMAD.MOV.U32 R122, RZ, RZ, R32 ;  /* 0x000000ffff7a7224 */ /* 0x010fc600078e0020 */
[----:B------:R-:W4:Y:S04]  /*5bdc0*/  LDL.LU R32, [R1+0x6518] ;  /* 0x0065180001207983 */ /* 0x000f280000300800 */
[----:B------:R-:W3:Y:S04]  /*5bdd0*/  LDL.LU R123, [R1+0x5c] ;  /* 0x00005c00017b7983 */ /* 0x000ee80000300800 */
[----:B------:R-:W3:Y:S04]  /*5bde0*/  LDL.LU R124, [R1+0x60] ;  /* 0x00006000017c7983 */ /* 0x000ee80000300800 */
[----:B------:R-:W3:Y:S04]  /*5bdf0*/  LDL.LU R125, [R1+0x64] ;  /* 0x00006400017d7983 */ /* 0x000ee80000300800 */
[----:B------:R-:W3:Y:S01]  /*5be00*/  LDL.LU R126, [R1+0x68] ;  /* 0x00006800017e7983 */ /* 0x000ee20000300800 */
[----:B--2---:R-:W-:-:S03]  /*5be10*/  IMAD.MOV.U32 R127, RZ, RZ, R33 ;  /* 0x000000ffff7f7224 */ /* 0x004fc600078e0021 */
[----:B------:R-:W2:Y:S01]  /*5be20*/  LDL.LU R33, [R1+0x6514] ;  /* 0x0065140001217983 */ /* 0x000ea20000300800 */
[----:B----4-:R-:W-:-:S03]  /*5be30*/  IMAD.MOV.U32 R128, RZ, RZ, R32 ;  /* 0x000000ffff807224 */ /* 0x010fc600078e0020 */
[----:B------:R-:W4:Y:S04]  /*5be40*/  LDL.LU R32, [R1+0x6510] ;  /* 0x0065100001207983 */ /* 0x000f280000300800 */
[----:B------:R-:W3:Y:S04]  /*5be50*/  LDL.LU R129, [R1+0x74] ;  /* 0x0000740001817983 */ /* 0x000ee80000300800 */
[----:B------:R-:W3:Y:S04]  /*5be60*/  LDL.LU R130, [R1+0x78] ;  /* 0x0000780001827983 */ /* 0x000ee80000300800 */
[----:B------:R-:W3:Y:S04]  /*5be70*/  LDL.LU R131, [R1+0x7c] ;  /* 0x00007c0001837983 */ /* 0x000ee80000300800 */
[----:B------:R-:W3:Y:S01]  /*5be80*/  LDL.LU R136, [R1+0x90] ;  /* 0x0000900001887983 */ /* 0x000ee20000300800 */
[----:B--2---:R-:W-:-:S03]  /*5be90*/  MOV R137, R33 ;  /* 0x0000002100897202 */ /* 0x004fc60000000f00 */
[----:B------:R-:W2:Y:S01]  /*5bea0*/  LDL.LU R33, [R1+0x650c] ;  /* 0x00650c0001217983 */ /* 0x000ea20000300800 */
[----:B----4-:R-:W-:-:S03]  /*5beb0*/  IMAD.MOV.U32 R138, RZ, RZ, R32 ;  /* 0x000000ffff8a7224 */ /* 0x010fc600078e0020 */
[----:B------:R-:W2:Y:S04]  /*5bec0*/  LDL.LU R32, [R1+0x6508] ;  /* 0x0065080001207983 */ /* 0x000ea80000300800 */
        /* <DEDUP_REMOVED lines=75> */
[----:B------:R-:W4:Y:S04]  /*5c380*/  LDL.LU R100, [R1] ;  /* 0x0000000001647983 */ /* 0x000f280000300800 */
[----:B------:R-:W4:Y:S04]  /*5c390*/  LDL.LU R101, [R1+0x4] ;  /* 0x0000040001657983 */ /* 0x000f280000300800 */
[----:B------:R-:W4:Y:S04]  /*5c3a0*/  LDL.LU R102, [R1+0x8] ;  /* 0x0000080001667983 */ /* 0x000f280000300800 */
[----:B------:R-:W4:Y:S01]  /*5c3b0*/  LDL.LU R103, [R1+0xc] ;  /* 0x00000c0001677983 */ /* 0x000f220000300800 */
[C---:B--2---:R-:W-:Y:S08]  /*5c3c0*/  HMMA.1688.F32.TF32 R144, R4.reuse, R20, R144 ;  /* 0x000000140490723c */ /* 0x044ff00000081090 */
[C---:B---3--:R-:W-:Y:S08]  /*5c3d0*/  HMMA.1688.F32.TF32 R148, R4.reuse, R12, R148 ;  /* 0x0000000c0494723c */ /* 0x048ff00000081094 */
[C---:B----4-:R-:W-:Y:S08]  /*5c3e0*/  HMMA.1688.F32.TF32 R164, R4.reuse, R8, R164 ;  /* 0x0000000804a4723c */ /* 0x050ff000000810a4 */
[C---:B------:R-:W-:Y:S11]  /*5c3f0*/  HMMA.1688.F32.TF32 R140, R4.reuse, R16, R140 ;  /* 0x00000010048c723c */ /* 0x040ff6000008108c */
[----:B------:R-:W-:Y:S01]  /*5c400*/  STL.64 [R1+0x820], R164 ;  /* 0x000820a401007387 */ /* 0x000fe20000100a00 */
[----:B------:R-:W-:Y:S03]  /*5c410*/  HMMA.1688.F32.TF32 R4, R4, R40, R188 ;  /* 0x000000280404723c */ /* 0x000fe600000810bc */
[----:B------:R1:W-:Y:S04]  /*5c420*/  STL.64 [R1+0x828], R166 ;  /* 0x000828a601007387 */ /* 0x0003e80000100a00 */
[----:B-1----:R-:W2:Y:S04]  /*5c430*/  LDL.LU.64 R166, [R1+0x6500] ;  /* 0x0065000001a67983 */ /* 0x002ea80000300a00 */
[----:B------:R-:W3:Y:S04]  /*5c440*/  LDL.LU.64 R164, [R1+0x64f8] ;  /* 0x0064f80001a47983 */ /* 0x000ee80000300a00 */
        /* <DEDUP_REMOVED lines=19> */
[----:B------:R-:W2:Y:S01]  /*5c580*/  LDL.LU R7, [R1+0x1ec] ;  /* 0x0001ec0001077983 */ /* 0x000ea20000300800 */
        /* <DEDUP_REMOVED lines=28> */
[----:B-1----:R-:W4:Y:S04]  /*5c750*/  LDL.LU.64 R250, [R1+0x6460] ;  /* 0x0064600001fa7983 */ /* 0x002f280000300a00 */
[----:B------:R-:W4:Y:S01]  /*5c760*/  LDL.LU.64 R248, [R1+0x6458] ;  /* 0x0064580001f87983 */ /* 0x000f220000300a00 */
[C---:B------:R-:W-:Y:S08]  /*5c770*/  HMMA.1688.F32.TF32 R200, R24.reuse, R232, R200 ;  /* 0x000000e818c8723c */ /* 0x040ff000000810c8 */
[C---:B------:R-:W-:Y:S08]  /*5c780*/  HMMA.1688.F32.TF32 R196, R24.reuse, R236, R196 ;  /* 0x000000ec18c4723c */ /* 0x040ff000000810c4 */
[C---:B------:R-:W-:Y:S08]  /*5c790*/  HMMA.1688.F32.TF32 R32, R24.reuse, R244, R32 ;  /* 0x000000f41820723c */ /* 0x040ff00000081020 */
[C---:B------:R-:W-:Y:S08]  /*5c7a0*/  HMMA.1688.F32.TF32 R176, R24.reuse, R8, R176 ;  /* 0x0000000818b0723c */ /* 0x040ff000000810b0 */
[C---:B------:R-:W-:Y:S08]  /*5c7b0*/  HMMA.1688.F32.TF32 R128, R24.reuse, R20, R128 ;  /* 0x000000141880723c */ /* 0x040ff00000081080 */
[----:B--2---:R-:W-:-:S15]  /*5c7c0*/  HMMA.1688.F32.TF32 R4, R24, R228, R4 ;  /* 0x000000e41804723c */ /* 0x004fde0000081004 */
[----:B------:R-:W-:-:S04]  /*5c7d0*/  NOP ;  /* 0x0000000000007918 */ /* 0x000fc80000000000 */
        /* <DEDUP_REMOVED lines=11> */
[----:B------:R1:W-:Y:S04]  /*5c890*/  STL.64 [R1+0x6b8], R34 ;  /* 0x0006b82201007387 */ /* 0x0003e80000100a00 */
[----:B------:R-:W-:Y:S04]  /*5c8a0*/  STL.64 [R1+0x690], R176 ;  /* 0x000690b001007387 */ /* 0x000fe80000100a00 */
[----:B------:R-:W-:Y:S01]  /*5c8b0*/  STL.64 [R1+0x698], R178 ;  /* 0x000698b201007387 */ /* 0x000fe20000100a00 */
[C---:B-1----:R-:W-:Y:S04]  /*5c8c0*/  HMMA.1688.F32.TF32 R32, R24.reuse, R16, R132 ;  /* 0x000000101820723c */ /* 0x042fe80000081084 */
[----:B------:R-:W-:Y:S04]  /*5c8d0*/  STL.64 [R1+0x660], R4 ;  /* 0x0006600401007387 */ /* 0x000fe80000100a00 */
[----:B------:R1:W-:Y:S02]  /*5c8e0*/  STL.64 [R1+0x668], R6 ;  /* 0x0006680601007387 */ /* 0x0003e40000100a00 */
[----:B-1----:R-:W-:Y:S09]  /*5c8f0*/  HMMA.1688.F32.TF32 R4, R24, R40, R124 ;  /* 0x000000281804723c */ /* 0x002ff2000008107c */
[----:B------:R-:W-:Y:S04]  /*5c900*/  STL.64 [R1+0x640], R32 ;  /* 0x0006402001007387 */ /* 0x000fe80000100a00 */
[----:B------:R1:W-:Y:S04]  /*5c910*/  STL.64 [R1+0x648], R34 ;  /* 0x0006482201007387 */ /* 0x0003e80000100a00 */
[----:B------:R-:W-:Y:S01]  /*5c920*/  STL.64 [R1+0x620], R128 ;  /* 0x0006208001007387 */ /* 0x000fe20000100a00 */
[C---:B------:R-:W-:Y:S03]  /*5c930*/  HMMA.1688.F32.TF32 R24, R28.reuse, R208, R116 ;  /* 0x000000d01c18723c */ /* 0x040fe60000081074 */
[----:B------:R-:W-:Y:S05]  /*5c940*/  STL.64 [R1+0x628], R130 ;  /* 0x0006288201007387 */ /* 0x000fea0000100a00 */
[C---:B-1----:R-:W-:Y:S01]  /*5c950*/  HMMA.1688.F32.TF32 R32, R28.reuse, R204, R120 ;  /* 0x000000cc1c20723c */ /* 0x042fe20000081078 */
[----:B------:R-:W-:Y:S04]  /*5c960*/  STL.64 [R1+0x600], R4 ;  /* 0x0006000401007387 */ /* 0x000fe80000100a00 */
[----:B------:R1:W-:Y:S03]  /*5c970*/  STL.64 [R1+0x608], R6 ;  /* 0x0006080601007387 */ /* 0x0003e60000100a00 */
[C---:B-1----:R-:W-:Y:S11]  /*5c980*/  HMMA.1688.F32.TF32 R4, R28.reuse, R212, R112 ;  /* 0x000000d41c04723c */ /* 0x042ff60000081070 */
[----:B------:R-:W-:Y:S04]  /*5c990*/  STL.64 [R1+0x5f0], R32 ;  /* 0x0005f02001007387 */ /* 0x000fe80000100a00 */
[----:B------:R-:W-:Y:S04]  /*5c9a0*/  STL.64 [R1+0x5f8], R34 ;  /* 0x0005f82201007387 */ /* 0x000fe80000100a00 */
[----:B------:R-:W-:Y:S04]  /*5c9b0*/  STL.64 [R1+0x5e0], R24 ;  /* 0x0005e01801007387 */ /* 0x000fe80000100a00 */
[----:B------:R1:W-:Y:S01]  /*5c9c0*/  STL.64 [R1+0x5e8], R26 ;  /* 0x0005e81a01007387 */ /* 0x0003e20000100a00 */
[----:B------:R-:W-:Y:S01]  /*5c9d0*/  HMMA.1688.F32.TF32 R100, R28, R224, R100 ;  /* 0x000000e01c64723c */ /* 0x000fe20000081064 */
[----:B---3--:R-:W-:-:S02]  /*5c9e0*/  IMAD.MOV.U32 R199, RZ, RZ, R92 ;  /* 0x000000ffffc77224 */ /* 0x008fc400078e005c */
[----:B------:R-:W-:Y:S01]  /*5c9f0*/  IMAD.MOV.U32 R201, RZ, RZ, R95 ;  /* 0x000000ffffc97224 */ /* 0x000fe200078e005f */
[----:B------:R-:W-:Y:S04]  /*5ca00*/  STL.64 [R1+0x5d0], R4 ;  /* 0x0005d00401007387 */ /* 0x000fe80000100a00 */
[----:B------:R2:W-:Y:S01]  /*5ca10*/  STL.64 [R1+0x5d8], R6 ;  /* 0x0005d80601007387 */ /* 0x0005e20000100a00 */
[C---:B-1----:R-:W-:Y:S01]  /*5ca20*/  HMMA.1688.F32.TF32 R24, R28.reuse, R216, R108 ;  /* 0x000000d81c18723c */ /* 0x042fe2000008106c */
[----:B------:R-:W-:Y:S01]  /*5ca30*/  IMAD.MOV.U32 R202, RZ, RZ, R93 ;  /* 0x000000ffffca7224 */ /* 0x000fe200078e005d */
[----:B------:R-:W-:Y:S01]  /*5ca40*/  MOV R203, R94 ;  /* 0x0000005e00cb7202 */ /* 0x000fe20000000f00 */
[----:B------:R-:W-:Y:S01]  /*5ca50*/  IMAD.MOV.U32 R193, RZ, RZ, R97 ;  /* 0x000000ffffc17224 */ /* 0x000fe200078e0061 */
[----:B------:R-:W-:Y:S01]  /*5ca60*/  MOV R192, R96 ;  /* 0x0000006000c07202 */ /* 0x000fe20000000f00 */
[----:B------:R-:W-:Y:S01]  /*5ca70*/  IMAD.MOV.U32 R194, RZ, RZ, R98 ;  /* 0x000000ffffc27224 */ /* 0x000fe200078e0062 */
[----:B------:R-:W-:Y:S02]  /*5ca80*/  LDS R32, [R0+UR12+0x8400] ;  /* 0x0084000c00207984 */ /* 0x000fe40008000800 */
[C---:B--2---:R-:W-:Y:S01]  /*5ca90*/  HMMA.1688.F32.TF32 R4, R28.reuse, R220, R104 ;  /* 0x000000dc1c04723c */ /* 0x044fe20000081068 */
[----:B------:R-:W-:Y:S01]  /*5caa0*/  IMAD.MOV.U32 R195, RZ, RZ, R99 ;  /* 0x000000ffffc37224 */ /* 0x000fe200078e0063 */
[----:B------:R-:W-:Y:S04]  /*5cab0*/  LDS R34, [R0+UR12+0xa400] ;  /* 0x00a4000c00227984 */ /* 0x000fe80008000800 */
[----:B------:R-:W-:Y:S05]  /*5cac0*/  LDS R33, [R252+UR12+0x8400] ;  /* 0x0084000cfc217984 */ /* 0x000fea0008000800 */
[----:B------:R-:W-:Y:S04]  /*5cad0*/  STL.64 [R1+0x5c0], R24 ;  /* 0x0005c01801007387 */ /* 0x000fe80000100a00 */
[----:B------:R4:W-:Y:S04]  /*5cae0*/  STL.64 [R1+0x5c8], R26 ;  /* 0x0005c81a01007387 */ /* 0x0009e80000100a00 */
[----:B------:R-:W1:Y:S04]  /*5caf0*/  LDS R35, [R252+UR12+0xa400] ;  /* 0x00a4000cfc237984 */ /* 0x000e680008000800 */
[----:B------:R-:W-:Y:S01]  /*5cb00*/  STL.64 [R1+0x5b0], R4 ;  /* 0x0005b00401007387 */ /* 0x000fe20000100a00 */
[C---:B----4-:R-:W-:Y:S03]  /*5cb10*/  HMMA.1688.F32.TF32 R24, R28.reuse, R228, R248 ;  /* 0x000000e41c18723c */ /* 0x050fe600000810f8 */
[----:B------:R2:W-:Y:S05]  /*5cb20*/  STL.64 [R1+0x5b8], R6 ;  /* 0x0005b80601007387 */ /* 0x0005ea0000100a00 */
[----:B--2---:R-:W-:Y:S01]  /*5cb30*/  HMMA.1688.F32.TF32 R4, R28, R232, R88 ;  /* 0x000000e81c04723c */ /* 0x004fe20000081058 */
[----:B------:R2:W-:Y:S04]  /*5cb40*/  STL.64 [R1+0x5a0], R100 ;  /* 0x0005a06401007387 */ /* 0x0005e80000100a00 */
[----:B------:R-:W-:Y:S04]  /*5cb50*/  STL.64 [R1+0x5a8], R102 ;  /* 0x0005a86601007387 */ /* 0x000fe80000100a00 */
[----:B------:R-:W3:Y:S04]  /*5cb60*/  LDL.LU R196, [R1+0x2d0] ;  /* 0x0002d00001c47983 */ /* 0x000ee80000300800 */
[----:B------:R-:W-:Y:S04]  /*5cb70*/  STL.64 [R1+0x590], R24 ;  /* 0x0005901801007387 */ /* 0x000fe80000100a00 */
[----:B------:R-:W-:Y:S04]  /*5cb80*/  STL.64 [R1+0x598], R26 ;  /* 0x0005981a01007387 */ /* 0x000fe80000100a00 */
[----:B------:R-:W-:Y:S04]  /*5cb90*/  STL.64 [R1+0x580], R4 ;  /* 0x0005800401007387 */ /* 0x000fe80000100a00 */
[----:B------:R4:W-:Y:S04]  /*5cba0*/  STL.64 [R1+0x588], R6 ;  /* 0x0005880601007387 */ /* 0x0009e80000100a00 */
[----:B------:R-:W3:Y:S04]  /*5cbb0*/  LDL.LU R197, [R1+0x2d4] ;  /* 0x0002d40001c57983 */ /* 0x000ee80000300800 */
[----:B------:R-:W3:Y:S04]  /*5cbc0*/  LDL.LU R198, [R1+0x2d8] ;  /* 0x0002d80001c67983 */ /* 0x000ee80000300800 */
[----:B------:R-:W2:Y:S04]  /*5cbd0*/  LDL.LU R92, [R1+0x6454] ;  /* 0x00645400015c7983 */ /* 0x000ea80000300800 */
[----:B------:R-:W3:Y:S04]  /*5cbe0*/  LDL.LU R200, [R1+0x320] ;  /* 0x0003200001c87983 */ /* 0x000ee80000300800 */
[----:B------:R-:W3:Y:S04]  /*5cbf0*/  LDL.LU R95, [R1+0x6450] ;  /* 0x00645000015f7983 */ /* 0x000ee80000300800 */
[----:B------:R-:W4:Y:S04]  /*5cc00*/  LDL.LU R93, [R1+0x644c] ;  /* 0x00644c00015d7983 */ /* 0x000f280000300800 */
[----:B------:R-:W4:Y:S04]  /*5cc10*/  LDL.LU R94, [R1+0x6448] ;  /* 0x00644800015e7983 */ /* 0x000f280000300800 */
[----:B------:R-:W4:Y:S04]  /*5cc20*/  LDL.LU R248, [R1+0x330] ;  /* 0x0003300001f87983 */ /* 0x000f280000300800 */
[----:B------:R-:W4:Y:S04]  /*5cc30*/  LDL.LU R249, [R1+0x334] ;  /* 0x0003340001f97983 */ /* 0x000f280000300800 */
[----:B------:R-:W4:Y:S04]  /*5cc40*/  LDL.LU R250, [R1+0x338] ;  /* 0x0003380001fa7983 */ /* 0x000f280000300800 */
[----:B------:R-:W-:Y:S04]  /*5cc50*/  LDS R24, [R0+UR12+0x8480] ;  /* 0x0084800c00187984 */ /* 0x000fe80008000800 */
[----:B------:R-:W-:Y:S04]  /*5cc60*/  LDS R26, [R0+UR12+0xa480] ;  /* 0x00a4800c001a7984 */ /* 0x000fe80008000800 */
[----:B------:R-:W-:Y:S04]  /*5cc70*/  LDS R25, [R252+UR12+0x8480] ;  /* 0x0084800cfc197984 */ /* 0x000fe80008000800 */
[----:B------:R-:W1:Y:S01]  /*5cc80*/  LDS R27, [R252+UR12+0xa480] ;  /* 0x00a4800cfc1b7984 */ /* 0x000e620008000800 */
[----:B--2---:R-:W-:-:S03]  /*5cc90*/  IMAD.MOV.U32 R251, RZ, RZ, R92 ;  /* 0x000000fffffb7224 */ /* 0x004fc600078e005c */
[----:B------:R-:W2:Y:S01]  /*5cca0*/  LDL.LU R92, [R1+0x6444] ;  /* 0x00644400015c7983 */ /* 0x000ea20000300800 */
[----:B---3--:R-:W-:Y:S02]  /*5ccb0*/  IMAD.MOV.U32 R90, RZ, RZ, R95 ;  /* 0x000000ffff5a7224 */ /* 0x008fe400078e005f */
[----:B----4-:R-:W-:Y:S02]  /*5ccc0*/  IMAD.MOV.U32 R88, RZ, RZ, R93 ;  /* 0x000000ffff587224 */ /* 0x010fe400078e005d */
[----:B------:R-:W2:Y:S01]  /*5ccd0*/  LDL.LU R93, [R1+0x6440] ;  /* 0x00644000015d7983 */ /* 0x000ea20000300800 */
[----:B------:R-:W-:-:S03]  /*5cce0*/  IMAD.MOV.U32 R89, RZ, RZ, R94 ;  /* 0x000000ffff597224 */ /* 0x000fc600078e005e */
[----:B------:R-:W2:Y:S04]  /*5ccf0*/  LDL.LU R94, [R1+0x643c] ;  /* 0x00643c00015e7983 */ /* 0x000ea80000300800 */
[----:B------:R-:W2:Y:S04]  /*5cd00*/  LDL.LU R95, [R1+0x6438] ;  /* 0x00643800015f7983 */ /* 0x000ea80000300800 */
[----:B------:R-:W3:Y:S04]  /*5cd10*/  LDL.LU R91, [R1+0x35c] ;  /* 0x00035c00015b7983 */ /* 0x000ee80000300800 */
[----:B------:R-:W4:Y:S04]  /*5cd20*/  LDL.LU R96, [R1+0x6434] ;  /* 0x0064340001607983 */ /* 0x000f280000300800 */
[----:B------:R-:W3:Y:S04]  /*5cd30*/  LDL.LU R97, [R1+0x6430] ;  /* 0x0064300001617983 */ /* 0x000ee80000300800 */
[----:B------:R-:W3:Y:S04]  /*5cd40*/  LDL.LU R98, [R1+0x642c] ;  /* 0x00642c0001627983 */ /* 0x000ee80000300800 */
[----:B------:R-:W3:Y:S04]  /*5cd50*/  LDL.LU R99, [R1+0x6428] ;  /* 0x0064280001637983 */ /* 0x000ee80000300800 */
[----:B------:R-:W3:Y:S01]  /*5cd60*/  LDL.LU R100, [R1+0x390] ;  /* 0x0003900001647983 */ /* 0x000ee20000300800 */
[----:B--2---:R-:W-:Y:S01]  /*5cd70*/  HMMA.1688.F32.TF32 R4, R28, R236, R92 ;  /* 0x000000ec1c04723c */ /* 0x004fe2000008105c */
[----:B----4-:R-:W-:-:S15]  /*5cd80*/  IMAD.MOV.U32 R107, RZ, RZ, R96 ;  /* 0x000000ffff6b7224 */ /* 0x010fde00078e0060 */
[----:B------:R-:W-:-:S03]  /*5cd90*/  NOP ;  /* 0x0000000000007918 */ /* 0x000fc60000000000 */
[----:B------:R2:W-:Y:S04]  /*5cda0*/  STL.64 [R1+0x570], R4 ;  /* 0x0005700401007387 */ /* 0x0005e80000100a00 */
[----:B------:R4:W-:Y:S04]  /*5cdb0*/  STL.64 [R1+0x578], R6 ;  /* 0x0005780601007387 */ /* 0x0009e80000100a00 */
[----:B------:R-:W4:Y:S04]  /*5cdc0*/  LDL.LU R101, [R1+0x394] ;  /* 0x0003940001657983 */ /* 0x000f280000300800 */
[----:B------:R-:W4:Y:S04]  /*5cdd0*/  LDL.LU R102, [R1+0x398] ;  /* 0x0003980001667983 */ /* 0x000f280000300800 */
[----:B------:R-:W4:Y:S04]  /*5cde0*/  LDL.LU R103, [R1+0x39c] ;  /* 0x00039c0001677983 */ /* 0x000f280000300800 */
[----:B--2---:R-:W2:Y:S01]  /*5cdf0*/  LDL.LU R4, [R1+0x400] ;  /* 0x0004000001047983 */ /* 0x004ea20000300800 */
[----:B---3--:R-:W-:-:S03]  /*5ce00*/  IMAD.MOV.U32 R106, RZ, RZ, R97 ;  /* 0x000000ffff6a7224 */ /* 0x008fc600078e0061 */
[----:B------:R-:W2:Y:S01]  /*5ce10*/  LDL.LU R5, [R1+0x404] ;  /* 0x0004040001057983 */ /* 0x000ea20000300800 */
[----:B------:R-:W-:-:S03]  /*5ce20*/  MOV R105, R98 ;  /* 0x0000006200697202 */ /* 0x000fc60000000f00 */
[----:B----4-:R-:W2:Y:S01]  /*5ce30*/  LDL.LU R6, [R1+0x408] ;  /* 0x0004080001067983 */ /* 0x010ea20000300800 */
[----:B------:R-:W-:-:S03]  /*5ce40*/  IMAD.MOV.U32 R104, RZ, RZ, R99 ;  /* 0x000000ffff687224 */ /* 0x000fc600078e0063 */
        /* <DEDUP_REMOVED lines=45> */
[C---:B---3--:R-:W-:Y:S08]  /*5d120*/  HMMA.1688.F32.TF32 R96, R28.reuse, R16, R96 ;  /* 0x000000101c60723c */ /* 0x048ff00000081060 */
[C---:B----4-:R-:W-:Y:S08]  /*5d130*/  HMMA.1688.F32.TF32 R128, R28.reuse, R12, R128 ;  /* 0x0000000c1c80723c */ /* 0x050ff00000081080 */
[C---:B--2---:R-:W-:Y:S08]  /*5d140*/  HMMA.1688.F32.TF32 R136, R28.reuse, R244, R136 ;  /* 0x000000f41c88723c */ /* 0x044ff00000081088 */
[C---:B------:R-:W-:Y:S08]  /*5d150*/  HMMA.1688.F32.TF32 R176, R28.reuse, R240, R176 ;  /* 0x000000f01cb0723c */ /* 0x040ff000000810b0 */
[C---:B------:R-:W-:Y:S11]  /*5d160*/  HMMA.1688.F32.TF32 R132, R28.reuse, R8, R132 ;  /* 0x000000081c84723c */ /* 0x040ff60000081084 */
[----:B------:R-:W-:Y:S04]  /*5d170*/  STL.64 [R1+0x560], R176 ;  /* 0x000560b001007387 */ /* 0x000fe80000100a00 */
[----:B------:R2:W-:Y:S04]  /*5d180*/  STL.64 [R1+0x568], R178 ;  /* 0x000568b201007387 */ /* 0x0005e80000100a00 */
[----:B--2---:R-:W2:Y:S04]  /*5d190*/  LDL.LU.64 R178, [R1+0x6420] ;  /* 0x0064200001b27983 */ /* 0x004ea80000300a00 */
[----:B------:R-:W2:Y:S04]  /*5d1a0*/  LDL.LU.64 R176, [R1+0x6418] ;  /* 0x0064180001b07983 */ /* 0x000ea80000300a00 */
[----:B------:R-:W-:Y:S04]  /*5d1b0*/  STL.64 [R1+0x550], R136 ;  /* 0x0005508801007387 */ /* 0x000fe80000100a00 */
[----:B------:R3:W-:Y:S04]  /*5d1c0*/  STL.64 [R1+0x558], R138 ;  /* 0x0005588a01007387 */ /* 0x0007e80000100a00 */
[----:B---3--:R-:W3:Y:S04]  /*5d1d0*/  LDL.LU.64 R138, [R1+0x6410] ;  /* 0x00641000018a7983 */ /* 0x008ee80000300a00 */
[----:B------:R-:W3:Y:S04]  /*5d1e0*/  LDL.LU.64 R136, [R1+0x6408] ;  /* 0x0064080001887983 */ /* 0x000ee80000300a00 */
[----:B------:R-:W-:Y:S04]  /*5d1f0*/  STL.64 [R1+0x540], R132 ;  /* 0x0005408401007387 */ /* 0x000fe80000100a00 */
[----:B------:R4:W-:Y:S04]  /*5d200*/  STL.64 [R1+0x548], R134 ;  /* 0x0005488601007387 */ /* 0x0009e80000100a00 */
[----:B----4-:R-:W4:Y:S04]  /*5d210*/  LDL.LU.64 R134, [R1+0x6400] ;  /* 0x0064000001867983 */ /* 0x010f280000300a00 */
[----:B------:R-:W4:Y:S04]  /*5d220*/  LDL.LU.64 R132, [R1+0x63f8] ;  /* 0x0063f80001847983 */ /* 0x000f280000300a00 */
[----:B------:R-:W-:Y:S04]  /*5d230*/  STL.64 [R1+0x530], R128 ;  /* 0x0005308001007387 */ /* 0x000fe80000100a00 */
[----:B------:R1:W-:Y:S04]  /*5d240*/  STL.64 [R1+0x538], R130 ;  /* 0x0005388201007387 */ /* 0x0003e80000100a00 */
[----:B-1----:R-:W2:Y:S04]  /*5d250*/  LDL.LU.64 R130, [R1+0x63f0] ;  /* 0x0063f00001827983 */ /* 0x002ea80000300a00 */
[----:B------:R-:W2:Y:S04]  /*5d260*/  LDL.LU.64 R128, [R1+0x63e8] ;  /* 0x0063e80001807983 */ /* 0x000ea80000300a00 */
[----:B------:R-:W-:Y:S04]  /*5d270*/  STL.64 [R1+0x520], R96 ;  /* 0x0005206001007387 */ /* 0x000fe80000100a00 */
[----:B------:R1:W-:Y:S04]  /*5d280*/  STL.64 [R1+0x528], R98 ;  /* 0x0005286201007387 */ /* 0x0003e80000100a00 */
[----:B-1----:R-:W2:Y:S04]  /*5d290*/  LDL.LU.64 R98, [R1+0x63e0] ;  /* 0x0063e00001627983 */ /* 0x002ea80000300a00 */
[----:B------:R-:W2:Y:S01]  /*5d2a0*/  LDL.LU.64 R96, [R1+0x63d8] ;  /* 0x0063d80001607983 */ /* 0x000ea20000300a00 */
[----:B------:R-:W-:-:S15]  /*5d2b0*/  HMMA.1688.F32.TF32 R4, R28, R20, R4 ;  /* 0x000000141c04723c */ /* 0x000fde0000081004 */
[----:B------:R-:W-:-:S04]  /*5d2c0*/  NOP ;  /* 0x0000000000007918 */ /* 0x000fc80000000000 */
[----:B------:R-:W-:Y:S04]  /*5d2d0*/  STL.64 [R1+0x510], R4 ;  /* 0x0005100401007387 */ /* 0x000fe80000100a00 */
[----:B------:R2:W-:Y:S01]  /*5d2e0*/  STL.64 [R1+0x518], R6 ;  /* 0x0005180601007387 */ /* 0x0005e20000100a00 */
[C---:B------:R-:W-:Y:S08]  /*5d2f0*/  HMMA.1688.F32.TF32 R124, R32.reuse, R204, R124 ;  /* 0x000000cc207c723c */ /* 0x040ff0000008107c */
[C---:B------:R-:W-:Y:S08]  /*5d300*/  HMMA.1688.F32.TF32 R120, R32.reuse, R208, R120 ;  /* 0x000000d02078723c */ /* 0x040ff00000081078 */
[C---:B------:R-:W-:Y:S08]  /*5d310*/  HMMA.1688.F32.TF32 R116, R32.reuse, R212, R116 ;  /* 0x000000d42074723c */ /* 0x040ff00000081074 */
[C---:B------:R-:W-:Y:S08]  /*5d320*/  HMMA.1688.F32.TF32 R112, R32.reuse, R216, R112 ;  /* 0x000000d82070723c */ /* 0x040ff00000081070 */
[C---:B------:R-:W-:Y:S08]  /*5d330*/  HMMA.1688.F32.TF32 R108, R32.reuse, R220, R108 ;  /* 0x000000dc206c723c */ /* 0x040ff0000008106c */
[C---:B------:R-:W-:Y:S08]  /*5d340*/  HMMA.1688.F32.TF32 R104, R32.reuse, R224, R104 ;  /* 0x000000e02068723c */ /* 0x040ff00000081068 */
[----:B------:R-:W-:Y:S08]  /*5d350*/  HMMA.1688.F32.TF32 R100, R32, R228, R100 ;  /* 0x000000e42064723c */ /* 0x000ff00000081064 */
[----:B--2---:R-:W-:Y:S01]  /*5d360*/  HMMA.1688.F32.TF32 R4, R28, R40, R96 ;  /* 0x000000281c04723c */ /* 0x004fe20000081060 */
[----:B------:R-:W2:-:S15]  /*5d370*/  LDL.LU R28, [R1+0x380] ;  /* 0x00038000011c7983 */ /* 0x000e9e0000300800 */
[----:B------:R-:W-:-:S03]  /*5d380*/  NOP ;  /* 0x0000000000007918 */ /* 0x000fc60000000000 */
[----:B------:R-:W-:Y:S04]  /*5d390*/  STL.64 [R1+0x500], R4 ;  /* 0x0005000401007387 */ /* 0x000fe80000100a00 */
[----:B------:R-:W-:Y:S04]  /*5d3a0*/  STL.64 [R1+0x508], R6 ;  /* 0x0005080601007387 */ /* 0x000fe80000100a00 */
[----:B------:R-:W2:Y:S04]  /*5d3b0*/  LDL.LU R29, [R1+0x384] ;  /* 0x00038400011d7983 */ /* 0x000ea80000300800 */
[----:B------:R-:W2:Y:S04]  /*5d3c0*/  LDL.LU R30, [R1+0x388] ;  /* 0x00038800011e7983 */ /* 0x000ea80000300800 */
[----:B------:R-:W2:Y:S04]  /*5d3d0*/  LDL.LU R31, [R1+0x38c] ;  /* 0x00038c00011f7983 */ /* 0x000ea80000300800 */
[----:B------:R-:W3:Y:S04]  /*5d3e0*/  LDL.LU R96, [R1+0x370] ;  /* 0x0003700001607983 */ /* 0x000ee80000300800 */
[----:B------:R-:W3:Y:S04]  /*5d3f0*/  LDL.LU R97, [R1+0x374] ;  /* 0x0003740001617983 */ /* 0x000ee80000300800 */
[----:B------:R-:W3:Y:S04]  /*5d400*/  LDL.LU R98, [R1+0x378] ;  /* 0x0003780001627983 */ /* 0x000ee80000300800 */
[----:B------:R-:W3:Y:S04]  /*5d410*/  LDL.LU R99, [R1+0x37c] ;  /* 0x00037c0001637983 */ /* 0x000ee80000300800 */
[----:B------:R-:W-:Y:S04]  /*5d420*/  STL.64 [R1+0x4f0], R124 ;  /* 0x0004f07c01007387 */ /* 0x000fe80000100a00 */
[----:B------:R1:W-:Y:S01]  /*5d430*/  STL.64 [R1+0x4f8], R126 ;  /* 0x0004f87e01007387 */ /* 0x0003e20000100a00 */
[C---:B------:R-:W-:Y:S01]  /*5d440*/  HMMA.1688.F32.TF32 R88, R32.reuse, R244, R88 ;  /* 0x000000f42058723c */ /* 0x040fe20000081058 */
[----:B------:R-:W-:Y:S01]  /*5d450*/  IMAD.MOV.U32 R58, RZ, RZ, R153 ;  /* 0x000000ffff3a7224 */ /* 0x000fe200078e0099 */
[----:B------:R-:W-:Y:S01]  /*5d460*/  MOV R59, R154 ;  /* 0x0000009a003b7202 */ /* 0x000fe20000000f00 */
[----:B------:R-:W-:Y:S04]  /*5d470*/  LDS R4, [R0+UR12+0x8500] ;  /* 0x0085000c00047984 */ /* 0x000fe80008000800 */
[----:B------:R-:W-:Y:S04]  /*5d480*/  LDS R6, [R0+UR12+0xa500] ;  /* 0x00a5000c00067984 */ /* 0x000fe80008000800 */
[----:B-1----:R-:W4:Y:S04]  /*5d490*/  LDL.LU.64 R126, [R1+0x63d0] ;  /* 0x0063d000017e7983 */ /* 0x002f280000300a00 */
[----:B------:R-:W4:Y:S04]  /*5d4a0*/  LDL.LU.64 R124, [R1+0x63c8] ;  /* 0x0063c800017c7983 */ /* 0x000f280000300a00 */
[----:B------:R-:W-:Y:S04]  /*5d4b0*/  STL.64 [R1+0x4e0], R120 ;  /* 0x0004e07801007387 */ /* 0x000fe80000100a00 */
[----:B------:R1:W-:Y:S04]  /*5d4c0*/  STL.64 [R1+0x4e8], R122 ;  /* 0x0004e87a01007387 */ /* 0x0003e80000100a00 */
[----:B------:R-:W-:Y:S04]  /*5d4d0*/  LDS R5, [R252+UR12+0x8500] ;  /* 0x0085000cfc057984 */ /* 0x000fe80008000800 */
[----:B------:R-:W2:Y:S04]  /*5d4e0*/  LDS R7, [R252+UR12+0xa500] ;  /* 0x00a5000cfc077984 */ /* 0x000ea80008000800 */
[----:B-1----:R-:W4:Y:S04]  /*5d4f0*/  LDL.LU.64 R122, [R1+0x63c0] ;  /* 0x0063c000017a7983 */ /* 0x002f280000300a00 */
[----:B------:R-:W4:Y:S04]  /*5d500*/  LDL.LU.64 R120, [R1+0x63b8] ;  /* 0x0063b80001787983 */ /* 0x000f280000300a00 */
[----:B------:R-:W-:Y:S04]  /*5d510*/  STL.64 [R1+0x4d0], R116 ;  /* 0x0004d07401007387 */ /* 0x000fe80000100a00 */
[----:B------:R1:W-:Y:S04]  /*5d520*/  STL.64 [R1+0x4d8], R118 ;  /* 0x0004d87601007387 */ /* 0x0003e80000100a00 */
        /* <DEDUP_REMOVED lines=17> */
[----:B------:R-:W4:Y:S01]  /*5d640*/  LDL.LU.64 R100, [R1+0x6368] ;  /* 0x0063680001647983 */ /* 0x000f220000300a00 */
[C---:B--2---:R-:W-:Y:S08]  /*5d650*/  HMMA.1688.F32.TF32 R28, R32.reuse, R232, R28 ;  /* 0x000000e8201c723c */ /* 0x044ff0000008101c */
[C---:B---3--:R-:W-:Y:S11]  /*5d660*/  HMMA.1688.F32.TF32 R96, R32.reuse, R236, R96 ;  /* 0x000000ec2060723c */ /* 0x048ff60000081060 */
[----:B------:R-:W-:Y:S04]  /*5d670*/  STL.64 [R1+0x480], R28 ;  /* 0x0004801c01007387 */ /* 0x000fe80000100a00 */
[----:B------:R1:W-:Y:S02]  /*5d680*/  STL.64 [R1+0x488], R30 ;  /* 0x0004881e01007387 */ /* 0x0003e40000100a00 */
[C---:B-1----:R-:W-:Y:S02]  /*5d690*/  HMMA.1688.F32.TF32 R28, R32.reuse, R240, R92 ;  /* 0x000000f0201c723c */ /* 0x042fe4000008105c */
[----:B------:R1:W-:Y:S04]  /*5d6a0*/  STL.64 [R1+0x470], R96 ;  /* 0x0004706001007387 */ /* 0x0003e80000100a00 */
[----:B------:R2:W-:Y:S02]  /*5d6b0*/  STL.64 [R1+0x478], R98 ;  /* 0x0004786201007387 */ /* 0x0005e40000100a00 */
[----:B------:R-:W-:Y:S02]  /*5d6c0*/  HMMA.1688.F32.TF32 R92, R32, R8, R248 ;  /* 0x00000008205c723c */ /* 0x000fe400000810f8 */
[----:B------:R-:W-:Y:S01]  /*5d6d0*/  LDS R248, [R0+UR12+0x8580] ;  /* 0x0085800c00f87984 */ /* 0x000fe20008000800 */
[----:B-1----:R-:W-:Y:S01]  /*5d6e0*/  MOV R96, R162 ;  /* 0x000000a200607202 */ /* 0x002fe20000000f00 */
[----:B------:R-:W-:-:S02]  /*5d6f0*/  IMAD.MOV.U32 R97, RZ, RZ, R156 ;  /* 0x000000ffff617224 */ /* 0x000fc400078e009c */
[----:B------:R-:W-:Y:S05]  /*5d700*/  LDS R250, [R0+UR12+0xa580] ;  /* 0x00a5800c00fa7984 */ /* 0x000fea0008000800 */
[----:B------:R-:W-:Y:S04]  /*5d710*/  STL.64 [R1+0x460], R28 ;  /* 0x0004601c01007387 */ /* 0x000fe80000100a00 */
[----:B------:R1:W-:Y:S01]  /*5d720*/  STL.64 [R1+0x468], R30 ;  /* 0x0004681e01007387 */ /* 0x0003e20000100a00 */
[----:B--2---:R-:W-:-:S02]  /*5d730*/  IMAD.MOV.U32 R98, RZ, RZ, R157 ;  /* 0x000000ffff627224 */ /* 0x004fc400078e009d */
[----:B------:R-:W-:Y:S01]  /*5d740*/  IMAD.MOV.U32 R99, RZ, RZ, R152 ;  /* 0x000000ffff637224 */ /* 0x000fe200078e0098 */
[----:B------:R-:W-:Y:S04]  /*5d750*/  LDS R249, [R252+UR12+0x8580] ;  /* 0x0085800cfcf97984 */ /* 0x000fe80008000800 */
[----:B------:R-:W2:Y:S01]  /*5d760*/  LDS R251, [R252+UR12+0xa580] ;  /* 0x00a5800cfcfb7984 */ /* 0x000ea20008000800 */
[C---:B-1----:R-:W-:Y:S03]  /*5d770*/  HMMA.1688.F32.TF32 R28, R32.reuse, R12, R200 ;  /* 0x0000000c201c723c */ /* 0x042fe600000810c8 */
[----:B------:R-:W-:Y:S04]  /*5d780*/  STL.64 [R1+0x450], R88 ;  /* 0x0004505801007387 */ /* 0x000fe80000100a00 */
[----:B------:R1:W-:Y:S04]  /*5d790*/  STL.64 [R1+0x458], R90 ;  /* 0x0004585a01007387 */ /* 0x0003e80000100a00 */
[----:B------:R-:W-:Y:S04]  /*5d7a0*/  STL.64 [R1+0x440], R92 ;  /* 0x0004405c01007387 */ /* 0x000fe80000100a00 */
[----:B------:R3:W-:Y:S01]  /*5d7b0*/  STL.64 [R1+0x448], R94 ;  /* 0x0004485e01007387 */ /* 0x0007e20000100a00 */
[C---:B-1----:R-:W-:Y:S03]  /*5d7c0*/  HMMA.1688.F32.TF32 R88, R32.reuse, R16, R196 ;  /* 0x000000102058723c */ /* 0x042fe600000810c4 */
[----:B------:R-:W-:Y:S04]  /*5d7d0*/  STL.64 [R1+0x430], R28 ;  /* 0x0004301c01007387 */ /* 0x000fe80000100a00 */
[----:B------:R-:W-:Y:S01]  /*5d7e0*/  STL.64 [R1+0x438], R30 ;  /* 0x0004381e01007387 */ /* 0x000fe20000100a00 */
[----:B---3--:R-:W-:Y:S11]  /*5d7f0*/  HMMA.1688.F32.TF32 R92, R32, R20, R192 ;  /* 0x00000014205c723c */ /* 0x008ff600000810c0 */
[----:B------:R-:W-:Y:S04]  /*5d800*/  STL.64 [R1+0x420], R88 ;  /* 0x0004205801007387 */ /* 0x000fe80000100a00 */
[----:B------:R4:W-:Y:S04]  /*5d810*/  STL.64 [R1+0x428], R90 ;  /* 0x0004285a01007387 */ /* 0x0009e80000100a00 */
[----:B------:R-:W-:Y:S04]  /*5d820*/  STL.64 [R1+0x410], R92 ;  /* 0x0004105c01007387 */ /* 0x000fe80000100a00 */
[----:B------:R-:W-:Y:S01]  /*5d830*/  STL.64 [R1+0x418], R94 ;  /* 0x0004185e01007387 */ /* 0x000fe20000100a00 */
[----:B----4-:R-:W-:Y:S08]  /*5d840*/  HMMA.1688.F32.TF32 R88, R24, R204, R104 ;  /* 0x000000cc1858723c */ /* 0x010ff00000081068 */
[----:B------:R-:W-:Y:S08]  /*5d850*/  HMMA.1688.F32.TF32 R28, R32, R40, R100 ;  /* 0x00000028201c723c */ /* 0x000ff00000081064 */
[C---:B------:R-:W-:Y:S11]  /*5d860*/  HMMA.1688.F32.TF32 R32, R24.reuse, R208, R108 ;  /* 0x000000d01820723c */ /* 0x040ff6000008106c */
[----:B------:R-:W-:Y:S04]  /*5d870*/  STL.64 [R1+0x400], R28 ;  /* 0x0004001c01007387 */ /* 0x000fe80000100a00 */
[----:B------:R1:W-:Y:S02]  /*5d880*/  STL.64 [R1+0x408], R30 ;  /* 0x0004081e01007387 */ /* 0x0003e40000100a00 */
        /* <DEDUP_REMOVED lines=8> */
[C---:B---3--:R-:W-:Y:S08]  /*5d910*/  HMMA.1688.F32.TF32 R32, R24.reuse, R220, R120 ;  /* 0x000000dc1820723c */ /* 0x048ff00000081078 */
[C---:B-1----:R-:W-:Y:S02]  /*5d920*/  HMMA.1688.F32.TF32 R28, R24.reuse, R224, R124 ;  /* 0x000000e0181c723c */ /* 0x042fe4000008107c */
[----:B------:R-:W-:Y:S04]  /*5d930*/  STL.64 [R1+0x3c0], R88 ;  /* 0x0003c05801007387 */ /* 0x000fe80000100a00 */
[----:B------:R1:W-:Y:S05]  /*5d940*/  STL.64 [R1+0x3c8], R90 ;  /* 0x0003c85a01007387 */ /* 0x0003ea0000100a00 */
[----:B------:R-:W-:Y:S04]  /*5d950*/  STL.64 [R1+0x3b0], R32 ;  /* 0x0003b02001007387 */ /* 0x000fe80000100a00 */
[----:B------:R3:W-:Y:S01]  /*5d960*/  STL.64 [R1+0x3b8], R34 ;  /* 0x0003b82201007387 */ /* 0x0007e20000100a00 */
[C---:B-1----:R-:W-:Y:S03]  /*5d970*/  HMMA.1688.F32.TF32 R88, R24.reuse, R228, R128 ;  /* 0x000000e41858723c */ /* 0x042fe60000081080 */
[----:B------:R-:W-:Y:S04]  /*5d980*/  STL.64 [R1+0x3a0], R28 ;  /* 0x0003a01c01007387 */ /* 0x000fe80000100a00 */
[----:B------:R1:W-:Y:S01]  /*5d990*/  STL.64 [R1+0x3a8], R30 ;  /* 0x0003a81e01007387 */ /* 0x0003e20000100a00 */
[C---:B---3--:R-:W-:Y:S08]  /*5d9a0*/  HMMA.1688.F32.TF32 R32, R24.reuse, R232, R132 ;  /* 0x000000e81820723c */ /* 0x048ff00000081084 */
[----:B-1----:R-:W-:Y:S03]  /*5d9b0*/  HMMA.1688.F32.TF32 R28, R24, R236, R136 ;  /* 0x000000ec181c723c */ /* 0x002fe60000081088 */
[----:B------:R1:W-:Y:S01]  /*5d9c0*/  STL.64 [R1+0x390], R88 ;  /* 0x0003905801007387 */ /* 0x0003e20000100a00 */
[----:B------:R-:W-:-:S03]  /*5d9d0*/  IMAD.MOV.U32 R196, RZ, RZ, R174 ;  /* 0x000000ffffc47224 */ /* 0x000fc600078e00ae */
[----:B------:R3:W-:Y:S04]  /*5d9e0*/  STL.64 [R1+0x398], R90 ;  /* 0x0003985a01007387 */ /* 0x0007e80000100a00 */
[----:B------:R4:W-:Y:S01]  /*5d9f0*/  STL.64 [R1+0x380], R32 ;  /* 0x0003802001007387 */ /* 0x0009e20000100a00 */
[----:B------:R-:W-:-:S03]  /*5da00*/  IMAD.MOV.U32 R197, RZ, RZ, R175 ;  /* 0x000000ffffc57224 */ /* 0x000fc600078e00af */
[----:B------:R1:W-:Y:S01]  /*5da10*/  STL.64 [R1+0x388], R34 ;  /* 0x0003882201007387 */ /* 0x0003e20000100a00 */
[----:B------:R-:W-:-:S03]  /*5da20*/  MOV R198, R168 ;  /* 0x000000a800c67202 */ /* 0x000fc60000000f00 */
[----:B------:R-:W2:Y:S01]  /*5da30*/  LDL.LU R174, [R1+0x6364] ;  /* 0x0063640001ae7983 */ /* 0x000ea20000300800 */
[----:B------:R-:W-:-:S03]  /*5da40*/  IMAD.MOV.U32 R199, RZ, RZ, R169 ;  /* 0x000000ffffc77224 */ /* 0x000fc600078e00a9 */
[----:B------:R1:W-:Y:S01]  /*5da50*/  STL.64 [R1+0x370], R28 ;  /* 0x0003701c01007387 */ /* 0x0003e20000100a00 */
[----:B------:R-:W-:-:S03]  /*5da60*/  IMAD.MOV.U32 R200, RZ, RZ, R170 ;  /* 0x000000ffffc87224 */ /* 0x000fc600078e00aa */
[----:B------:R1:W-:Y:S01]  /*5da70*/  STL.64 [R1+0x378], R30 ;  /* 0x0003781e01007387 */ /* 0x0003e20000100a00 */
[----:B------:R-:W-:-:S03]  /*5da80*/  IMAD.MOV.U32 R201, RZ, RZ, R171 ;  /* 0x000000ffffc97224 */ /* 0x000fc600078e00ab */
[----:B------:R-:W2:Y:S01]  /*5da90*/  LDL.LU R175, [R1+0x6360] ;  /* 0x0063600001af7983 */ /* 0x000ea20000300800 */
[----:B------:R-:W-:-:S03]  /*5daa0*/  IMAD.MOV.U32 R202, RZ, RZ, R164 ;  /* 0x000000ffffca7224 */ /* 0x000fc600078e00a4 */
[----:B------:R-:W2:Y:S01]  /*5dab0*/  LDL.LU R168, [R1+0x635c] ;  /* 0x00635c0001a87983 */ /* 0x000ea20000300800 */
[----:B------:R-:W-:-:S03]  /*5dac0*/  MOV R203, R165 ;  /* 0x000000a500cb7202 */ /* 0x000fc60000000f00 */
[----:B------:R-:W2:Y:S01]  /*5dad0*/  LDL.LU R169, [R1+0x6358] ;  /* 0x0063580001a97983 */ /* 0x000ea20000300800 */
[----:B-1----:R-:W-:-:S03]  /*5dae0*/  IMAD.MOV.U32 R88, RZ, RZ, R166 ;  /* 0x000000ffff587224 */ /* 0x002fc600078e00a6 */
[----:B------:R-:W2:Y:S01]  /*5daf0*/  LDL.LU R170, [R1+0x6354] ;  /* 0x0063540001aa7983 */ /* 0x000ea20000300800 */
[----:B------:R-:W-:-:S03]  /*5db00*/  IMAD.MOV.U32 R89, RZ, RZ, R167 ;  /* 0x000000ffff597224 */ /* 0x000fc600078e00a7 */
[----:B------:R-:W2:Y:S01]  /*5db10*/  LDL.LU R171, [R1+0x6350] ;  /* 0x0063500001ab7983 */ /* 0x000ea20000300800 */
[----:B---3--:R-:W-:-:S03]  /*5db20*/  IMAD.MOV.U32 R90, RZ, RZ, R160 ;  /* 0x000000ffff5a7224 */ /* 0x008fc600078e00a0 */
[----:B------:R-:W3:Y:S01]  /*5db30*/  LDL.LU R164, [R1+0x634c] ;  /* 0x00634c0001a47983 */ /* 0x000ee20000300800 */
[----:B------:R-:W-:-:S03]  /*5db40*/  IMAD.MOV.U32 R91, RZ, RZ, R161 ;  /* 0x000000ffff5b7224 */ /* 0x000fc600078e00a1 */
        /* <DEDUP_REMOVED lines=11> */
[----:B------:R-:W-:-:S03]  /*5dc00*/  IMAD.MOV.U32 R100, RZ, RZ, R148 ;  /* 0x000000ffff647224 */ /* 0x000fc600078e0094 */
[----:B----4-:R-:W4:Y:S01]  /*5dc10*/  LDL.LU R32, [R1+0x260] ;  /* 0x0002600001207983 */ /* 0x010f220000300800 */
[----:B------:R-:W-:-:S03]  /*5dc20*/  IMAD.MOV.U32 R101, RZ, RZ, R149 ;  /* 0x000000ffff657224 */ /* 0x000fc600078e0095 */
[----:B------:R-:W4:Y:S01]  /*5dc30*/  LDL.LU R33, [R1+0x264] ;  /* 0x0002640001217983 */ /* 0x000f220000300800 */
[----:B------:R-:W-:-:S03]  /*5dc40*/  IMAD.MOV.U32 R102, RZ, RZ, R150 ;  /* 0x000000ffff667224 */ /* 0x000fc600078e0096 */
[----:B------:R-:W4:Y:S01]  /*5dc50*/  LDL.LU R34, [R1+0x268] ;  /* 0x0002680001227983 */ /* 0x000f220000300800 */
[----:B------:R-:W-:-:S03]  /*5dc60*/  IMAD.MOV.U32 R103, RZ, RZ, R144 ;  /* 0x000000ffff677224 */ /* 0x000fc600078e0090 */
[----:B------:R-:W4:Y:S01]  /*5dc70*/  LDL.LU R35, [R1+0x26c] ;  /* 0x00026c0001237983 */ /* 0x000f220000300800 */
[----:B------:R-:W-:-:S03]  /*5dc80*/  MOV R28, R145 ;  /* 0x00000091001c7202 */ /* 0x000fc60000000f00 */
[----:B------:R-:W2:Y:S01]  /*5dc90*/  LDL.LU R148, [R1+0x631c] ;  /* 0x00631c0001947983 */ /* 0x000ea20000300800 */
[----:B------:R-:W-:-:S03]  /*5dca0*/  IMAD.MOV.U32 R29, RZ, RZ, R146 ;  /* 0x000000ffff1d7224 */ /* 0x000fc600078e0092 */
[----:B------:R-:W2:Y:S01]  /*5dcb0*/  LDL.LU R149, [R1+0x6318] ;  /* 0x0063180001957983 */ /* 0x000ea20000300800 */
[----:B------:R-:W-:-:S03]  /*5dcc0*/  IMAD.MOV.U32 R30, RZ, RZ, R147 ;  /* 0x000000ffff1e7224 */ /* 0x000fc600078e0093 */
[----:B------:R-:W2:Y:S01]  /*5dcd0*/  LDL.LU R150, [R1+0x6314] ;  /* 0x0063140001967983 */ /* 0x000ea20000300800 */
[----:B------:R-:W-:-:S03]  /*5dce0*/  IMAD.MOV.U32 R31, RZ, RZ, R140 ;  /* 0x000000ffff1f7224 */ /* 0x000fc600078e008c */
[----:B------:R-:W2:Y:S01]  /*5dcf0*/  LDL.LU R144, [R1+0x6310] ;  /* 0x0063100001907983 */ /* 0x000ea20000300800 */
[----:B------:R-:W-:-:S03]  /*5dd00*/  IMAD.MOV.U32 R92, RZ, RZ, R141 ;  /* 0x000000ffff5c7224 */ /* 0x000fc600078e008d */
[----:B------:R-:W2:Y:S01]  /*5dd10*/  LDL.LU R145, [R1+0x630c] ;  /* 0x00630c0001917983 */ /* 0x000ea20000300800 */
[----:B------:R-:W-:-:S03]  /*5dd20*/  MOV R93, R142 ;  /* 0x0000008e005d7202 */ /* 0x000fc60000000f00 */
[----:B------:R-:W2:Y:S01]  /*5dd30*/  LDL.LU R146, [R1+0x6308] ;  /* 0x0063080001927983 */ /* 0x000ea20000300800 */
[----:B------:R-:W-:-:S03]  /*5dd40*/  IMAD.MOV.U32 R94, RZ, RZ, R143 ;  /* 0x000000ffff5e7224 */ /* 0x000fc600078e008f */
[----:B------:R-:W2:Y:S04]  /*5dd50*/  LDL.LU R147, [R1+0x6304] ;  /* 0x0063040001937983 */ /* 0x000ea80000300800 */
[----:B------:R-:W3:Y:S04]  /*5dd60*/  LDL.LU R140, [R1+0x6300] ;  /* 0x00630000018c7983 */ /* 0x000ee80000300800 */
[----:B------:R-:W3:Y:S04]  /*5dd70*/  LDL.LU R141, [R1+0x62fc] ;  /* 0x0062fc00018d7983 */ /* 0x000ee80000300800 */
[----:B------:R-:W3:Y:S01]  /*5dd80*/  LDL.LU R142, [R1+0x62f8] ;  /* 0x0062f800018e7983 */ /* 0x000ee20000300800 */
[----:B------:R-:W-:-:S03]  /*5dd90*/  IMAD.MOV.U32 R95, RZ, RZ, R151 ;  /* 0x000000ffff5f7224 */ /* 0x000fc600078e0097 */
[----:B------:R-:W3:Y:S04]  /*5dda0*/  LDL.LU R143, [R1+0x62f4] ;  /* 0x0062f400018f7983 */ /* 0x000ee80000300800 */
[----:B------:R-:W4:Y:S01]  /*5ddb0*/  LDL.LU R151, [R1+0x62f0] ;  /* 0x0062f00001977983 */ /* 0x000f220000300800 */
[----:B------:R-:W-:Y:S01]  /*5ddc0*/  IMAD.MOV.U32 R192, RZ, RZ, R155 ;  /* 0x000000ffffc07224 */ /* 0x000fe200078e009b */
[----:B------:R-:W-:Y:S01]  /*5ddd0*/  MOV R194, R159 ;  /* 0x0000009f00c27202 */ /* 0x000fe20000000f00 */
[----:B------:R-:W-:Y:S01]  /*5dde0*/  IMAD.MOV.U32 R193, RZ, RZ, R158 ;  /* 0x000000ffffc17224 */ /* 0x000fe200078e009e */
[----:B------:R-:W4:Y:S01]  /*5ddf0*/  LDL.LU R155, [R1+0x62ec] ;  /* 0x0062ec00019b7983 */ /* 0x000f220000300800 */
[----:B------:R-:W-:-:S03]  /*5de00*/  IMAD.MOV.U32 R195, RZ, RZ, R163 ;  /* 0x000000ffffc37224 */ /* 0x000fc600078e00a3 */
[----:B------:R-:W4:Y:S04]  /*5de10*/  LDL.LU R158, [R1+0x62e8] ;  /* 0x0062e800019e7983 */ /* 0x000f280000300800 */
[----:B------:R-:W4:Y:S04]  /*5de20*/  LDL.LU R159, [R1+0x62e4] ;  /* 0x0062e400019f7983 */ /* 0x000f280000300800 */
[----:B------:R-:W4:Y:S01]  /*5de30*/  LDL.LU R163, [R1+0x62e0] ;  /* 0x0062e00001a37983 */ /* 0x000f220000300800 */
[C---:B--2---:R-:W-:Y:S03]  /*5de40*/  HMMA.1688.F32.TF32 R108, R24.reuse, R244, R144 ;  /* 0x000000f4186c723c */ /* 0x044fe60000081090 */
[----:B------:R-:W-:Y:S04]  /*5de50*/  LDS R144, [R0+UR12+0x8700] ;  /* 0x0087000c00907984 */ /* 0x000fe80008000800 */
[----:B------:R-:W-:Y:S04]  /*5de60*/  LDS R146, [R0+UR12+0xa700] ;  /* 0x00a7000c00927984 */ /* 0x000fe80008000800 */
[----:B------:R-:W-:Y:S04]  /*5de70*/  LDS R145, [R252+UR12+0x8700] ;  /* 0x0087000cfc917984 */ /* 0x000fe80008000800 */
[----:B------:R-:W-:Y:S01]  /*5de80*/  LDS R147, [R252+UR12+0xa700] ;  /* 0x00a7000cfc937984 */ /* 0x000fe20008000800 */
[C---:B---3--:R-:W-:Y:S08]  /*5de90*/  HMMA.1688.F32.TF32 R112, R24.reuse, R240, R140 ;  /* 0x000000f01870723c */ /* 0x048ff0000008108c */
[C---:B----4-:R-:W-:Y:S11]  /*5dea0*/  HMMA.1688.F32.TF32 R104, R24.reuse, R8, R148 ;  /* 0x000000081868723c */ /* 0x050ff60000081094 */
        /* <DEDUP_REMOVED lines=8> */
[C---:B-1----:R-:W-:Y:S08]  /*5df30*/  HMMA.1688.F32.TF32 R104, R24.reuse, R20, R160 ;  /* 0x000000141868723c */ /* 0x042ff000000810a0 */
        /* <DEDUP_REMOVED lines=13> */
[----:B------:R-:W-:Y:S04]  /*5e010*/  STL.64 [R1+0x2c8], R110 ;  /* 0x0002c86e01007387 */ /* 0x000fe80000100a00 */
[----:B------:R-:W-:Y:S04]  /*5e020*/  STL.64 [R1+0x2b0], R104 ;  /* 0x0002b06801007387 */ /* 0x000fe80000100a00 */
[----:B------:R-:W-:Y:S04]  /*5e030*/  STL.64 [R1+0x2b8], R106 ;  /* 0x0002b86a01007387 */ /* 0x000fe80000100a00 */
[----:B------:R-:W-:Y:S04]  /*5e040*/  STL.64 [R1+0x2a0], R24 ;  /* 0x0002a01801007387 */ /* 0x000fe80000100a00 */
[----:B------:R1:W-:Y:S02]  /*5e050*/  STL.64 [R1+0x2a8], R26 ;  /* 0x0002a81a01007387 */ /* 0x0003e40000100a00 */
[C---:B-1----:R-:W-:Y:S08]  /*5e060*/  HMMA.1688.F32.TF32 R24, R4.reuse, R216, R180 ;  /* 0x000000d80418723c */ /* 0x042ff000000810b4 */
[C---:B------:R-:W-:Y:S11]  /*5e070*/  HMMA.1688.F32.TF32 R108, R4.reuse, R220, R184 ;  /* 0x000000dc046c723c */ /* 0x040ff600000810b8 */
[----:B------:R-:W-:Y:S04]  /*5e080*/  STL.64 [R1+0x290], R24 ;  /* 0x0002901801007387 */ /* 0x000fe80000100a00 */
[----:B------:R1:W-:Y:S02]  /*5e090*/  STL.64 [R1+0x298], R26 ;  /* 0x0002981a01007387 */ /* 0x0003e40000100a00 */
[C---:B-1----:R-:W-:Y:S02]  /*5e0a0*/  HMMA.1688.F32.TF32 R24, R4.reuse, R224, R188 ;  /* 0x000000e00418723c */ /* 0x042fe400000810bc */
[----:B------:R-:W-:Y:S04]  /*5e0b0*/  STL.64 [R1+0x1d0], R108 ;  /* 0x0001d06c01007387 */ /* 0x000fe80000100a00 */
[----:B------:R-:W-:Y:S02]  /*5e0c0*/  STL.64 [R1+0x1d8], R110 ;  /* 0x0001d86e01007387 */ /* 0x000fe40000100a00 */
[C---:B------:R-:W-:Y:S08]  /*5e0d0*/  HMMA.1688.F32.TF32 R104, R4.reuse, R228, R32 ;  /* 0x000000e40468723c */ /* 0x040ff00000081020 */
        /* <DEDUP_REMOVED lines=13> */
[C---:B-1----:R-:W-:Y:S03]  /*5e1b0*/  HMMA.1688.F32.TF32 R24, R4.reuse, R240, R28 ;  /* 0x000000f00418723c */ /* 0x042fe6000008101c */
[----:B------:R-:W1:Y:S05]  /*5e1c0*/  LDS R59, [R252+UR12+0xa600] ;  /* 0x00a6000cfc3b7984 */ /* 0x000e6a0008000800 */
[C---:B------:R-:W-:Y:S11]  /*5e1d0*/  HMMA.1688.F32.TF32 R28, R4.reuse, R244, R96 ;  /* 0x000000f4041c723c */ /* 0x040ff60000081060 */
[----:B------:R-:W-:Y:S04]  /*5e1e0*/  STL.64 [R1+0x150], R24 ;  /* 0x0001501801007387 */ /* 0x000fe80000100a00 */
[----:B------:R2:W-:Y:S02]  /*5e1f0*/  STL.64 [R1+0x158], R26 ;  /* 0x0001581a01007387 */ /* 0x0005e40000100a00 */
[C---:B--2---:R-:W-:Y:S02]  /*5e200*/  HMMA.1688.F32.TF32 R24, R4.reuse, R8, R92 ;  /* 0x000000080418723c */ /* 0x044fe4000008105c */
[----:B------:R-:W-:Y:S04]  /*5e210*/  STL.64 [R1+0x140], R28 ;  /* 0x0001401c01007387 */ /* 0x000fe80000100a00 */
[----:B------:R2:W-:Y:S02]  /*5e220*/  STL.64 [R1+0x148], R30 ;  /* 0x0001481e01007387 */ /* 0x0005e40000100a00 */
[C---:B------:R-:W-:Y:S08]  /*5e230*/  HMMA.1688.F32.TF32 R32, R4.reuse, R12, R88 ;  /* 0x0000000c0420723c */ /* 0x040ff00000081058 */
[C---:B--2---:R-:W-:Y:S03]  /*5e240*/  HMMA.1688.F32.TF32 R28, R4.reuse, R16, R200 ;  /* 0x00000010041c723c */ /* 0x044fe600000810c8 */
[----:B------:R-:W-:Y:S04]  /*5e250*/  STL.64 [R1+0x130], R24 ;  /* 0x0001301801007387 */ /* 0x000fe80000100a00 */
[----:B------:R2:W-:Y:S02]  /*5e260*/  STL.64 [R1+0x138], R26 ;  /* 0x0001381a01007387 */ /* 0x0005e40000100a00 */
[C---:B--2---:R-:W-:Y:S08]  /*5e270*/  HMMA.1688.F32.TF32 R24, R4.reuse, R20, R196 ;  /* 0x000000140418723c */ /* 0x044ff000000810c4 */
[----:B------:R-:W-:Y:S01]  /*5e280*/  HMMA.1688.F32.TF32 R4, R4, R40, R192 ;  /* 0x000000280404723c */ /* 0x000fe200000810c0 */
[----:B------:R2:W-:Y:S04]  /*5e290*/  STL.64 [R1+0x120], R32 ;  /* 0x0001202001007387 */ /* 0x0005e80000100a00 */
[----:B------:R3:W-:Y:S04]  /*5e2a0*/  STL.64 [R1+0x128], R34 ;  /* 0x0001282201007387 */ /* 0x0007e80000100a00 */
[----:B------:R4:W-:Y:S04]  /*5e2b0*/  STL.64 [R1+0x110], R28 ;  /* 0x0001101c01007387 */ /* 0x0009e80000100a00 */
[----:B------:R1:W-:Y:S04]  /*5e2c0*/  STL.64 [R1+0x118], R30 ;  /* 0x0001181e01007387 */ /* 0x0003e80000100a00 */
[----:B------:R-:W4:Y:S04]  /*5e2d0*/  LDL.LU R88, [R1+0x610] ;  /* 0x0006100001587983 */ /* 0x000f280000300800 */
[----:B------:R-:W-:Y:S01]  /*5e2e0*/  STL.64 [R1+0x100], R24 ;  /* 0x0001001801007387 */ /* 0x000fe20000100a00 */
[----:B------:R-:W-:-:S03]  /*5e2f0*/  IMAD.MOV.U32 R90, RZ, RZ, R84 ;  /* 0x000000ffff5a7224 */ /* 0x000fc600078e0054 */
[----:B------:R1:W-:Y:S01]  /*5e300*/  STL.64 [R1+0x108], R26 ;  /* 0x0001081a01007387 */ /* 0x0003e20000100a00 */
[----:B------:R-:W-:-:S03]  /*5e310*/  IMAD.MOV.U32 R91, RZ, RZ, R85 ;  /* 0x000000ffff5b7224 */ /* 0x000fc600078e0055 */
[----:B------:R-:W-:Y:S04]  /*5e320*/  STL.64 [R1+0xf0], R4 ;  /* 0x0000f00401007387 */ /* 0x000fe80000100a00 */
[----:B------:R1:W-:Y:S04]  /*5e330*/  STL.64 [R1+0xf8], R6 ;  /* 0x0000f80601007387 */ /* 0x0003e80000100a00 */
        /* <DEDUP_REMOVED lines=55> */
[----:B--2---:R-:W2:Y:S04]  /*5e6b0*/  LDL.LU R32, [R1+0x1140] ;  /* 0x0011400001207983 */ /* 0x004ea80000300800 */
[----:B------:R-:W2:Y:S04]  /*5e6c0*/  LDL.LU R33, [R1+0x1144] ;  /* 0x0011440001217983 */ /* 0x000ea80000300800 */
[----:B---3--:R-:W2:Y:S04]  /*5e6d0*/  LDL.LU R34, [R1+0x1148] ;  /* 0x0011480001227983 */ /* 0x008ea80000300800 */
[----:B------:R-:W2:Y:S04]  /*5e6e0*/  LDL.LU R35, [R1+0x114c] ;  /* 0x00114c0001237983 */ /* 0x000ea80000300800 */
[----:B----4-:R-:W3:Y:S04]  /*5e6f0*/  LDL.LU R28, [R1+0x1110] ;  /* 0x00111000011c7983 */ /* 0x010ee80000300800 */
[----:B------:R-:W3:Y:S04]  /*5e700*/  LDL.LU R29, [R1+0x1114] ;  /* 0x00111400011d7983 */ /* 0x000ee80000300800 */
[----:B-1----:R-:W3:Y:S04]  /*5e710*/  LDL.LU R30, [R1+0x1118] ;  /* 0x00111800011e7983 */ /* 0x002ee80000300800 */
[----:B------:R-:W3:Y:S04]  /*5e720*/  LDL.LU R31, [R1+0x111c] ;  /* 0x00111c00011f7983 */ /* 0x000ee80000300800 */
[----:B------:R-:W4:Y:S04]  /*5e730*/  LDL.LU R96, [R1+0x1100] ;  /* 0x0011000001607983 */ /* 0x000f280000300800 */
[----:B------:R-:W4:Y:S01]  /*5e740*/  LDL.LU R97, [R1+0x1104] ;  /* 0x0011040001617983 */ /* 0x000f220000300800 */
[C---:B------:R-:W-:Y:S08]  /*5e750*/  HMMA.1688.F32.TF32 R24, R248.reuse, R208, R128 ;  /* 0x000000d0f818723c */ /* 0x040ff00000081080 */
[C---:B------:R-:W-:Y:S08]  /*5e760*/  HMMA.1688.F32.TF32 R132, R248.reuse, R204, R132 ;  /* 0x000000ccf884723c */ /* 0x040ff00000081084 */
[C---:B------:R-:W-:Y:S11]  /*5e770*/  HMMA.1688.F32.TF32 R4, R248.reuse, R212, R124 ;  /* 0x000000d4f804723c */ /* 0x040ff6000008107c */
[----:B------:R-:W-:Y:S04]  /*5e780*/  STL.64 [R1+0xe0], R132 ;  /* 0x0000e08401007387 */ /* 0x000fe80000100a00 */
[----:B------:R-:W-:Y:S01]  /*5e790*/  STL.64 [R1+0xe8], R134 ;  /* 0x0000e88601007387 */ /* 0x000fe20000100a00 */
[C---:B------:R-:W-:Y:S03]  /*5e7a0*/  HMMA.1688.F32.TF32 R120, R248.reuse, R216, R120 ;  /* 0x000000d8f878723c */ /* 0x040fe60000081078 */
[----:B------:R-:W-:Y:S04]  /*5e7b0*/  STL.64 [R1+0xd0], R24 ;  /* 0x0000d01801007387 */ /* 0x000fe80000100a00 */
[----:B------:R1:W-:Y:S04]  /*5e7c0*/  STL.64 [R1+0xd8], R26 ;  /* 0x0000d81a01007387 */ /* 0x0003e80000100a00 */
[----:B------:R-:W-:Y:S04]  /*5e7d0*/  STL.64 [R1+0xc0], R4 ;  /* 0x0000c00401007387 */ /* 0x000fe80000100a00 */
[----:B------:R1:W-:Y:S02]  /*5e7e0*/  STL.64 [R1+0xc8], R6 ;  /* 0x0000c80601007387 */ /* 0x0003e40000100a00 */
[C---:B-1----:R-:W-:Y:S08]  /*5e7f0*/  HMMA.1688.F32.TF32 R24, R248.reuse, R220, R200 ;  /* 0x000000dcf818723c */ /* 0x042ff000000810c8 */
[C---:B------:R-:W-:Y:S01]  /*5e800*/  HMMA.1688.F32.TF32 R4, R248.reuse, R224, R196 ;  /* 0x000000e0f804723c */ /* 0x040fe200000810c4 */
[----:B------:R-:W-:Y:S04]  /*5e810*/  STL.64 [R1+0xb0], R120 ;  /* 0x0000b07801007387 */ /* 0x000fe80000100a00 */
[----:B------:R-:W-:Y:S04]  /*5e820*/  STL.64 [R1+0xb8], R122 ;  /* 0x0000b87a01007387 */ /* 0x000fe80000100a00 */
[----:B------:R-:W4:Y:S04]  /*5e830*/  LDL.LU R200, [R1+0x630] ;  /* 0x0006300001c87983 */ /* 0x000f280000300800 */
[----:B------:R-:W-:Y:S04]  /*5e840*/  STL.64 [R1+0xa0], R24 ;  /* 0x0000a01801007387 */ /* 0x000fe80000100a00 */
[----:B------:R-:W-:Y:S04]  /*5e850*/  STL.64 [R1+0xa8], R26 ;  /* 0x0000a81a01007387 */ /* 0x000fe80000100a00 */
        /* <DEDUP_REMOVED lines=8> */
[----:B------:R-:W4:Y:S01]  /*5e8e0*/  LDL.LU R199, [R1+0x65c] ;  /* 0x00065c0001c77983 */ /* 0x000f220000300800 */
        /* <DEDUP_REMOVED lines=8> */
[C---:B--2---:R-:W-:Y:S02]  /*5e970*/  HMMA.1688.F32.TF32 R32, R248.reuse, R244, R32 ;  /* 0x000000f4f820723c */ /* 0x044fe40000081020 */
[----:B------:R-:W-:Y:S04]  /*5e980*/  STL.64 [R1+0x60], R24 ;  /* 0x0000601801007387 */ /* 0x000fe80000100a00 */
[----:B------:R1:W-:Y:S05]  /*5e990*/  STL.64 [R1+0x68], R26 ;  /* 0x0000681a01007387 */ /* 0x0003ea0000100a00 */
[----:B------:R-:W-:Y:S04]  /*5e9a0*/  STL.64 [R1+0x50], R4 ;  /* 0x0000500401007387 */ /* 0x000fe80000100a00 */
[----:B------:R2:W-:Y:S01]  /*5e9b0*/  STL.64 [R1+0x58], R6 ;  /* 0x0000580601007387 */ /* 0x0005e20000100a00 */
[C---:B-1----:R-:W-:Y:S08]  /*5e9c0*/  HMMA.1688.F32.TF32 R24, R248.reuse, R8, R100 ;  /* 0x00000008f818723c */ /* 0x042ff00000081064 */
[C---:B--2---:R-:W-:Y:S01]  /*5e9d0*/  HMMA.1688.F32.TF32 R4, R248.reuse, R12, R192 ;  /* 0x0000000cf804723c */ /* 0x044fe200000810c0 */
[----:B------:R-:W-:Y:S01]  /*5e9e0*/  IMAD.MOV.U32 R98, RZ, RZ, R85 ;  /* 0x000000ffff627224 */ /* 0x000fe200078e0055 */
[----:B------:R-:W-:Y:S01]  /*5e9f0*/  MOV R99, R84 ;  /* 0x0000005400637202 */ /* 0x000fe20000000f00 */
[----:B------:R-:W-:Y:S04]  /*5ea00*/  STL.64 [R1+0x40], R32 ;  /* 0x0000402001007387 */ /* 0x000fe80000100a00 */
[----:B------:R-:W-:Y:S04]  /*5ea10*/  STL.64 [R1+0x48], R34 ;  /* 0x0000482201007387 */ /* 0x000fe80000100a00 */
[----:B------:R-:W2:Y:S04]  /*5ea20*/  LDL.LU R192, [R1+0x670] ;  /* 0x0006700001c07983 */ /* 0x000ea80000300800 */
[----:B------:R-:W-:Y:S04]  /*5ea30*/  STL.64 [R1+0x30], R24 ;  /* 0x0000301801007387 */ /* 0x000fe80000100a00 */
[----:B------:R3:W-:Y:S04]  /*5ea40*/  STL.64 [R1+0x38], R26 ;  /* 0x0000381a01007387 */ /* 0x0007e80000100a00 */
[----:B------:R-:W-:Y:S04]  /*5ea50*/  STL.64 [R1+0x20], R4 ;  /* 0x0000200401007387 */ /* 0x000fe80000100a00 */
[----:B------:R4:W-:Y:S01]  /*5ea60*/  STL.64 [R1+0x28], R6 ;  /* 0x0000280601007387 */ /* 0x0009e20000100a00 */
[C---:B---3--:R-:W-:Y:S03]  /*5ea70*/  HMMA.1688.F32.TF32 R24, R248.reuse, R16, R28 ;  /* 0x00000010f818723c */ /* 0x048fe6000008101c */
[----:B------:R-:W2:Y:S04]  /*5ea80*/  LDL.LU R193, [R1+0x674] ;  /* 0x0006740001c17983 */ /* 0x000ea80000300800 */
[----:B------:R-:W2:Y:S01]  /*5ea90*/  LDL.LU R194, [R1+0x678] ;  /* 0x0006780001c27983 */ /* 0x000ea20000300800 */
[C---:B----4-:R-:W-:Y:S03]  /*5eaa0*/  HMMA.1688.F32.TF32 R4, R248.reuse, R20, R96 ;  /* 0x00000014f804723c */ /* 0x050fe60000081060 */
[----:B------:R-:W2:Y:S04]  /*5eab0*/  LDL.LU R195, [R1+0x67c] ;  /* 0x00067c0001c37983 */ /* 0x000ea80000300800 */
[----:B------:R-:W-:Y:S01]  /*5eac0*/  LDS R84, [R0+UR12+0x8680] ;  /* 0x0086800c00547984 */ /* 0x000fe20008000800 */
[----:B------:R-:W-:Y:S03]  /*5ead0*/  HMMA.1688.F32.TF32 R248, R248, R40, R92 ;  /* 0x00000028f8f8723c */ /* 0x000fe6000008105c */
[----:B------:R-:W1:Y:S04]  /*5eae0*/  LDS R85, [R252+UR12+0x8680] ;  /* 0x0086800cfc557984 */ /* 0x000e680008000800 */
[----:B------:R-:W-:Y:S04]  /*5eaf0*/  STL.64 [R1+0x10], R24 ;  /* 0x0000101801007387 */ /* 0x000fe80000100a00 */
[----:B------:R-:W-:Y:S08]  /*5eb00*/  STL.64 [R1+0x18], R26 ;  /* 0x0000181a01007387 */ /* 0x000ff00000100a00 */
[----:B------:R-:W-:Y:S04]  /*5eb10*/  STL.64 [R1+0x6038], R250 ;  /* 0x006038fa01007387 */ /* 0x000fe80000100a00 */
[----:B------:R-:W-:Y:S04]  /*5eb20*/  STL.64 [R1], R4 ;  /* 0x0000000401007387 */ /* 0x000fe80000100a00 */
[----:B------:R3:W-:Y:S02]  /*5eb30*/  STL.64 [R1+0x8], R6 ;  /* 0x0000080601007387 */ /* 0x0007e40000100a00 */
[C---:B---3--:R-:W-:Y:S02]  /*5eb40*/  HMMA.1688.F32.TF32 R4, R56.reuse, R204, R88 ;  /* 0x000000cc3804723c */ /* 0x048fe40000081058 */
[----:B------:R-:W-:Y:S04]  /*5eb50*/  STL.64 [R1+0x6030], R248 ;  /* 0x006030f801007387 */ /* 0x000fe80000100a00 */
[----:B------:R-:W3:Y:S04]  /*5eb60*/  LDL.LU R74, [R1+0x688] ;  /* 0x00068800014a7983 */ /* 0x000ee80000300800 */
[----:B------:R-:W3:Y:S04]  /*5eb70*/  LDL.LU R75, [R1+0x68c] ;  /* 0x00068c00014b7983 */ /* 0x000ee80000300800 */
[----:B------:R-:W4:Y:S04]  /*5eb80*/  LDL.LU R70, [R1+0x6a8] ;  /* 0x0006a80001467983 */ /* 0x000f280000300800 */
[----:B------:R-:W4:Y:S04]  /*5eb90*/  LDL.LU R71, [R1+0x6ac] ;  /* 0x0006ac0001477983 */ /* 0x000f280000300800 */
[----:B------:R-:W-:Y:S04]  /*5eba0*/  STL.64 [R1+0x6048], R6 ;  /* 0x0060480601007387 */ /* 0x000fe80000100a00 */
[----:B------:R1:W-:Y:S01]  /*5ebb0*/  STL.64 [R1+0x6040], R4 ;  /* 0x0060400401007387 */ /* 0x0003e20000100a00 */
[C---:B------:R-:W-:Y:S08]  /*5ebc0*/  HMMA.1688.F32.TF32 R24, R56.reuse, R208, R200 ;  /* 0x000000d03818723c */ /* 0x040ff000000810c8 */
[C---:B------:R-:W-:Y:S11]  /*5ebd0*/  HMMA.1688.F32.TF32 R140, R56.reuse, R212, R196 ;  /* 0x000000d4388c723c */ /* 0x040ff600000810c4 */
[----:B------:R-:W-:Y:S04]  /*5ebe0*/  STL.64 [R1+0x6058], R26 ;  /* 0x0060581a01007387 */ /* 0x000fe80000100a00 */
[----:B------:R-:W-:Y:S04]  /*5ebf0*/  STL.64 [R1+0x6050], R24 ;  /* 0x0060501801007387 */ /* 0x000fe80000100a00 */
        /* <DEDUP_REMOVED lines=11> */
[----:B------:R-:W4:Y:S01]  /*5ecb0*/  LDL.LU R55, [R1+0x72c] ;  /* 0x00072c0001377983 */ /* 0x000f220000300800 */
[----:B--2---:R-:W-:-:S15]  /*5ecc0*/  HMMA.1688.F32.TF32 R28, R56, R216, R192 ;  /* 0x000000d8381c723c */ /* 0x004fde00000810c0 */
[----:B------:R-:W-:-:S04]  /*5ecd0*/  NOP ;  /* 0x0000000000007918 */ /* 0x000fc80000000000 */
[----:B------:R-:W-:Y:S04]  /*5ece0*/  STL.64 [R1+0x6078], R30 ;  /* 0x0060781e01007387 */ /* 0x000fe80000100a00 */
[----:B------:R-:W-:Y:S01]  /*5ecf0*/  STL.64 [R1+0x6070], R28 ;  /* 0x0060701c01007387 */ /* 0x000fe20000100a00 */
[C---:B---3--:R-:W-:Y:S08]  /*5ed00*/  HMMA.1688.F32.TF32 R72, R56.reuse, R220, R72 ;  /* 0x000000dc3848723c */ /* 0x048ff00000081048 */
[C---:B----4-:R-:W-:Y:S11]  /*5ed10*/  HMMA.1688.F32.TF32 R68, R56.reuse, R224, R68 ;  /* 0x000000e03844723c */ /* 0x050ff60000081044 */
[----:B------:R-:W-:Y:S04]  /*5ed20*/  STL [R1+0x5ffc], R72 ;  /* 0x005ffc4801007387 */ /* 0x000fe80000100800 */
[----:B------:R-:W-:Y:S04]  /*5ed30*/  STL [R1+0x5ff8], R73 ;  /* 0x005ff84901007387 */ /* 0x000fe80000100800 */
[----:B------:R-:W-:Y:S04]  /*5ed40*/  STL [R1+0x5ff4], R74 ;  /* 0x005ff44a01007387 */ /* 0x000fe80000100800 */
[----:B------:R-:W-:Y:S04]  /*5ed50*/  STL [R1+0x5ff0], R75 ;  /* 0x005ff04b01007387 */ /* 0x000fe80000100800 */
[----:B------:R-:W2:Y:S04]  /*5ed60*/  LDL.LU R192, [R1+0x740] ;  /* 0x0007400001c07983 */ /* 0x000ea80000300800 */
[----:B------:R-:W2:Y:S04]  /*5ed70*/  LDL.LU R193, [R1+0x744] ;  /* 0x0007440001c17983 */ /* 0x000ea80000300800 */
[----:B------:R-:W2:Y:S04]  /*5ed80*/  LDL.LU R194, [R1+0x748] ;  /* 0x0007480001c27983 */ /* 0x000ea80000300800 */
[----:B------:R-:W2:Y:S04]  /*5ed90*/  LDL.LU R195, [R1+0x74c] ;  /* 0x00074c0001c37983 */ /* 0x000ea80000300800 */
[----:B------:R-:W-:Y:S04]  /*5eda0*/  STL [R1+0x5fe8], R68 ;  /* 0x005fe84401007387 */ /* 0x000fe80000100800 */
[----:B------:R-:W-:Y:S04]  /*5edb0*/  STL [R1+0x5fe4], R69 ;  /* 0x005fe44501007387 */ /* 0x000fe80000100800 */
[----:B------:R-:W-:Y:S04]  /*5edc0*/  STL [R1+0x5fe0], R70 ;  /* 0x005fe04601007387 */ /* 0x000fe80000100800 */
[----:B------:R-:W-:Y:S01]  /*5edd0*/  STL [R1+0x5fdc], R71 ;  /* 0x005fdc4701007387 */ /* 0x000fe20000100800 */
[C---:B------:R-:W-:Y:S08]  /*5ede0*/  HMMA.1688.F32.TF32 R164, R56.reuse, R228, R196 ;  /* 0x000000e438a4723c */ /* 0x040ff000000810c4 */
[C---:B------:R-:W-:Y:S08]  /*5edf0*/  HMMA.1688.F32.TF32 R44, R56.reuse, R232, R44 ;  /* 0x000000e8382c723c */ /* 0x040ff0000008102c */
        /* <DEDUP_REMOVED lines=13> */
[----:B------:R-:W3:Y:S04]  /*5eed0*/  LDL.LU R38, [R1+0x768] ;  /* 0x0007680001267983 */ /* 0x000ee80000300800 */
[----:B------:R-:W3:Y:S01]  /*5eee0*/  LDL.LU R39, [R1+0x76c] ;  /* 0x00076c0001277983 */ /* 0x000ee20000300800 */
[----:B------:R-:W-:Y:S03]  /*5eef0*/  HMMA.1688.F32.TF32 R52, R56, R240, R52 ;  /* 0x000000f03834723c */ /* 0x000fe60000081034 */
[----:B------:R-:W4:Y:S04]  /*5ef00*/  LDL.LU R62, [R1+0x778] ;  /* 0x00077800013e7983 */ /* 0x000f280000300800 */
[----:B------:R-:W4:-:S12]  /*5ef10*/  LDL.LU R63, [R1+0x77c] ;  /* 0x00077c00013f7983 */ /* 0x000f180000300800 */
        /* <DEDUP_REMOVED lines=19> */
[----:B------:R-:W1:Y:S01]  /*5f050*/  LDL.LU R91, [R1+0x9ac] ;  /* 0x0009ac00015b7983 */ /* 0x000e620000300800 */
[----:B--2---:R-:W-:-:S15]  /*5f060*/  HMMA.1688.F32.TF32 R32, R56, R244, R192 ;  /* 0x000000f43820723c */ /* 0x004fde00000810c0 */
[----:B------:R-:W-:-:S04]  /*5f070*/  NOP ;  /* 0x0000000000007918 */ /* 0x000fc80000000000 */
[----:B------:R-:W-:Y:S04]  /*5f080*/  STL [R1+0x5fa8], R32 ;  /* 0x005fa82001007387 */ /* 0x000fe80000100800 */
[----:B------:R-:W-:Y:S04]  /*5f090*/  STL [R1+0x5fa4], R33 ;  /* 0x005fa42101007387 */ /* 0x000fe80000100800 */
[----:B------:R-:W-:Y:S04]  /*5f0a0*/  STL [R1+0x5fa0], R34 ;  /* 0x005fa02201007387 */ /* 0x000fe80000100800 */
[----:B------:R-:W-:Y:S01]  /*5f0b0*/  STL [R1+0x5f9c], R35 ;  /* 0x005f9c2301007387 */ /* 0x000fe20000100800 */
[----:B---3--:R-:W-:-:S15]  /*5f0c0*/  HMMA.1688.F32.TF32 R36, R56, R8, R36 ;  /* 0x000000083824723c */ /* 0x008fde0000081024 */
[----:B------:R-:W-:-:S04]  /*5f0d0*/  NOP ;  /* 0x0000000000007918 */ /* 0x000fc80000000000 */
[----:B------:R-:W-:Y:S04]  /*5f0e0*/  STL [R1+0x6018], R36 ;  /* 0x0060182401007387 */ /* 0x000fe80000100800 */
[----:B------:R-:W-:Y:S04]  /*5f0f0*/  STL [R1+0x6014], R37 ;  /* 0x0060142501007387 */ /* 0x000fe80000100800 */
[----:B------:R-:W-:Y:S04]  /*5f100*/  STL [R1+0x6010], R38 ;  /* 0x0060102601007387 */ /* 0x000fe80000100800 */
[----:B------:R-:W-:Y:S04]  /*5f110*/  STL [R1+0x600c], R39 ;  /* 0x00600c2701007387 */ /* 0x000fe80000100800 */
[----:B------:R-:W2:Y:S04]  /*5f120*/  LDL.LU R192, [R1+0x9f0] ;  /* 0x0009f00001c07983 */ /* 0x000ea80000300800 */
[----:B------:R-:W2:Y:S04]  /*5f130*/  LDL.LU R193, [R1+0x9f4] ;  /* 0x0009f40001c17983 */ /* 0x000ea80000300800 */
[----:B------:R-:W2:Y:S04]  /*5f140*/  LDL.LU R194, [R1+0x9f8] ;  /* 0x0009f80001c27983 */ /* 0x000ea80000300800 */
[----:B------:R-:W2:Y:S01]  /*5f150*/  LDL.LU R195, [R1+0x9fc] ;  /* 0x0009fc0001c37983 */ /* 0x000ea20000300800 */
[C---:B----4-:R-:W-:Y:S08]  /*5f160*/  HMMA.1688.F32.TF32 R60, R56.reuse, R12, R60 ;  /* 0x0000000c383c723c */ /* 0x050ff0000008103c */
[C---:B------:R-:W-:Y:S08]  /*5f170*/  HMMA.1688.F32.TF32 R64, R56.reuse, R16, R64 ;  /* 0x000000103840723c */ /* 0x040ff00000081040 */
[C---:B------:R-:W-:Y:S03]  /*5f180*/  HMMA.1688.F32.TF32 R48, R56.reuse, R20, R48 ;  /* 0x000000143830723c */ /* 0x040fe60000081030 */
[----:B------:R-:W-:Y:S04]  /*5f190*/  STL [R1+0x6028], R60 ;  /* 0x0060283c01007387 */ /* 0x000fe80000100800 */
[----:B------:R-:W-:Y:S04]  /*5f1a0*/  STL [R1+0x6024], R61 ;  /* 0x0060243d01007387 */ /* 0x000fe80000100800 */
[----:B------:R-:W-:Y:S04]  /*5f1b0*/  STL [R1+0x6020], R62 ;  /* 0x0060203e01007387 */ /* 0x000fe80000100800 */
[----:B------:R-:W-:Y:S01]  /*5f1c0*/  STL [R1+0x601c], R63 ;  /* 0x00601c3f01007387 */ /* 0x000fe20000100800 */
[----:B------:R-:W-:Y:S03]  /*5f1d0*/  HMMA.1688.F32.TF32 R56, R56, R40, R92 ;  /* 0x000000283838723c */ /* 0x000fe6000008105c */
[----:B------:R-:W-:Y:S04]  /*5f1e0*/  STL.64 [R1+0x6088], R66 ;  /* 0x0060884201007387 */ /* 0x000fe80000100a00 */
[----:B------:R-:W-:Y:S04]  /*5f1f0*/  STL.64 [R1+0x6080], R64 ;  /* 0x0060804001007387 */ /* 0x000fe80000100a00 */
[----:B------:R-:W3:Y:S04]  /*5f200*/  LDL.LU R200, [R1+0xa40] ;  /* 0x000a400001c87983 */ /* 0x000ee80000300800 */
[----:B------:R-:W3:Y:S01]  /*5f210*/  LDL.LU R201, [R1+0xa44] ;  /* 0x000a440001c97983 */ /* 0x000ee20000300800 */
[----:B-1----:R-:W-:Y:S03]  /*5f220*/  HMMA.1688.F32.TF32 R4, R84, R204, R88 ;  /* 0x000000cc5404723c */ /* 0x002fe60000081058 */
[----:B------:R-:W3:Y:S04]  /*5f230*/  LDL.LU R202, [R1+0xa48] ;  /* 0x000a480001ca7983 */ /* 0x000ee80000300800 */
[----:B------:R-:W3:Y:S04]  /*5f240*/  LDL.LU R203, [R1+0xa4c] ;  /* 0x000a4c0001cb7983 */ /* 0x000ee80000300800 */
[----:B------:R-:W-:Y:S04]  /*5f250*/  STL.64 [R1+0x6098], R50 ;  /* 0x0060983201007387 */ /* 0x000fe80000100a00 */
[----:B------:R-:W-:Y:S04]  /*5f260*/  STL.64 [R1+0x6090], R48 ;  /* 0x0060903001007387 */ /* 0x000fe80000100a00 */
[----:B------:R-:W-:Y:S01]  /*5f270*/  STL.64 [R1+0x60a8], R58 ;  /* 0x0060a83a01007387 */ /* 0x000fe20000100a00 */
[----:B------:R-:W-:-:S03]  /*5f280*/  IMAD.MOV.U32 R3, RZ, RZ, R7 ;  /* 0x000000ffff037224 */ /* 0x000fc600078e0007 */
[----:B------:R-:W-:Y:S04]  /*5f290*/  STL.64 [R1+0x60a0], R56 ;  /* 0x0060a03801007387 */ /* 0x000fe80000100a00 */
[----:B------:R-:W-:Y:S04]  /*5f2a0*/  STL.64 [R1+0x240], R4 ;  /* 0x0002400401007387 */ /* 0x000fe80000100a00 */
[----:B------:R1:W-:Y:S02]  /*5f2b0*/  STL [R1+0x248], R6 ;  /* 0x0002480601007387 */ /* 0x0003e40000100800 */
[----:B-1----:R-:W-:Y:S02]  /*5f2c0*/  HMMA.1688.F32.TF32 R4, R84, R208, R196 ;  /* 0x000000d05404723c */ /* 0x002fe400000810c4 */
[----:B------:R-:W4:Y:S04]  /*5f2d0*/  LDL.LU R196, [R1+0xa60] ;  /* 0x000a600001c47983 */ /* 0x000f280000300800 */
[----:B------:R-:W4:Y:S04]  /*5f2e0*/  LDL.LU R197, [R1+0xa64] ;  /* 0x000a640001c57983 */ /* 0x000f280000300800 */
[----:B------:R-:W4:Y:S04]  /*5f2f0*/  LDL.LU R198, [R1+0xa68] ;  /* 0x000a680001c67983 */ /* 0x000f280000300800 */
[----:B------:R-:W4:Y:S05]  /*5f300*/  LDL.LU R199, [R1+0xa6c] ;  /* 0x000a6c0001c77983 */ /* 0x000f2a0000300800 */
[----:B------:R-:W-:Y:S01]  /*5f310*/  IMAD.MOV.U32 R34, RZ, RZ, R6 ;  /* 0x000000ffff227224 */ /* 0x000fe200078e0006 */
[----:B------:R-:W-:Y:S01]  /*5f320*/  MOV R35, R7 ;  /* 0x0000000700237202 */ /* 0x000fe20000000f00 */
[----:B------:R-:W-:-:S02]  /*5f330*/  IMAD.MOV.U32 R32, RZ, RZ, R4 ;  /* 0x000000ffff207224 */ /* 0x000fc400078e0004 */
[----:B------:R-:W-:Y:S02]  /*5f340*/  IMAD.MOV.U32 R33, RZ, RZ, R5 ;  /* 0x000000ffff217224 */ /* 0x000fe400078e0005 */
[----:B------:R-:W-:Y:S04]  /*5f350*/  STL.64 [R1+0x60b8], R34 ;  /* 0x0060b82201007387 */ /* 0x000fe80000100a00 */
[----:B------:R-:W-:Y:S01]  /*5f360*/  STL.64 [R1+0x60b0], R32 ;  /* 0x0060b02001007387 */ /* 0x000fe20000100a00 */
[----:B--2---:R-:W-:Y:S03]  /*5f370*/  HMMA.1688.F32.TF32 R4, R84, R212, R192 ;  /* 0x000000d45404723c */ /* 0x004fe600000810c0 */
[----:B------:R-:W2:Y:S04]  /*5f380*/  LDL.LU R192, [R1+0xa90] ;  /* 0x000a900001c07983 */ /* 0x000ea80000300800 */
[----:B------:R-:W2:Y:S04]  /*5f390*/  LDL.LU R193, [R1+0xa94] ;  /* 0x000a940001c17983 */ /* 0x000ea80000300800 */
[----:B------:R-:W2:Y:S04]  /*5f3a0*/  LDL.LU R194, [R1+0xa98] ;  /* 0x000a980001c27983 */ /* 0x000ea80000300800 */
[----:B------:R-:W2:Y:S04]  /*5f3b0*/  LDL.LU R195, [R1+0xa9c] ;  /* 0x000a9c0001c37983 */ /* 0x000ea80000300800 */
[----:B------:R-:W-:-:S02]  /*5f3c0*/  IMAD.MOV.U32 R54, RZ, RZ, R6 ;  /* 0x000000ffff367224 */ /* 0x000fc400078e0006 */
[----:B------:R-:W-:Y:S02]  /*5f3d0*/  IMAD.MOV.U32 R55, RZ, RZ, R7 ;  /* 0x000000ffff377224 */ /* 0x000fe400078e0007 */
[----:B------:R-:W-:Y:S02]  /*5f3e0*/  IMAD.MOV.U32 R52, RZ, RZ, R4 ;  /* 0x000000ffff347224 */ /* 0x000fe400078e0004 */
[----:B------:R-:W-:Y:S01]  /*5f3f0*/  IMAD.MOV.U32 R53, RZ, RZ, R5 ;  /* 0x000000ffff357224 */ /* 0x000fe200078e0005 */
[----:B------:R-:W-:Y:S04]  /*5f400*/  STL.64 [R1+0x60c8], R54 ;  /* 0x0060c83601007387 */ /* 0x000fe80000100a00 */
[----:B------:R-:W-:Y:S04]  /*5f410*/  STL.64 [R1+0x60c0], R52 ;  /* 0x0060c03401007387 */ /* 0x000fe80000100a00 */
[----:B------:R-:W2:Y:S04]  /*5f420*/  LDL.LU R92, [R1+0xfa0] ;  /* 0x000fa000015c7983 */ /* 0x000ea80000300800 */
[----:B------:R-:W2:Y:S04]  /*5f430*/  LDL.LU R93, [R1+0xfa4] ;  /* 0x000fa400015d7983 */ /* 0x000ea80000300800 */
[----:B------:R-:W2:Y:S04]  /*5f440*/  LDL.LU R94, [R1+0xfa8] ;  /* 0x000fa800015e7983 */ /* 0x000ea80000300800 */
[----:B------:R-:W2:Y:S04]  /*5f450*/  LDL.LU R95, [R1+0xfac] ;  /* 0x000fac00015f7983 */ /* 0x000ea80000300800 */
[----:B------:R-:W2:Y:S04]  /*5f460*/  LDL.LU R88, [R1+0xf90] ;  /* 0x000f900001587983 */ /* 0x000ea80000300800 */
[----:B------:R-:W2:Y:S01]  /*5f470*/  LDL.LU R89, [R1+0xf94] ;  /* 0x000f940001597983 */ /* 0x000ea20000300800 */
[----:B---3--:R-:W-:Y:S03]  /*5f480*/  HMMA.1688.F32.TF32 R4, R84, R216, R200 ;  /* 0x000000d85404723c */ /* 0x008fe600000810c8 */
[----:B------:R-:W3:Y:S04]  /*5f490*/  LDL.LU R90, [R1+0xf98] ;  /* 0x000f9800015a7983 */ /* 0x000ee80000300800 */
[----:B------:R-:W3:-:S12]  /*5f4a0*/  LDL.LU R91, [R1+0xf9c] ;  /* 0x000f9c00015b7983 */ /* 0x000ed80000300800 */
[----:B------:R-:W-:Y:S01]  /*5f4b0*/  MOV R44, R4 ;  /* 0x00000004002c7202 */ /* 0x000fe20000000f00 */
[----:B------:R-:W-:Y:S02]  /*5f4c0*/  IMAD.MOV.U32 R45, RZ, RZ, R5 ;  /* 0x000000ffff2d7224 */ /* 0x000fe400078e0005 */
[----:B------:R-:W-:Y:S02]  /*5f4d0*/  IMAD.MOV.U32 R46, RZ, RZ, R6 ;  /* 0x000000ffff2e7224 */ /* 0x000fe400078e0006 */
[----:B------:R-:W-:-:S05]  /*5f4e0*/  IMAD.MOV.U32 R47, RZ, RZ, R7 ;  /* 0x000000ffff2f7224 */ /* 0x000fca00078e0007 */
[----:B------:R-:W-:Y:S04]  /*5f4f0*/  STL.64 [R1+0x60d8], R46 ;  /* 0x0060d82e01007387 */ /* 0x000fe80000100a00 */
[----:B------:R-:W-:Y:S01]  /*5f500*/  STL.64 [R1+0x60d0], R44 ;  /* 0x0060d02c01007387 */ /* 0x000fe20000100a00 */
        /* <DEDUP_REMOVED lines=8> */
[----:B------:R-:W-:-:S03]  /*5f590*/  IMAD.MOV.U32 R164, RZ, RZ, R4 ;  /* 0x000000ffffa47224 */ /* 0x000fc600078e0004 */
[----:B------:R-:W-:Y:S04]  /*5f5a0*/  STL.64 [R1+0x60e8], R166 ;  /* 0x0060e8a601007387 */ /* 0x000fe80000100a00 */
[----:B------:R-:W-:Y:S04]  /*5f5b0*/  STL.64 [R1+0x60e0], R164 ;  /* 0x0060e0a401007387 */ /* 0x000fe80000100a00 */
[----:B------:R-:W4:Y:S04]  /*5f5c0*/  LDL.LU R200, [R1+0x10f0] ;  /* 0x0010f00001c87983 */ /* 0x000f280000300800 */
[----:B------:R-:W4:Y:S04]  /*5f5d0*/  LDL.LU R201, [R1+0x10f4] ;  /* 0x0010f40001c97983 */ /* 0x000f280000300800 */
[----:B------:R-:W4:Y:S04]  /*5f5e0*/  LDL.LU R202, [R1+0x10f8] ;  /* 0x0010f80001ca7983 */ /* 0x000f280000300800 */
[----:B------:R-:W4:Y:S01]  /*5f5f0*/  LDL.LU R203, [R1+0x10fc] ;  /* 0x0010fc0001cb7983 */ /* 0x000f220000300800 */
[----:B--2---:R-:W-:Y:S03]  /*5f600*/  HMMA.1688.F32.TF32 R4, R84, R224, R192 ;  /* 0x000000e05404723c */ /* 0x004fe600000810c0 */
[----:B------:R-:W2:Y:S04]  /*5f610*/  LDL.LU R192, [R1+0x10e0] ;  /* 0x0010e00001c07983 */ /* 0x000ea80000300800 */
[----:B------:R-:W2:Y:S04]  /*5f620*/  LDL.LU R193, [R1+0x10e4] ;  /* 0x0010e40001c17983 */ /* 0x000ea80000300800 */
[----:B------:R-:W2:Y:S04]  /*5f630*/  LDL.LU R194, [R1+0x10e8] ;  /* 0x0010e80001c27983 */ /* 0x000ea80000300800 */
[----:B------:R-:W2:Y:S04]  /*5f640*/  LDL.LU R195, [R1+0x10ec] ;  /* 0x0010ec0001c37983 */ /* 0x000ea80000300800 */
[----:B------:R-:W-:Y:S01]  /*5f650*/  IMAD.MOV.U32 R73, RZ, RZ, R4 ;  /* 0x000000ffff497224 */ /* 0x000fe200078e0004 */
[----:B------:R-:W-:Y:S01]  /*5f660*/  MOV R75, R6 ;  /* 0x00000006004b7202 */ /* 0x000fe20000000f00 */
[----:B------:R-:W-:-:S02]  /*5f670*/  IMAD.MOV.U32 R74, RZ, RZ, R5 ;  /* 0x000000ffff4a7224 */ /* 0x000fc400078e0005 */
[----:B------:R-:W-:Y:S02]  /*5f680*/  IMAD.MOV.U32 R79, RZ, RZ, R7 ;  /* 0x000000ffff4f7224 */ /* 0x000fe400078e0007 */
[----:B------:R-:W-:-:S15]  /*5f690*/  HMMA.1688.F32.TF32 R4, R84, R228, R92 ;  /* 0x000000e45404723c */ /* 0x000fde000008105c */
[----:B------:R-:W-:-:S04]  /*5f6a0*/  NOP ;  /* 0x0000000000007918 */ /* 0x000fc80000000000 */
[----:B------:R-:W-:Y:S01]  /*5f6b0*/  IMAD.MOV.U32 R76, RZ, RZ, R4 ;  /* 0x000000ffff4c7224 */ /* 0x000fe200078e0004 */
[----:B------:R-:W-:Y:S01]  /*5f6c0*/  MOV R72, R7 ;  /* 0x0000000700487202 */ /* 0x000fe20000000f00 */
[----:B------:R-:W-:Y:S02]  /*5f6d0*/  IMAD.MOV.U32 R77, RZ, RZ, R5 ;  /* 0x000000ffff4d7224 */ /* 0x000fe400078e0005 */
[----:B------:R-:W-:Y:S02]  /*5f6e0*/  IMAD.MOV.U32 R78, RZ, RZ, R6 ;  /* 0x000000ffff4e7224 */ /* 0x000fe400078e0006 */
[----:B---3--:R-:W-:-:S15]  /*5f6f0*/  HMMA.1688.F32.TF32 R4, R84, R232, R88 ;  /* 0x000000e85404723c */ /* 0x008fde0000081058 */
[----:B------:R-:W-:-:S04]  /*5f700*/  NOP ;  /* 0x0000000000007918 */ /* 0x000fc80000000000 */
[----:B------:R-:W-:Y:S02]  /*5f710*/  IMAD.MOV.U32 R36, RZ, RZ, R4 ;  /* 0x000000ffff247224 */ /* 0x000fe400078e0004 */
[----:B------:R-:W-:Y:S02]  /*5f720*/  IMAD.MOV.U32 R37, RZ, RZ, R5 ;  /* 0x000000ffff257224 */ /* 0x000fe400078e0005 */
[----:B------:R-:W-:Y:S02]  /*5f730*/  IMAD.MOV.U32 R38, RZ, RZ, R6 ;  /* 0x000000ffff267224 */ /* 0x000fe400078e0006 */
[----:B------:R-:W-:Y:S02]  /*5f740*/  IMAD.MOV.U32 R39, RZ, RZ, R7 ;  /* 0x000000ffff277224 */ /* 0x000fe400078e0007 */
[----:B----4-:R-:W-:Y:S01]  /*5f750*/  HMMA.1688.F32.TF32 R4, R84, R236, R196 ;  /* 0x000000ec5404723c */ /* 0x010fe200000810c4 */
[----:B------:R-:W-:Y:S04]  /*5f760*/  STL.64 [R1+0x6108], R74 ;  /* 0x0061084a01007387 */ /* 0x000fe80000100a00 */
[----:B------:R-:W-:Y:S04]  /*5f770*/  LDS R196, [R0+UR12+0x8780] ;  /* 0x0087800c00c47984 */ /* 0x000fe80008000800 */
[----:B------:R-:W-:Y:S04]  /*5f780*/  LDS R198, [R0+UR12+0xa780] ;  /* 0x00a7800c00c67984 */ /* 0x000fe80008000800 */
[----:B------:R-:W-:Y:S04]  /*5f790*/  LDS R197, [R252+UR12+0x8780] ;  /* 0x0087800cfcc57984 */ /* 0x000fe80008000800 */
[----:B------:R-:W1:Y:S02]  /*5f7a0*/  LDS R199, [R252+UR12+0xa780] ;  /* 0x00a7800cfcc77984 */ /* 0x000e640008000800 */
[----:B------:R-:W-:Y:S01]  /*5f7b0*/  MOV R60, R4 ;  /* 0x00000004003c7202 */ /* 0x000fe20000000f00 */
[----:B------:R-:W-:-:S02]  /*5f7c0*/  IMAD.MOV.U32 R61, RZ, RZ, R5 ;  /* 0x000000ffff3d7224 */ /* 0x000fc400078e0005 */
[----:B------:R-:W-:Y:S02]  /*5f7d0*/  IMAD.MOV.U32 R62, RZ, RZ, R6 ;  /* 0x000000ffff3e7224 */ /* 0x000fe400078e0006 */
[----:B------:R-:W-:Y:S02]  /*5f7e0*/  IMAD.MOV.U32 R63, RZ, RZ, R7 ;  /* 0x000000ffff3f7224 */ /* 0x000fe400078e0007 */
[----:B------:R-:W-:Y:S01]  /*5f7f0*/  HMMA.1688.F32.TF32 R4, R84, R240, R200 ;  /* 0x000000f05404723c */ /* 0x000fe200000810c8 */
[----:B------:R-:W-:Y:S04]  /*5f800*/  STL.64 [R1+0x6100], R72 ;  /* 0x0061004801007387 */ /* 0x000fe80000100a00 */
[----:B------:R-:W-:Y:S04]  /*5f810*/  STL.64 [R1+0x60f8], R78 ;  /* 0x0060f84e01007387 */ /* 0x000fe80000100a00 */
[----:B------:R-:W-:Y:S04]  /*5f820*/  STL.64 [R1+0x60f0], R76 ;  /* 0x0060f04c01007387 */ /* 0x000fe80000100a00 */
[----:B------:R-:W-:Y:S04]  /*5f830*/  STL.64 [R1+0x6118], R38 ;  /* 0x0061182601007387 */ /* 0x000fe80000100a00 */
[----:B------:R-:W-:Y:S02]  /*5f840*/  STL.64 [R1+0x6110], R36 ;  /* 0x0061102401007387 */ /* 0x000fe40000100a00 */
[----:B------:R-:W-:Y:S01]  /*5f850*/  IMAD.MOV.U32 R70, RZ, RZ, R6 ;  /* 0x000000ffff467224 */ /* 0x000fe200078e0006 */
[----:B------:R-:W-:Y:S01]  /*5f860*/  MOV R69, R5 ;  /* 0x0000000500457202 */ /* 0x000fe20000000f00 */
[----:B------:R-:W-:-:S02]  /*5f870*/  IMAD.MOV.U32 R71, RZ, RZ, R7 ;  /* 0x000000ffff477224 */ /* 0x000fc400078e0007 */
[----:B------:R-:W-:Y:S01]  /*5f880*/  IMAD.MOV.U32 R68, RZ, RZ, R4 ;  /* 0x000000ffff447224 */ /* 0x000fe200078e0004 */
[----:B------:R-:W-:Y:S04]  /*5f890*/  STL.64 [R1+0x6128], R62 ;  /* 0x0061283e01007387 */ /* 0x000fe80000100a00 */
        /* <DEDUP_REMOVED lines=38> */
[----:B------:R-:W-:Y:S04]  /*5fb00*/  STL.64 [R1+0x6148], R110 ;  /* 0x0061486e01007387 */ /* 0x000fe80000100a00 */
[----:B------:R-:W-:Y:S01]  /*5fb10*/  STL.64 [R1+0x6140], R108 ;  /* 0x0061406c01007387 */ /* 0x000fe20000100a00 */
[C---:B---3--:R-:W-:Y:S08]  /*5fb20*/  HMMA.1688.F32.TF32 R156, R84.reuse, R12, R112 ;  /* 0x0000000c549c723c */ /* 0x048ff00000081070 */
[C---:B----4-:R-:W-:Y:S08]  /*5fb30*/  HMMA.1688.F32.TF32 R104, R84.reuse, R8, R104 ;  /* 0x000000085468723c */ /* 0x050ff00000081068 */
[C---:B------:R-:W-:Y:S08]  /*5fb40*/  HMMA.1688.F32.TF32 R160, R84.reuse, R16, R100 ;  /* 0x0000001054a0723c */ /* 0x040ff00000081064 */
[C---:B------:R-:W-:Y:S03]  /*5fb50*/  HMMA.1688.F32.TF32 R80, R84.reuse, R20, R80 ;  /* 0x000000145450723c */ /* 0x040fe60000081050 */
        /* <DEDUP_REMOVED lines=8> */
[----:B--2---:R-:W-:Y:S03]  /*5fbe0*/  HMMA.1688.F32.TF32 R84, R84, R40, R192 ;  /* 0x000000285454723c */ /* 0x004fe600000810c0 */
[----:B------:R-:W-:Y:S04]  /*5fbf0*/  LDS R192, [R0+UR12+0xc000] ;  /* 0x00c0000c00c07984 */ /* 0x000fe80008000800 */
[----:B------:R-:W-:Y:S04]  /*5fc00*/  LDS R194, [R0+UR12+0xe000] ;  /* 0x00e0000c00c27984 */ /* 0x000fe80008000800 */
[----:B------:R-:W-:Y:S04]  /*5fc10*/  LDS R193, [R252+UR12+0xc000] ;  /* 0x00c0000cfcc17984 */ /* 0x000fe80008000800 */
[----:B------:R-:W2:Y:S01]  /*5fc20*/  LDS R195, [R252+UR12+0xe000] ;  /* 0x00e0000cfcc37984 */ /* 0x000ea20008000800 */
[C---:B------:R-:W-:Y:S08]  /*5fc30*/  HMMA.1688.F32.TF32 R172, R144.reuse, R204, R96 ;  /* 0x000000cc90ac723c */ /* 0x040ff00000081060 */
[C---:B------:R-:W-:Y:S01]  /*5fc40*/  HMMA.1688.F32.TF32 R176, R144.reuse, R208, R92 ;  /* 0x000000d090b0723c */ /* 0x040fe2000008105c */
[----:B------:R-:W-:Y:S07]  /*5fc50*/  STL.64 [R1+0x6198], R86 ;  /* 0x0061985601007387 */ /* 0x000fee0000100a00 */
        /* <DEDUP_REMOVED lines=15> */
[----:B------:R-:W4:Y:S01]  /*5fd50*/  LDL.LU R127, [R1+0xfec] ;  /* 0x000fec00017f7983 */ /* 0x000f220000300800 */
[C---:B------:R-:W-:Y:S03]  /*5fd60*/  HMMA.1688.F32.TF32 R184, R144.reuse, R216, R200 ;  /* 0x000000d890b8723c */ /* 0x040fe600000810c8 */
        /* <DEDUP_REMOVED lines=37> */
[----:B------:R-:W-:Y:S01]  /*5ffc0*/  STL.64 [R1+0x61d0], R184 ;  /* 0x0061d0b801007387 */ /* 0x000fe20000100a00 */
[C---:B--2---:R-:W-:Y:S03]  /*5ffd0*/  HMMA.1688.F32.TF32 R92, R144.reuse, R220, R200 ;  /* 0x000000dc905c723c */ /* 0x044fe600000810c8 */
[----:B------:R-:W2:Y:S04]  /*5ffe0*/  LDL.LU R200, [R1+0xf60] ;  /* 0x000f600001c87983 */ /* 0x000ea80000300800 */
[----:B------:R-:W2:Y:S04]  /*5fff0*/  LDL.LU R201, [R1+0xf64] ;  /* 0x000f640001c97983 */ /* 0x000ea80000300800 */
[----:B------:R-:W2:Y:S04]  /*60000*/  LDL.LU R202, [R1+0xf68] ;  /* 0x000f680001ca7983 */ /* 0x000ea80000300800 */
[----:B------:R-:W2:Y:S04]  /*60010*/  LDL.LU R203, [R1+0xf6c] ;  /* 0x000f6c0001cb7983 */ /* 0x000ea80000300800 */
[----:B------:R-:W-:Y:S04]  /*60020*/  STL.64 [R1+0x61e8], R94 ;  /* 0x0061e85e01007387 */ /* 0x000fe80000100a00 */
[----:B------:R-:W-:Y:S04]  /*60030*/  STL.64 [R1+0x61e0], R92 ;  /* 0x0061e05c01007387 */ /* 0x000fe80000100a00 */
[----:B------:R-:W1:Y:S04]  /*60040*/  LDL.LU R148, [R1+0xf50] ;  /* 0x000f500001947983 */ /* 0x000e680000300800 */
[----:B------:R-:W1:Y:S04]  /*60050*/  LDL.LU R149, [R1+0xf54] ;  /* 0x000f540001957983 */ /* 0x000e680000300800 */
[----:B------:R-:W1:Y:S04]  /*60060*/  LDL.LU R150, [R1+0xf58] ;  /* 0x000f580001967983 */ /* 0x000e680000300800 */
[----:B------:R-:W1:Y:S01]  /*60070*/  LDL.LU R151, [R1+0xf5c] ;  /* 0x000f5c0001977983 */ /* 0x000e620000300800 */
[C---:B---3--:R-:W-:Y:S08]  /*60080*/  HMMA.1688.F32.TF32 R96, R144.reuse, R224, R96 ;  /* 0x000000e09060723c */ /* 0x048ff00000081060 */
[C---:B----4-:R-:W-:Y:S08]  /*60090*/  HMMA.1688.F32.TF32 R100, R144.reuse, R228, R100 ;  /* 0x000000e49064723c */ /* 0x050ff00000081064 */
[C---:B------:R-:W-:Y:S08]  /*600a0*/  HMMA.1688.F32.TF32 R132, R144.reuse, R16, R132 ;  /* 0x000000109084723c */ /* 0x040ff00000081084 */
[C---:B------:R-:W-:Y:S01]  /*600b0*/  HMMA.1688.F32.TF32 R188, R144.reuse, R232, R152 ;  /* 0x000000e890bc723c */ /* 0x040fe20000081098 */
[----:B------:R-:W-:Y:S04]  /*600c0*/  STL.64 [R1+0x61f8], R98 ;  /* 0x0061f86201007387 */ /* 0x000fe80000100a00 */
[----:B------:R-:W-:Y:S04]  /*600d0*/  STL.64 [R1+0x61f0], R96 ;  /* 0x0061f06001007387 */ /* 0x000fe80000100a00 */
[----:B------:R-:W-:Y:S04]  /*600e0*/  STL.64 [R1+0x6208], R102 ;  /* 0x0062086601007387 */ /* 0x000fe80000100a00 */
[----:B------:R-:W-:Y:S06]  /*600f0*/  STL.64 [R1+0x6200], R100 ;  /* 0x0062006401007387 */ /* 0x000fec0000100a00 */
[----:B------:R-:W-:Y:S04]  /*60100*/  STL.64 [R1+0x6218], R190 ;  /* 0x006218be01007387 */ /* 0x000fe80000100a00 */
[----:B------:R-:W-:Y:S04]  /*60110*/  STL.64 [R1+0x6210], R188 ;  /* 0x006210bc01007387 */ /* 0x000fe80000100a00 */
[----:B------:R-:W-:Y:S04]  /*60120*/  STL [R1+0x5f5c], R132 ;  /* 0x005f5c8401007387 */ /* 0x000fe80000100800 */
[----:B------:R-:W-:Y:S01]  /*60130*/  STL [R1+0x5f58], R133 ;  /* 0x005f588501007387 */ /* 0x000fe20000100800 */
[C---:B------:R-:W-:Y:S03]  /*60140*/  HMMA.1688.F32.TF32 R136, R144.reuse, R20, R136 ;  /* 0x000000149088723c */ /* 0x040fe60000081088 */
[----:B------:R-:W-:Y:S04]  /*60150*/  STL [R1+0x5f54], R134 ;  /* 0x005f548601007387 */ /* 0x000fe80000100800 */
[----:B------:R-:W-:Y:S01]  /*60160*/  STL [R1+0x5f50], R135 ;  /* 0x005f508701007387 */ /* 0x000fe20000100800 */
[C---:B------:R-:W-:Y:S08]  /*60170*/  HMMA.1688.F32.TF32 R112, R144.reuse, R236, R112 ;  /* 0x000000ec9070723c */ /* 0x040ff00000081070 */
[C---:B------:R-:W-:Y:S03]  /*60180*/  HMMA.1688.F32.TF32 R116, R144.reuse, R240, R116 ;  /* 0x000000f09074723c */ /* 0x040fe60000081074 */
[----:B------:R-:W-:Y:S04]  /*60190*/  STL [R1+0x5f6c], R136 ;  /* 0x005f6c8801007387 */ /* 0x000fe80000100800 */
[----:B------:R-:W-:Y:S01]  /*601a0*/  STL [R1+0x5f68], R137 ;  /* 0x005f688901007387 */ /* 0x000fe20000100800 */
[C---:B------:R-:W-:Y:S03]  /*601b0*/  HMMA.1688.F32.TF32 R120, R144.reuse, R244, R120 ;  /* 0x000000f49078723c */ /* 0x040fe60000081078 */
[----:B------:R-:W-:Y:S04]  /*601c0*/  STL [R1+0x5f64], R138 ;  /* 0x005f648a01007387 */ /* 0x000fe80000100800 */
[----:B------:R-:W-:Y:S01]  /*601d0*/  STL [R1+0x5f60], R139 ;  /* 0x005f608b01007387 */ /* 0x000fe20000100800 */
[C---:B------:R-:W-:Y:S08]  /*601e0*/  HMMA.1688.F32.TF32 R124, R144.reuse, R8, R124 ;  /* 0x00000008907c723c */ /* 0x040ff0000008107c */
[C---:B------:R-:W-:Y:S08]  /*601f0*/  HMMA.1688.F32.TF32 R128, R144.reuse, R12, R128 ;  /* 0x0000000c9080723c */ /* 0x040ff00000081080 */
[----:B--2---:R-:W-:Y:S01]  /*60200*/  HMMA.1688.F32.TF32 R144, R144, R40, R200 ;  /* 0x000000289090723c */ /* 0x004fe200000810c8 */
[----:B------:R-:W2:Y:S04]  /*60210*/  LDL.LU R200, [R1+0xf40] ;  /* 0x000f400001c87983 */ /* 0x000ea80000300800 */
[----:B------:R-:W2:Y:S04]  /*60220*/  LDL.LU R201, [R1+0xf44] ;  /* 0x000f440001c97983 */ /* 0x000ea80000300800 */
[----:B------:R-:W2:Y:S04]  /*60230*/  LDL.LU R202, [R1+0xf48] ;  /* 0x000f480001ca7983 */ /* 0x000ea80000300800 */
[----:B------:R-:W2:Y:S06]  /*60240*/  LDL.LU R203, [R1+0xf4c] ;  /* 0x000f4c0001cb7983 */ /* 0x000eac0000300800 */
[----:B------:R3:W-:Y:S04]  /*60250*/  STL [R1+0x5f78], R144 ;  /* 0x005f789001007387 */ /* 0x0007e80000100800 */
[----:B------:R4:W-:Y:S04]  /*60260*/  STL [R1+0x5f74], R145 ;  /* 0x005f749101007387 */ /* 0x0009e80000100800 */
[----:B------:R1:W-:Y:S04]  /*60270*/  STL [R1+0x5f70], R146 ;  /* 0x005f709201007387 */ /* 0x0003e80000100800 */
[----:B------:R1:W-:Y:S04]  /*60280*/  STL [R1+0x5f4c], R147 ;  /* 0x005f4c9301007387 */ /* 0x0003e80000100800 */
        /* <DEDUP_REMOVED lines=13> */
[----:B------:R-:W4:Y:S01]  /*60360*/  LDL.LU R169, [R1+0xf24] ;  /* 0x000f240001a97983 */ /* 0x000f220000300800 */
[C---:B-1----:R-:W-:Y:S03]  /*60370*/  HMMA.1688.F32.TF32 R148, R196.reuse, R204, R148 ;  /* 0x000000ccc494723c */ /* 0x042fe60000081094 */
        /* <DEDUP_REMOVED lines=27> */
[C---:B---3--:R-:W-:Y:S08]  /*60530*/  HMMA.1688.F32.TF32 R180, R196.reuse, R212, R180 ;  /* 0x000000d4c4b4723c */ /* 0x048ff000000810b4 */
[C---:B----4-:R-:W-:Y:S11]  /*60540*/  HMMA.1688.F32.TF32 R32, R196.reuse, R220, R28 ;  /* 0x000000dcc420723c */ /* 0x050ff6000008101c */
[----:B------:R-:W-:Y:S04]  /*60550*/  STL [R1+0x5f98], R180 ;  /* 0x005f98b401007387 */ /* 0x000fe80000100800 */
[----:B------:R-:W-:Y:S01]  /*60560*/  STL [R1+0x5f94], R181 ;  /* 0x005f94b501007387 */ /* 0x000fe20000100800 */
[----:B------:R-:W-:-:S15]  /*60570*/  HMMA.1688.F32.TF32 R4, R196, R232, R4 ;  /* 0x000000e8c404723c */ /* 0x000fde0000081004 */
[----:B------:R-:W-:-:S04]  /*60580*/  NOP ;  /* 0x0000000000007918 */ /* 0x000fc80000000000 */
[----:B------:R-:W-:Y:S02]  /*60590*/  IMAD.MOV.U32 R144, RZ, RZ, R4 ;  /* 0x000000ffff907224 */ /* 0x000fe400078e0004 */
[----:B------:R-:W-:Y:S02]  /*605a0*/  IMAD.MOV.U32 R145, RZ, RZ, R5 ;  /* 0x000000ffff917224 */ /* 0x000fe400078e0005 */
[----:B------:R-:W-:Y:S02]  /*605b0*/  IMAD.MOV.U32 R146, RZ, RZ, R6 ;  /* 0x000000ffff927224 */ /* 0x000fe400078e0006 */
[----:B------:R-:W-:Y:S02]  /*605c0*/  IMAD.MOV.U32 R136, RZ, RZ, R7 ;  /* 0x000000ffff887224 */ /* 0x000fe400078e0007 */
[----:B------:R-:W-:Y:S01]  /*605d0*/  HMMA.1688.F32.TF32 R4, R196, R236, R248 ;  /* 0x000000ecc404723c */ /* 0x000fe200000810f8 */
[----:B------:R-:W-:Y:S04]  /*605e0*/  STL [R1+0x5f90], R182 ;  /* 0x005f90b601007387 */ /* 0x000fe80000100800 */
[----:B------:R-:W-:Y:S04]  /*605f0*/  STL [R1+0x5f8c], R183 ;  /* 0x005f8cb701007387 */ /* 0x000fe80000100800 */
[----:B------:R1:W-:Y:S04]  /*60600*/  STL.64 [R1+0x250], R32 ;  /* 0x0002502001007387 */ /* 0x0003e80000100a00 */
[----:B------:R3:W-:Y:S06]  /*60610*/  STL.64 [R1+0x258], R34 ;  /* 0x0002582201007387 */ /* 0x0007ec0000100a00 */
[----:B------:R-:W-:Y:S01]  /*60620*/  MOV R133, R4 ;  /* 0x0000000400857202 */ /* 0x000fe20000000f00 */
[----:B------:R-:W-:-:S02]  /*60630*/  IMAD.MOV.U32 R134, RZ, RZ, R5 ;  /* 0x000000ffff867224 */ /* 0x000fc400078e0005 */
[----:B------:R-:W-:Y:S02]  /*60640*/  IMAD.MOV.U32 R135, RZ, RZ, R6 ;  /* 0x000000ffff877224 */ /* 0x000fe400078e0006 */
[----:B------:R-:W-:Y:S02]  /*60650*/  IMAD.MOV.U32 R147, RZ, RZ, R7 ;  /* 0x000000ffff937224 */ /* 0x000fe400078e0007 */
[----:B------:R-:W-:Y:S02]  /*60660*/  IMAD.MOV.U32 R248, RZ, RZ, R227 ;  /* 0x000000fffff87224 */ /* 0x000fe400078e00e3 */
[----:B------:R-:W-:Y:S01]  /*60670*/  IMAD.MOV.U32 R249, RZ, RZ, R226 ;  /* 0x000000fffff97224 */ /* 0x000fe200078e00e2 */
[----:B------:R-:W-:Y:S01]  /*60680*/  MOV R251, R230 ;  /* 0x000000e600fb7202 */ /* 0x000fe20000000f00 */
[----:B------:R-:W-:Y:S01]  /*60690*/  IMAD.MOV.U32 R250, RZ, RZ, R231 ;  /* 0x000000fffffa7224 */ /* 0x000fe200078e00e7 */
[----:B--2---:R-:W-:Y:S01]  /*606a0*/  HMMA.1688.F32.TF32 R4, R196, R240, R200 ;  /* 0x000000f0c404723c */ /* 0x004fe200000810c8 */
[----:B------:R-:W-:Y:S01]  /*606b0*/  IMAD.MOV.U32 R200, RZ, RZ, R219 ;  /* 0x000000ffffc87224 */ /* 0x000fe200078e00db */
[----:B------:R-:W-:Y:S01]  /*606c0*/  MOV R202, R223 ;  /* 0x000000df00ca7202 */ /* 0x000fe20000000f00 */
[----:B------:R-:W2:Y:S01]  /*606d0*/  LDL.LU R219, [R1+0x62d4] ;  /* 0x0062d40001db7983 */ /* 0x000ea20000300800 */
[----:B------:R-:W-:-:S02]  /*606e0*/  IMAD.MOV.U32 R201, RZ, RZ, R218 ;  /* 0x000000ffffc97224 */ /* 0x000fc400078e00da */
[----:B------:R-:W-:Y:S01]  /*606f0*/  IMAD.MOV.U32 R203, RZ, RZ, R222 ;  /* 0x000000ffffcb7224 */ /* 0x000fe200078e00de */
        /* <DEDUP_REMOVED lines=11> */
[----:B-1----:R-:W4:Y:S01]  /*607b0*/  LDL.LU R32, [R1+0xe80] ;  /* 0x000e800001207983 */ /* 0x002f220000300800 */
[C---:B------:R-:W-:Y:S03]  /*607c0*/  HMMA.1688.F32.TF32 R28, R196.reuse, R224, R140 ;  /* 0x000000e0c41c723c */ /* 0x040fe6000008108c */
[----:B------:R-:W4:Y:S04]  /*607d0*/  LDL.LU R33, [R1+0xe84] ;  /* 0x000e840001217983 */ /* 0x000f280000300800 */
[----:B---3--:R-:W3:Y:S04]  /*607e0*/  LDL.LU R34, [R1+0xe88] ;  /* 0x000e880001227983 */ /* 0x008ee80000300800 */
[----:B------:R-:W3:Y:S04]  /*607f0*/  LDL.LU R35, [R1+0xe8c] ;  /* 0x000e8c0001237983 */ /* 0x000ee80000300800 */
[----:B------:R-:W3:Y:S04]  /*60800*/  LDL.LU R164, [R1+0xeb0] ;  /* 0x000eb00001a47983 */ /* 0x000ee80000300800 */
[----:B------:R-:W3:Y:S04]  /*60810*/  LDL.LU R165, [R1+0xeb4] ;  /* 0x000eb40001a57983 */ /* 0x000ee80000300800 */
[----:B------:R-:W3:Y:S04]  /*60820*/  LDL.LU R166, [R1+0xeb8] ;  /* 0x000eb80001a67983 */ /* 0x000ee80000300800 */
[----:B------:R-:W3:Y:S01]  /*60830*/  LDL.LU R167, [R1+0xebc] ;  /* 0x000ebc0001a77983 */ /* 0x000ee20000300800 */
[----:B------:R-:W-:Y:S03]  /*60840*/  HMMA.1688.F32.TF32 R24, R196, R228, R24 ;  /* 0x000000e4c418723c */ /* 0x000fe60000081018 */
        /* <DEDUP_REMOVED lines=12> */
[----:B------:R-:W-:-:S03]  /*60910*/  IMAD.MOV.U32 R180, RZ, RZ, R28 ;  /* 0x000000ffffb47224 */ /* 0x000fc600078e001c */
[----:B------:R-:W3:Y:S01]  /*60920*/  LDL.LU R64, [R1+0xe50] ;  /* 0x000e500001407983 */ /* 0x000ee20000300800 */
[----:B------:R-:W-:-:S03]  /*60930*/  IMAD.MOV.U32 R181, RZ, RZ, R29 ;  /* 0x000000ffffb57224 */ /* 0x000fc600078e001d */
[----:B------:R-:W3:Y:S01]  /*60940*/  LDL.LU R65, [R1+0xe54] ;  /* 0x000e540001417983 */ /* 0x000ee20000300800 */
[----:B------:R-:W-:-:S03]  /*60950*/  MOV R182, R30 ;  /* 0x0000001e00b67202 */ /* 0x000fc60000000f00 */
[----:B------:R-:W3:Y:S01]  /*60960*/  LDL.LU R66, [R1+0xe58] ;  /* 0x000e580001427983 */ /* 0x000ee20000300800 */
[----:B------:R-:W-:-:S03]  /*60970*/  IMAD.MOV.U32 R183, RZ, RZ, R31 ;  /* 0x000000ffffb77224 */ /* 0x000fc600078e001f */
[----:B------:R-:W3:Y:S04]  /*60980*/  LDL.LU R67, [R1+0xe5c] ;  /* 0x000e5c0001437983 */ /* 0x000ee80000300800 */
[----:B------:R-:W3:Y:S01]  /*60990*/  LDL.LU R28, [R1+0xe40] ;  /* 0x000e4000011c7983 */ /* 0x000ee20000300800 */
[----:B------:R-:W-:Y:S02]  /*609a0*/  IMAD.MOV.U32 R137, RZ, RZ, R24 ;  /* 0x000000ffff897224 */ /* 0x000fe400078e0018 */
[----:B------:R-:W-:Y:S01]  /*609b0*/  IMAD.MOV.U32 R138, RZ, RZ, R25 ;  /* 0x000000ffff8a7224 */ /* 0x000fe200078e0019 */
[----:B------:R-:W-:Y:S01]  /*609c0*/  MOV R132, R27 ;  /* 0x0000001b00847202 */ /* 0x000fe20000000f00 */
[----:B------:R-:W-:Y:S01]  /*609d0*/  IMAD.MOV.U32 R139, RZ, RZ, R26 ;  /* 0x000000ffff8b7224 */ /* 0x000fe200078e001a */
[----:B------:R-:W-:Y:S01]  /*609e0*/  MOV R26, R215 ;  /* 0x000000d7001a7202 */ /* 0x000fe20000000f00 */
[----:B------:R-:W-:-:S02]  /*609f0*/  IMAD.MOV.U32 R25, RZ, RZ, R214 ;  /* 0x000000ffff197224 */ /* 0x000fc400078e00d6 */
[----:B------:R-:W-:Y:S02]  /*60a00*/  IMAD.MOV.U32 R152, RZ, RZ, R4 ;  /* 0x000000ffff987224 */ /* 0x000fe400078e0004 */
[----:B------:R-:W-:Y:S02]  /*60a10*/  IMAD.MOV.U32 R27, RZ, RZ, R210 ;  /* 0x000000ffff1b7224 */ /* 0x000fe400078e00d2 */
[----:B------:R-:W-:Y:S02]  /*60a20*/  IMAD.MOV.U32 R4, RZ, RZ, R211 ;  /* 0x000000ffff047224 */ /* 0x000fe400078e00d3 */
[----:B--2---:R-:W-:Y:S02]  /*60a30*/  IMAD.MOV.U32 R24, RZ, RZ, R219 ;  /* 0x000000ffff187224 */ /* 0x004fe400078e00db */
[----:B----4-:R-:W-:Y:S02]  /*60a40*/  IMAD.MOV.U32 R143, RZ, RZ, R218 ;  /* 0x000000ffff8f7224 */ /* 0x010fe400078e00da */
[----:B------:R-:W-:Y:S01]  /*60a50*/  IMAD.MOV.U32 R142, RZ, RZ, R223 ;  /* 0x000000ffff8e7224 */ /* 0x000fe200078e00df */
[----:B------:R-:W-:Y:S01]  /*60a60*/  MOV R141, R222 ;  /* 0x000000de008d7202 */ /* 0x000fe20000000f00 */
[----:B------:R-:W-:-:S02]  /*60a70*/  IMAD.MOV.U32 R140, RZ, RZ, R227 ;  /* 0x000000ffff8c7224 */ /* 0x000fc400078e00e3 */
[----:B------:R-:W-:Y:S02]  /*60a80*/  IMAD.MOV.U32 R31, RZ, RZ, R226 ;  /* 0x000000ffff1f7224 */ /* 0x000fe400078e00e2 */
[----:B------:R-:W-:Y:S02]  /*60a90*/  IMAD.MOV.U32 R30, RZ, RZ, R231 ;  /* 0x000000ffff1e7224 */ /* 0x000fe400078e00e7 */
[----:B------:R-:W-:Y:S02]  /*60aa0*/  IMAD.MOV.U32 R29, RZ, RZ, R230 ;  /* 0x000000ffff1d7224 */ /* 0x000fe400078e00e6 */
[----:B------:R-:W2:Y:S04]  /*60ab0*/  LDL.LU R230, [R1+0x62b4] ;  /* 0x0062b40001e67983 */ /* 0x000ea80000300800 */
[----:B------:R-:W2:Y:S04]  /*60ac0*/  LDL.LU R231, [R1+0x62b0] ;  /* 0x0062b00001e77983 */ /* 0x000ea80000300800 */
        /* <DEDUP_REMOVED lines=10> */
[----:B---3--:R-:W-:Y:S01]  /*60b70*/  HMMA.1688.F32.TF32 R36, R196, R244, R164 ;  /* 0x000000f4c424723c */ /* 0x008fe200000810a4 */
[----:B------:R-:W-:-:S07]  /*60b80*/  MOV R148, R5 ;  /* 0x0000000500947202 */ /* 0x000fce0000000f00 */
[----:B------:R-:W-:Y:S11]  /*60b90*/  HMMA.1688.F32.TF32 R60, R196, R8, R44 ;  /* 0x00000008c43c723c */ /* 0x000ff6000008102c */
[----:B------:R-:W-:-:S02]  /*60ba0*/  IMAD.MOV.U32 R151, RZ, RZ, R36 ;  /* 0x000000ffff977224 */ /* 0x000fc400078e0024 */
[----:B------:R-:W-:Y:S02]  /*60bb0*/  IMAD.MOV.U32 R153, RZ, RZ, R37 ;  /* 0x000000ffff997224 */ /* 0x000fe400078e0025 */
[----:B------:R-:W-:Y:S02]  /*60bc0*/  IMAD.MOV.U32 R154, RZ, RZ, R38 ;  /* 0x000000ffff9a7224 */ /* 0x000fe400078e0026 */
[----:B------:R-:W-:Y:S02]  /*60bd0*/  IMAD.MOV.U32 R155, RZ, RZ, R39 ;  /* 0x000000ffff9b7224 */ /* 0x000fe400078e0027 */
[C---:B------:R-:W-:Y:S08]  /*60be0*/  HMMA.1688.F32.TF32 R36, R196.reuse, R16, R32 ;  /* 0x00000010c424723c */ /* 0x040ff00000081020 */
[C---:B------:R-:W-:Y:S08]  /*60bf0*/  HMMA.1688.F32.TF32 R44, R196.reuse, R12, R52 ;  /* 0x0000000cc42c723c */ /* 0x040ff00000081034 */
[----:B------:R-:W-:Y:S01]  /*60c00*/  HMMA.1688.F32.TF32 R32, R196, R20, R56 ;  /* 0x00000014c420723c */ /* 0x000fe20000081038 */
[----:B------:R-:W-:-:S02]  /*60c10*/  IMAD.MOV.U32 R149, RZ, RZ, R6 ;  /* 0x000000ffff957224 */ /* 0x000fc400078e0006 */
[----:B------:R-:W-:Y:S02]  /*60c20*/  IMAD.MOV.U32 R5, RZ, RZ, R206 ;  /* 0x000000ffff057224 */ /* 0x000fe400078e00ce */
[----:B------:R-:W3:Y:S01]  /*60c30*/  LDL.LU R206, [R1+0x6284] ;  /* 0x0062840001ce7983 */ /* 0x000ee20000300800 */
[----:B------:R-:W-:-:S03]  /*60c40*/  IMAD.MOV.U32 R6, RZ, RZ, R207 ;  /* 0x000000ffff067224 */ /* 0x000fc600078e00cf */
[----:B------:R-:W3:Y:S04]  /*60c50*/  LDL.LU R207, [R1+0x6280] ;  /* 0x0062800001cf7983 */ /* 0x000ee80000300800 */
[----:B------:R-:W-:Y:S04]  /*60c60*/  STL.64 [R1+0x610], R60 ;  /* 0x0006103c01007387 */ /* 0x000fe80000100a00 */
[----:B------:R-:W-:Y:S01]  /*60c70*/  STL.64 [R1+0x618], R62 ;  /* 0x0006183e01007387 */ /* 0x000fe20000100a00 */
[----:B------:R-:W-:-:S03]  /*60c80*/  IMAD.MOV.U32 R150, RZ, RZ, R7 ;  /* 0x000000ffff967224 */ /* 0x000fc600078e0007 */
[----:B------:R-:W-:Y:S01]  /*60c90*/  STL.64 [R1+0x630], R44 ;  /* 0x0006302c01007387 */ /* 0x000fe20000100a00 */
[----:B------:R-:W-:-:S03]  /*60ca0*/  MOV R7, R2 ;  /* 0x0000000200077202 */ /* 0x000fc60000000f00 */
[----:B------:R-:W-:Y:S01]  /*60cb0*/  STL.64 [R1+0x638], R46 ;  /* 0x0006382e01007387 */ /* 0x000fe20000100a00 */
[----:B------:R-:W-:-:S03]  /*60cc0*/  MOV R2, R35 ;  /* 0x0000002300027202 */ /* 0x000fc60000000f00 */
[----:B------:R-:W-:Y:S01]  /*60cd0*/  STL.64 [R1+0x670], R32 ;  /* 0x0006702001007387 */ /* 0x000fe20000100a00 */
[C---:B------:R-:W-:Y:S03]  /*60ce0*/  HMMA.1688.F32.TF32 R168, R196.reuse, R216, R168 ;  /* 0x000000d8c4a8723c */ /* 0x040fe600000810a8 */
[----:B------:R-:W-:Y:S04]  /*60cf0*/  STL.64 [R1+0x650], R36 ;  /* 0x0006502401007387 */ /* 0x000fe80000100a00 */
[----:B------:R-:W-:Y:S04]  /*60d00*/  STL.64 [R1+0x658], R38 ;  /* 0x0006582601007387 */ /* 0x000fe80000100a00 */
[----:B------:R1:W-:Y:S02]  /*60d10*/  STL [R1+0x678], R34 ;  /* 0x0006782201007387 */ /* 0x0003e40000100800 */
[----:B-1----:R-:W-:Y:S02]  /*60d20*/  HMMA.1688.F32.TF32 R32, R196, R40, R48 ;  /* 0x00000028c420723c */ /* 0x002fe40000081030 */
[----:B------:R-:W-:Y:S04]  /*60d30*/  LDS R196, [R0+UR12+0xc080] ;  /* 0x00c0800c00c47984 */ /* 0x000fe80008000800 */
[----:B------:R-:W-:Y:S04]  /*60d40*/  LDS R198, [R0+UR12+0xe080] ;  /* 0x00e0800c00c67984 */ /* 0x000fe80008000800 */
[----:B------:R-:W-:Y:S04]  /*60d50*/  LDS R197, [R252+UR12+0xc080] ;  /* 0x00c0800cfcc57984 */ /* 0x000fe80008000800 */
[----:B------:R-:W1:Y:S01]  /*60d60*/  LDS R199, [R252+UR12+0xe080] ;  /* 0x00e0800cfcc77984 */ /* 0x000e620008000800 */
[C---:B--2---:R-:W-:Y:S08]  /*60d70*/  HMMA.1688.F32.TF32 R28, R192.reuse, R210, R28 ;  /* 0x000000d2c01c723c */ /* 0x044ff0000008101c */
[----:B------:R-:W-:Y:S11]  /*60d80*/  HMMA.1688.F32.TF32 R24, R192, R218, R24 ;  /* 0x000000dac018723c */ /* 0x000ff60000081018 */
[----:B------:R-:W-:Y:S01]  /*60d90*/  IMAD.MOV.U32 R217, RZ, RZ, R28 ;  /* 0x000000ffffd97224 */ /* 0x000fe200078e001c */
[----:B------:R-:W-:Y:S01]  /*60da0*/  MOV R216, R29 ;  /* 0x0000001d00d87202 */ /* 0x000fe20000000f00 */
[----:B------:R-:W-:-:S02]  /*60db0*/  IMAD.MOV.U32 R41, RZ, RZ, R30 ;  /* 0x000000ffff297224 */ /* 0x000fc400078e001e */
[----:B------:R-:W-:Y:S02]  /*60dc0*/  IMAD.MOV.U32 R40, RZ, RZ, R31 ;  /* 0x000000ffff287224 */ /* 0x000fe400078e001f */
[----:B------:R-:W-:-:S15]  /*60dd0*/  HMMA.1688.F32.TF32 R28, R192, R214, R140 ;  /* 0x000000d6c01c723c */ /* 0x000fde000008108c */
[----:B------:R-:W-:-:S04]  /*60de0*/  NOP ;  /* 0x0000000000007918 */ /* 0x000fc80000000000 */
[----:B------:R-:W-:Y:S04]  /*60df0*/  STL.64 [R1+0xa90], R28 ;  /* 0x000a901c01007387 */ /* 0x000fe80000100a00 */
[----:B------:R2:W-:Y:S04]  /*60e00*/  STL.64 [R1+0xa98], R30 ;  /* 0x000a981e01007387 */ /* 0x0005e80000100a00 */
[----:B------:R-:W-:Y:S04]  /*60e10*/  STL.64 [R1+0xe20], R24 ;  /* 0x000e201801007387 */ /* 0x000fe80000100a00 */
[----:B------:R4:W-:Y:S01]  /*60e20*/  STL.64 [R1+0xe28], R26 ;  /* 0x000e281a01007387 */ /* 0x0009e20000100a00 */
[C---:B--2---:R-:W-:Y:S08]  /*60e30*/  HMMA.1688.F32.TF32 R28, R192.reuse, R222, R4 ;  /* 0x000000dec01c723c */ /* 0x044ff00000081004 */
[C---:B----4-:R-:W-:Y:S08]  /*60e40*/  HMMA.1688.F32.TF32 R24, R192.reuse, R226, R248 ;  /* 0x000000e2c018723c */ /* 0x050ff000000810f8 */
[----:B------:R-:W-:Y:S03]  /*60e50*/  HMMA.1688.F32.TF32 R4, R192, R230, R200 ;  /* 0x000000e6c004723c */ /* 0x000fe600000810c8 */
[----:B------:R-:W-:Y:S01]  /*60e60*/  STL.64 [R1+0xe10], R28 ;  /* 0x000e101c01007387 */ /* 0x000fe20000100a00 */
[----:B------:R-:W-:-:S03]  /*60e70*/  MOV R140, R238 ;  /* 0x000000ee008c7202 */ /* 0x000fc60000000f00 */
[----:B------:R2:W-:Y:S01]  /*60e80*/  STL.64 [R1+0xe18], R30 ;  /* 0x000e181e01007387 */ /* 0x0005e20000100a00 */
[----:B------:R-:W-:-:S03]  /*60e90*/  IMAD.MOV.U32 R141, RZ, RZ, R18 ;  /* 0x000000ffff8d7224 */ /* 0x000fc600078e0012 */
[----:B------:R4:W-:Y:S01]  /*60ea0*/  STL.64 [R1+0xe00], R24 ;  /* 0x000e001801007387 */ /* 0x0009e20000100a00 */
[----:B------:R-:W-:-:S03]  /*60eb0*/  IMAD.MOV.U32 R142, RZ, RZ, R23 ;  /* 0x000000ffff8e7224 */ /* 0x000fc600078e0017 */
[----:B------:R1:W-:Y:S01]  /*60ec0*/  STL.64 [R1+0xe08], R26 ;  /* 0x000e081a01007387 */ /* 0x0003e20000100a00 */
[----:B------:R-:W-:-:S03]  /*60ed0*/  IMAD.MOV.U32 R143, RZ, RZ, R22 ;  /* 0x000000ffff8f7224 */ /* 0x000fc600078e0016 */
[----:B------:R1:W-:Y:S04]  /*60ee0*/  STL.64 [R1+0xdf0], R4 ;  /* 0x000df00401007387 */ /* 0x0003e80000100a00 */
[----:B------:R-:W4:Y:S04]  /*60ef0*/  LDL.LU R238, [R1+0x627c] ;  /* 0x00627c0001ee7983 */ /* 0x000f280000300800 */
[----:B------:R-:W4:Y:S01]  /*60f00*/  LDL.LU R18, [R1+0x6278] ;  /* 0x0062780001127983 */ /* 0x000f220000300800 */
[----:B--2---:R-:W-:-:S03]  /*60f10*/  IMAD.MOV.U32 R30, RZ, RZ, R43 ;  /* 0x000000ffff1e7224 */ /* 0x004fc600078e002b */
[----:B------:R-:W2:Y:S01]  /*60f20*/  LDL.LU R23, [R1+0x6274] ;  /* 0x0062740001177983 */ /* 0x000ea20000300800 */
[----:B------:R-:W-:-:S03]  /*60f30*/  MOV R31, R42 ;  /* 0x0000002a001f7202 */ /* 0x000fc60000000f00 */
[----:B------:R-:W2:Y:S04]  /*60f40*/  LDL.LU R22, [R1+0x6270] ;  /* 0x0062700001167983 */ /* 0x000ea80000300800 */
[----:B------:R-:W2:Y:S04]  /*60f50*/  LDL.LU R28, [R1+0xd30] ;  /* 0x000d3000011c7983 */ /* 0x000ea80000300800 */
[----:B------:R-:W2:Y:S04]  /*60f60*/  LDL.LU R29, [R1+0xd34] ;  /* 0x000d3400011d7983 */ /* 0x000ea80000300800 */
[----:B------:R-:W2:Y:S04]  /*60f70*/  LDL.LU R43, [R1+0x626c] ;  /* 0x00626c00012b7983 */ /* 0x000ea80000300800 */
[----:B------:R-:W2:Y:S01]  /*60f80*/  LDL.LU R42, [R1+0x6268] ;  /* 0x00626800012a7983 */ /* 0x000ea20000300800 */
[----:B------:R-:W-:-:S02]  /*60f90*/  IMAD.MOV.U32 R21, RZ, RZ, R32 ;  /* 0x000000ffff157224 */ /* 0x000fc400078e0020 */
[----:B------:R-:W-:Y:S01]  /*60fa0*/  IMAD.MOV.U32 R20, RZ, RZ, R33 ;  /* 0x000000ffff147224 */ /* 0x000fe200078e0021 */
[----:B------:R-:W2:Y:S01]  /*60fb0*/  LDL.LU R56, [R1+0xd60] ;  /* 0x000d600001387983 */ /* 0x000ea20000300800 */
[----:B------:R-:W-:Y:S02]  /*60fc0*/  IMAD.MOV.U32 R17, RZ, RZ, R34 ;  /* 0x000000ffff117224 */ /* 0x000fe400078e0022 */
[----:B------:R-:W-:Y:S01]  /*60fd0*/  IMAD.MOV.U32 R16, RZ, RZ, R35 ;  /* 0x000000ffff107224 */ /* 0x000fe200078e0023 */
[----:B------:R-:W2:Y:S01]  /*60fe0*/  LDL.LU R57, [R1+0xd64] ;  /* 0x000d640001397983 */ /* 0x000ea20000300800 */
[----:B---3--:R-:W-:Y:S03]  /*60ff0*/  HMMA.1688.F32.TF32 R32, R192, R206, R64 ;  /* 0x000000cec020723c */ /* 0x008fe60000081040 */
[----:B------:R-:W3:Y:S04]  /*61000*/  LDL.LU R58, [R1+0xd68] ;  /* 0x000d6800013a7983 */ /* 0x000ee80000300800 */
[----:B------:R-:W3:-:S12]  /*61010*/  LDL.LU R59, [R1+0xd6c] ;  /* 0x000d6c00013b7983 */ /* 0x000ed80000300800 */
[----:B------:R-:W-:Y:S01]  /*61020*/  MOV R13, R32 ;  /* 0x00000020000d7202 */ /* 0x000fe20000000f00 */
[----:B------:R-:W-:Y:S01]  /*61030*/  IMAD.MOV.U32 R12, RZ, RZ, R33 ;  /* 0x000000ffff0c7224 */ /* 0x000fe200078e0021 */
[----:B------:R-:W3:Y:S01]  /*61040*/  LDL.LU R32, [R1+0xd70] ;  /* 0x000d700001207983 */ /* 0x000ee20000300800 */
[----:B------:R-:W-:Y:S02]  /*61050*/  IMAD.MOV.U32 R9, RZ, RZ, R34 ;  /* 0x000000ffff097224 */ /* 0x000fe400078e0022 */
[----:B------:R-:W-:Y:S01]  /*61060*/  IMAD.MOV.U32 R8, RZ, RZ, R35 ;  /* 0x000000ffff087224 */ /* 0x000fe200078e0023 */
        /* <DEDUP_REMOVED lines=34> */
[----:B------:R-:W-:Y:S02]  /*61290*/  IMAD.MOV.U32 R25, RZ, RZ, R234 ;  /* 0x000000ffff197224 */ /* 0x000fe400078e00ea */
[----:B-1----:R-:W-:Y:S02]  /*612a0*/  IMAD.MOV.U32 R26, RZ, RZ, R235 ;  /* 0x000000ffff1a7224 */ /* 0x002fe400078e00eb */
[----:B------:R-:W-:Y:S01]  /*612b0*/  IMAD.MOV.U32 R67, RZ, RZ, R238 ;  /* 0x000000ffff437224 */ /* 0x000fe200078e00ee */
[----:B------:R-:W-:Y:S01]  /*612c0*/  MOV R66, R18 ;  /* 0x0000001200427202 */ /* 0x000fe20000000f00 */
[----:B--2---:R-:W-:Y:S02]  /*612d0*/  IMAD.MOV.U32 R65, RZ, RZ, R23 ;  /* 0x000000ffff417224 */ /* 0x004fe400078e0017 */
[----:B------:R-:W-:Y:S02]  /*612e0*/  IMAD.MOV.U32 R64, RZ, RZ, R22 ;  /* 0x000000ffff407224 */ /* 0x000fe400078e0016 */
[----:B------:R-:W-:-:S02]  /*612f0*/  IMAD.MOV.U32 R51, RZ, RZ, R43 ;  /* 0x000000ffff337224 */ /* 0x000fc400078e002b */
[----:B------:R-:W-:Y:S02]  /*61300*/  IMAD.MOV.U32 R50, RZ, RZ, R42 ;  /* 0x000000ffff327224 */ /* 0x000fe400078e002a */
[----:B------:R-:W2:Y:S04]  /*61310*/  LDL.LU R42, [R1+0x6264] ;  /* 0x00626400012a7983 */ /* 0x000ea80000300800 */
[----:B------:R-:W2:Y:S04]  /*61320*/  LDL.LU R43, [R1+0x6260] ;  /* 0x00626000012b7983 */ /* 0x000ea80000300800 */
[----:B------:R-:W4:Y:S04]  /*61330*/  LDL.LU R22, [R1+0x625c] ;  /* 0x00625c0001167983 */ /* 0x000f280000300800 */
[----:B------:R-:W4:Y:S04]  /*61340*/  LDL.LU R23, [R1+0x6258] ;  /* 0x0062580001177983 */ /* 0x000f280000300800 */
[----:B------:R-:W2:Y:S04]  /*61350*/  LDL.LU R18, [R1+0x6254] ;  /* 0x0062540001127983 */ /* 0x000ea80000300800 */
[----:B------:R-:W3:Y:S04]  /*61360*/  LDL.LU R238, [R1+0x6250] ;  /* 0x0062500001ee7983 */ /* 0x000ee80000300800 */
[----:B------:R-:W3:Y:S04]  /*61370*/  LDL.LU R239, [R1+0x624c] ;  /* 0x00624c0001ef7983 */ /* 0x000ee80000300800 */
[----:B------:R-:W2:Y:S04]  /*61380*/  LDL.LU R234, [R1+0x6248] ;  /* 0x0062480001ea7983 */ /* 0x000ea80000300800 */
[----:B------:R-:W2:Y:S01]  /*61390*/  LDL.LU R235, [R1+0x6244] ;  /* 0x0062440001eb7983 */ /* 0x000ea20000300800 */
[----:B------:R-:W-:Y:S01]  /*613a0*/  MOV R27, R14 ;  /* 0x0000000e001b7202 */ /* 0x000fe20000000f00 */
[----:B------:R-:W-:-:S02]  /*613b0*/  IMAD.MOV.U32 R4, RZ, RZ, R15 ;  /* 0x000000ffff047224 */ /* 0x000fc400078e000f */
[----:B------:R-:W4:Y:S01]  /*613c0*/  LDL.LU R14, [R1+0x6240] ;  /* 0x00624000010e7983 */ /* 0x000f220000300800 */
[----:B------:R-:W-:Y:S02]  /*613d0*/  IMAD.MOV.U32 R221, RZ, RZ, R6 ;  /* 0x000000ffffdd7224 */ /* 0x000fe400078e0006 */
[----:B------:R-:W-:Y:S01]  /*613e0*/  IMAD.MOV.U32 R5, RZ, RZ, R246 ;  /* 0x000000ffff057224 */ /* 0x000fe200078e00f6 */
[----:B------:R-:W4:Y:S01]  /*613f0*/  LDL.LU R15, [R1+0x623c] ;  /* 0x00623c00010f7983 */ /* 0x000f220000300800 */
[----:B------:R-:W-:Y:S02]  /*61400*/  IMAD.MOV.U32 R220, RZ, RZ, R7 ;  /* 0x000000ffffdc7224 */ /* 0x000fe400078e0007 */
[----:B------:R-:W-:Y:S01]  /*61410*/  IMAD.MOV.U32 R6, RZ, RZ, R242 ;  /* 0x000000ffff067224 */ /* 0x000fe200078e00f2 */
[----:B------:R-:W4:Y:S01]  /*61420*/  LDL.LU R246, [R1+0x6238] ;  /* 0x0062380001f67983 */ /* 0x000f220000300800 */
[----:B------:R-:W-:-:S03]  /*61430*/  IMAD.MOV.U32 R7, RZ, RZ, R243 ;  /* 0x000000ffff077224 */ /* 0x000fc600078e00f3 */
[----:B------:R-:W4:Y:S04]  /*61440*/  LDL.LU R242, [R1+0x6234] ;  /* 0x0062340001f27983 */ /* 0x000f280000300800 */
[----:B------:R-:W4:Y:S01]  /*61450*/  LDL.LU R243, [R1+0x6230] ;  /* 0x0062300001f37983 */ /* 0x000f220000300800 */
[C---:B---3--:R-:W-:Y:S03]  /*61460*/  HMMA.1688.F32.TF32 R36, R192.reuse, R238, R200 ;  /* 0x000000eec024723c */ /* 0x048fe600000810c8 */
[----:B------:R-:W-:Y:S04]  /*61470*/  LDS R200, [R0+UR12+0xc100] ;  /* 0x00c1000c00c87984 */ /* 0x000fe80008000800 */
[----:B------:R-:W-:Y:S01]  /*61480*/  LDS R202, [R0+UR12+0xe100] ;  /* 0x00e1000c00ca7984 */ /* 0x000fe20008000800 */
[----:B--2---:R-:W-:Y:S01]  /*61490*/  HMMA.1688.F32.TF32 R60, R192, R234, R248 ;  /* 0x000000eac03c723c */ /* 0x004fe200000810f8 */
[----:B------:R-:W-:Y:S01]  /*614a0*/  MOV R248, R247 ;  /* 0x000000f700f87202 */ /* 0x000fe20000000f00 */
[----:B------:R-:W-:Y:S01]  /*614b0*/  IMAD.MOV.U32 R249, RZ, RZ, R10 ;  /* 0x000000fffff97224 */ /* 0x000fe200078e000a */
[----:B------:R-:W-:Y:S01]  /*614c0*/  LDS R201, [R252+UR12+0xc100] ;  /* 0x00c1000cfcc97984 */ /* 0x000fe20008000800 */
[----:B------:R-:W-:-:S03]  /*614d0*/  IMAD.MOV.U32 R250, RZ, RZ, R11 ;  /* 0x000000fffffa7224 */ /* 0x000fc600078e000b */
[----:B------:R-:W1:-:S12]  /*614e0*/  LDS R203, [R252+UR12+0xe100] ;  /* 0x00e1000cfccb7984 */ /* 0x000e580008000800 */
[----:B------:R-:W-:Y:S04]  /*614f0*/  STL.64 [R1+0xde0], R60 ;  /* 0x000de03c01007387 */ /* 0x000fe80000100a00 */
[----:B------:R-:W-:Y:S04]  /*61500*/  STL.64 [R1+0xde8], R62 ;  /* 0x000de83e01007387 */ /* 0x000fe80000100a00 */
[----:B------:R-:W2:Y:S04]  /*61510*/  LDL.LU R247, [R1+0x622c] ;  /* 0x00622c0001f77983 */ /* 0x000ea80000300800 */
[----:B------:R-:W-:Y:S04]  /*61520*/  STL.64 [R1+0xdd0], R36 ;  /* 0x000dd02401007387 */ /* 0x000fe80000100a00 */
[----:B------:R4:W-:Y:S04]  /*61530*/  STL.64 [R1+0xdd8], R38 ;  /* 0x000dd82601007387 */ /* 0x0009e80000100a00 */
[----:B------:R-:W3:Y:S04]  /*61540*/  LDL.LU R10, [R1+0x6228] ;  /* 0x00622800010a7983 */ /* 0x000ee80000300800 */
[----:B------:R-:W3:Y:S01]  /*61550*/  LDL.LU R11, [R1+0x6224] ;  /* 0x00622400010b7983 */ /* 0x000ee20000300800 */
[----:B------:R-:W-:-:S03]  /*61560*/  IMAD.MOV.U32 R251, RZ, RZ, R19 ;  /* 0x000000fffffb7224 */ /* 0x000fc600078e0013 */
[----:B------:R-:W3:Y:S01]  /*61570*/  LDL.LU R19, [R1+0x6220] ;  /* 0x0062200001137983 */ /* 0x000ee20000300800 */
[----:B----4-:R-:W-:-:S15]  /*61580*/  HMMA.1688.F32.TF32 R36, R192, R242, R76 ;  /* 0x000000f2c024723c */ /* 0x010fde000008104c */
[----:B------:R-:W-:-:S04]  /*61590*/  NOP ;  /* 0x0000000000007918 */ /* 0x000fc80000000000 */
[----:B------:R-:W-:Y:S04]  /*615a0*/  STL.64 [R1+0x11d0], R36 ;  /* 0x0011d02401007387 */ /* 0x000fe80000100a00 */
[----:B------:R3:W-:Y:S01]  /*615b0*/  STL.64 [R1+0x11d8], R38 ;  /* 0x0011d82601007387 */ /* 0x0007e20000100a00 */
[----:B------:R-:W-:Y:S08]  /*615c0*/  HMMA.1688.F32.TF32 R60, R192, R14, R44 ;  /* 0x0000000ec03c723c */ /* 0x000ff0000008102c */
[C---:B------:R-:W-:Y:S08]  /*615d0*/  HMMA.1688.F32.TF32 R4, R196.reuse, R226, R4 ;  /* 0x000000e2c404723c */ /* 0x040ff00000081004 */
[----:B------:R-:W-:Y:S11]  /*615e0*/  HMMA.1688.F32.TF32 R24, R196, R222, R24 ;  /* 0x000000dec418723c */ /* 0x000ff60000081018 */
[----:B------:R-:W-:-:S02]  /*615f0*/  IMAD.MOV.U32 R233, RZ, RZ, R4 ;  /* 0x000000ffffe97224 */ /* 0x000fc400078e0004 */
[----:B------:R-:W-:Y:S02]  /*61600*/  IMAD.MOV.U32 R232, RZ, RZ, R5 ;  /* 0x000000ffffe87224 */ /* 0x000fe400078e0005 */
[----:B------:R-:W-:Y:S02]  /*61610*/  IMAD.MOV.U32 R229, RZ, RZ, R6 ;  /* 0x000000ffffe57224 */ /* 0x000fe400078e0006 */
[----:B------:R-:W-:Y:S02]  /*61620*/  IMAD.MOV.U32 R228, RZ, RZ, R7 ;  /* 0x000000ffffe47224 */ /* 0x000fe400078e0007 */
[----:B------:R-:W-:-:S15]  /*61630*/  HMMA.1688.F32.TF32 R4, R196, R230, R248 ;  /* 0x000000e6c404723c */ /* 0x000fde00000810f8 */
[----:B------:R-:W-:-:S04]  /*61640*/  NOP ;  /* 0x0000000000007918 */ /* 0x000fc80000000000 */
[----:B------:R-:W-:Y:S01]  /*61650*/  MOV R225, R4 ;  /* 0x0000000400e17202 */ /* 0x000fe20000000f00 */
[----:B------:R-:W-:Y:S02]  /*61660*/  IMAD.MOV.U32 R224, RZ, RZ, R5 ;  /* 0x000000ffffe07224 */ /* 0x000fe400078e0005 */
[----:B------:R-:W-:Y:S02]  /*61670*/  IMAD.MOV.U32 R205, RZ, RZ, R6 ;  /* 0x000000ffffcd7224 */ /* 0x000fe400078e0006 */
[----:B------:R-:W-:Y:S01]  /*61680*/  IMAD.MOV.U32 R204, RZ, RZ, R7 ;  /* 0x000000ffffcc7224 */ /* 0x000fe200078e0007 */
[C---:B--2---:R-:W-:Y:S08]  /*61690*/  HMMA.1688.F32.TF32 R68, R192.reuse, R246, R72 ;  /* 0x000000f6c044723c */ /* 0x044ff00000081048 */
[C---:B---3--:R-:W-:Y:S11]  /*616a0*/  HMMA.1688.F32.TF32 R36, R192.reuse, R10, R164 ;  /* 0x0000000ac024723c */ /* 0x048ff600000810a4 */
[----:B------:R-:W-:Y:S04]  /*616b0*/  STL.64 [R1+0x11c0], R68 ;  /* 0x0011c04401007387 */ /* 0x000fe80000100a00 */
[----:B------:R-:W-:Y:S01]  /*616c0*/  STL.64 [R1+0x11c8], R70 ;  /* 0x0011c84601007387 */ /* 0x000fe20000100a00 */
[C---:B------:R-:W-:Y:S03]  /*616d0*/  HMMA.1688.F32.TF32 R44, R192.reuse, R18, R52 ;  /* 0x00000012c02c723c */ /* 0x040fe60000081034 */
[----:B------:R-:W-:Y:S04]  /*616e0*/  STL.64 [R1+0x11b0], R36 ;  /* 0x0011b02401007387 */ /* 0x000fe80000100a00 */
[----:B------:R2:W-:Y:S02]  /*616f0*/  STL.64 [R1+0x11b8], R38 ;  /* 0x0011b82601007387 */ /* 0x0005e40000100a00 */
[C---:B--2---:R-:W-:Y:S08]  /*61700*/  HMMA.1688.F32.TF32 R36, R192.reuse, R22, R32 ;  /* 0x00000016c024723c */ /* 0x044ff00000081020 */
[----:B------:R-:W-:Y:S01]  /*61710*/  HMMA.1688.F32.TF32 R32, R192, R42, R56 ;  /* 0x0000002ac020723c */ /* 0x000fe20000081038 */
[----:B------:R-:W-:Y:S04]  /*61720*/  STL.64 [R1+0x11a0], R60 ;  /* 0x0011a03c01007387 */ /* 0x000fe80000100a00 */
[----:B------:R-:W-:Y:S04]  /*61730*/  STL.64 [R1+0x11a8], R62 ;  /* 0x0011a83e01007387 */ /* 0x000fe80000100a00 */
[----:B------:R-:W-:Y:S04]  /*61740*/  STL.64 [R1+0x1190], R44 ;  /* 0x0011902c01007387 */ /* 0x000fe80000100a00 */
[----:B------:R2:W-:Y:S04]  /*61750*/  STL.64 [R1+0x1198], R46 ;  /* 0x0011982e01007387 */ /* 0x0005e80000100a00 */
[----:B------:R-:W-:Y:S04]  /*61760*/  STL.64 [R1+0x1180], R36 ;  /* 0x0011802401007387 */ /* 0x000fe80000100a00 */
[----:B------:R3:W-:Y:S04]  /*61770*/  STL.64 [R1+0x1188], R38 ;  /* 0x0011882601007387 */ /* 0x0007e80000100a00 */
[----:B------:R-:W-:Y:S01]  /*61780*/  STL.64 [R1+0xd60], R32 ;  /* 0x000d602001007387 */ /* 0x000fe20000100a00 */
[C---:B--2---:R-:W-:Y:S03]  /*61790*/  HMMA.1688.F32.TF32 R44, R196.reuse, R206, R48 ;  /* 0x000000cec42c723c */ /* 0x044fe60000081030 */
[----:B------:R2:W-:Y:S04]  /*617a0*/  STL.64 [R1+0xd68], R34 ;  /* 0x000d682201007387 */ /* 0x0005e80000100a00 */
[----:B------:R-:W-:Y:S01]  /*617b0*/  LDS R192, [R0+UR12+0xc180] ;  /* 0x00c1800c00c07984 */ /* 0x000fe20008000800 */
[C---:B---3--:R-:W-:Y:S03]  /*617c0*/  HMMA.1688.F32.TF32 R36, R196.reuse, R210, R64 ;  /* 0x000000d2c424723c */ /* 0x048fe60000081040 */
[----:B------:R-:W-:Y:S04]  /*617d0*/  LDS R194, [R0+UR12+0xe180] ;  /* 0x00e1800c00c27984 */ /* 0x000fe80008000800 */
[----:B------:R-:W-:Y:S01]  /*617e0*/  LDS R193, [R252+UR12+0xc180] ;  /* 0x00c1800cfcc17984 */ /* 0x000fe20008000800 */
[C---:B--2---:R-:W-:Y:S03]  /*617f0*/  HMMA.1688.F32.TF32 R32, R196.reuse, R214, R28 ;  /* 0x000000d6c420723c */ /* 0x044fe6000008101c */
[----:B------:R-:W2:Y:S05]  /*61800*/  LDS R195, [R252+UR12+0xe180] ;  /* 0x00e1800cfcc37984 */ /* 0x000eaa0008000800 */
[----:B------:R-:W-:Y:S01]  /*61810*/  HMMA.1688.F32.TF32 R28, R196, R218, R140 ;  /* 0x000000dac41c723c */ /* 0x000fe2000008108c */
[----:B------:R-:W-:Y:S04]  /*61820*/  STL.64 [R1+0x1170], R44 ;  /* 0x0011702c01007387 */ /* 0x000fe80000100a00 */
[----:B------:R-:W-:Y:S04]  /*61830*/  STL.64 [R1+0x1178], R46 ;  /* 0x0011782e01007387 */ /* 0x000fe80000100a00 */
[----:B------:R-:W-:Y:S04]  /*61840*/  STL.64 [R1+0x1160], R36 ;  /* 0x0011602401007387 */ /* 0x000fe80000100a00 */
[----:B------:R-:W-:Y:S04]  /*61850*/  STL.64 [R1+0x1168], R38 ;  /* 0x0011682601007387 */ /* 0x000fe80000100a00 */
[----:B------:R-:W-:Y:S02]  /*61860*/  STL.64 [R1+0x1150], R32 ;  /* 0x0011502001007387 */ /* 0x000fe40000100a00 */
[----:B------:R-:W-:Y:S01]  /*61870*/  MOV R236, R31 ;  /* 0x0000001f00ec7202 */ /* 0x000fe20000000f00 */
[----:B------:R-:W-:Y:S01]  /*61880*/  IMAD.MOV.U32 R237, RZ, RZ, R30 ;  /* 0x000000ffffed7224 */ /* 0x000fe200078e001e */
[----:B------:R-:W-:Y:S04]  /*61890*/  STL.64 [R1+0x1158], R34 ;  /* 0x0011582201007387 */ /* 0x000fe80000100a00 */
[----:B------:R-:W-:Y:S04]  /*618a0*/  STL.64 [R1+0x1140], R28 ;  /* 0x0011401c01007387 */ /* 0x000fe80000100a00 */
[----:B------:R-:W-:Y:S04]  /*618b0*/  STL [R1+0x5f2c], R236 ;  /* 0x005f2cec01007387 */ /* 0x000fe80000100800 */
[----:B------:R-:W-:Y:S04]  /*618c0*/  STL [R1+0x5f28], R237 ;  /* 0x005f28ed01007387 */ /* 0x000fe80000100800 */
[----:B------:R3:W-:Y:S04]  /*618d0*/  STL.64 [R1+0x1130], R24 ;  /* 0x0011301801007387 */ /* 0x0007e80000100a00 */
[----:B------:R4:W-:Y:S04]  /*618e0*/  STL.64 [R1+0x1138], R26 ;  /* 0x0011381a01007387 */ /* 0x0009e80000100a00 */
[----:B------:R1:W-:Y:S04]  /*618f0*/  STL [R1+0x5f34], R232 ;  /* 0x005f34e801007387 */ /* 0x0003e80000100800 */
[----:B------:R1:W-:Y:S04]  /*61900*/  STL [R1+0x5f30], R233 ;  /* 0x005f30e901007387 */ /* 0x0003e80000100800 */
        /* <DEDUP_REMOVED lines=105> */
[C---:B--2---:R-:W-:Y:S08]  /*61fa0*/  HMMA.1688.F32.TF32 R36, R200.reuse, R214, R36 ;  /* 0x000000d6c824723c */ /* 0x044ff00000081024 */
[----:B---3--:R-:W-:Y:S11]  /*61fb0*/  HMMA.1688.F32.TF32 R68, R200, R206, R68 ;  /* 0x000000cec844723c */ /* 0x008ff60000081044 */
[----:B------:R-:W-:Y:S01]  /*61fc0*/  IMAD.MOV.U32 R213, RZ, RZ, R36 ;  /* 0x000000ffffd57224 */ /* 0x000fe200078e0024 */
[----:B------:R-:W-:Y:S01]  /*61fd0*/  MOV R209, R38 ;  /* 0x0000002600d17202 */ /* 0x000fe20000000f00 */
[----:B------:R-:W-:-:S02]  /*61fe0*/  IMAD.MOV.U32 R212, RZ, RZ, R37 ;  /* 0x000000ffffd47224 */ /* 0x000fc400078e0025 */
[----:B------:R-:W-:Y:S02]  /*61ff0*/  IMAD.MOV.U32 R208, RZ, RZ, R39 ;  /* 0x000000ffffd07224 */ /* 0x000fe400078e0027 */
[----:B------:R-:W-:Y:S08]  /*62000*/  HMMA.1688.F32.TF32 R36, R200, R222, R72 ;  /* 0x000000dec824723c */ /* 0x000ff00000081048 */
[C---:B----4-:R-:W-:Y:S08]  /*62010*/  HMMA.1688.F32.TF32 R88, R196.reuse, R234, R88 ;  /* 0x000000eac458723c */ /* 0x050ff00000081058 */
[----:B------:R-:W-:Y:S11]  /*62020*/  HMMA.1688.F32.TF32 R96, R196, R238, R176 ;  /* 0x000000eec460723c */ /* 0x000ff600000810b0 */
[----:B------:R-:W-:Y:S01]  /*62030*/  IMAD.MOV.U32 R232, RZ, RZ, R88 ;  /* 0x000000ffffe87224 */ /* 0x000fe200078e0058 */
[----:B------:R-:W-:Y:S01]  /*62040*/  MOV R233, R89 ;  /* 0x0000005900e97202 */ /* 0x000fe20000000f00 */
[----:B------:R-:W-:-:S02]  /*62050*/  IMAD.MOV.U32 R236, RZ, RZ, R90 ;  /* 0x000000ffffec7224 */ /* 0x000fc400078e005a */
[----:B------:R-:W-:Y:S02]  /*62060*/  IMAD.MOV.U32 R237, RZ, RZ, R91 ;  /* 0x000000ffffed7224 */ /* 0x000fe400078e005b */
[C---:B------:R-:W-:Y:S08]  /*62070*/  HMMA.1688.F32.TF32 R88, R196.reuse, R246, R84 ;  /* 0x000000f6c458723c */ /* 0x040ff00000081054 */
        /* <DEDUP_REMOVED lines=15> */
[----:B-1----:R-:W-:Y:S01]  /*62170*/  HMMA.1688.F32.TF32 R80, R196, R42, R108 ;  /* 0x0000002ac450723c */ /* 0x002fe2000008106c */
[----:B------:R-:W-:Y:S04]  /*62180*/  LDS R196, [R0+UR12+0xc200] ;  /* 0x00c2000c00c47984 */ /* 0x000fe80008000800 */
        /* <DEDUP_REMOVED lines=13> */
[----:B------:R-:W-:Y:S04]  /*62260*/  STL.64 [R1+0xc40], R60 ;  /* 0x000c403c01007387 */ /* 0x000fe80000100a00 */
[----:B------:R1:W-:Y:S01]  /*62270*/  STL.64 [R1+0xc48], R62 ;  /* 0x000c483e01007387 */ /* 0x0003e20000100a00 */
[C---:B------:R-:W-:Y:S03]  /*62280*/  HMMA.1688.F32.TF32 R28, R200.reuse, R14, R28 ;  /* 0x0000000ec81c723c */ /* 0x040fe6000008101c */
[----:B------:R-:W2:Y:S05]  /*62290*/  LDS R199, [R252+UR12+0xe200] ;  /* 0x00e2000cfcc77984 */ /* 0x000eaa0008000800 */
[C---:B-1----:R-:W-:Y:S03]  /*622a0*/  HMMA.1688.F32.TF32 R60, R200.reuse, R226, R164 ;  /* 0x000000e2c83c723c */ /* 0x042fe600000810a4 */
[----:B------:R-:W-:Y:S04]  /*622b0*/  STL.64 [R1+0xc20], R68 ;  /* 0x000c204401007387 */ /* 0x000fe80000100a00 */
[----:B------:R-:W-:Y:S04]  /*622c0*/  STL.64 [R1+0xc28], R70 ;  /* 0x000c284601007387 */ /* 0x000fe80000100a00 */
[----:B------:R-:W-:Y:S04]  /*622d0*/  STL.64 [R1+0xc10], R36 ;  /* 0x000c102401007387 */ /* 0x000fe80000100a00 */
[----:B------:R1:W-:Y:S02]  /*622e0*/  STL.64 [R1+0xc18], R38 ;  /* 0x000c182601007387 */ /* 0x0003e40000100a00 */
[C---:B-1----:R-:W-:Y:S02]  /*622f0*/  HMMA.1688.F32.TF32 R36, R200.reuse, R234, R52 ;  /* 0x000000eac824723c */ /* 0x042fe40000081034 */
[----:B------:R-:W-:Y:S04]  /*62300*/  STL.64 [R1+0xc00], R60 ;  /* 0x000c003c01007387 */ /* 0x000fe80000100a00 */
[----:B------:R-:W-:Y:S04]  /*62310*/  STL.64 [R1+0xc08], R62 ;  /* 0x000c083e01007387 */ /* 0x000fe80000100a00 */
        /* <DEDUP_REMOVED lines=19> */
[----:B-1----:R-:W-:Y:S01]  /*62450*/  HMMA.1688.F32.TF32 R28, R200, R42, R4 ;  /* 0x0000002ac81c723c */ /* 0x002fe20000081004 */
[----:B------:R-:W-:Y:S04]  /*62460*/  LDS R200, [R0+UR12+0xc280] ;  /* 0x00c2800c00c87984 */ /* 0x000fe80008000800 */
[----:B------:R-:W-:Y:S03]  /*62470*/  STL.64 [R1+0xb80], R36 ;  /* 0x000b802401007387 */ /* 0x000fe60000100a00 */
[C---:B------:R-:W-:Y:S01]  /*62480*/  HMMA.1688.F32.TF32 R24, R192.reuse, R206, R248 ;  /* 0x000000cec018723c */ /* 0x040fe200000810f8 */
[----:B------:R-:W-:Y:S04]  /*62490*/  STL.64 [R1+0xb88], R38 ;  /* 0x000b882601007387 */ /* 0x000fe80000100a00 */
[----:B------:R-:W-:Y:S04]  /*624a0*/  STL.64 [R1+0xb70], R32 ;  /* 0x000b702001007387 */ /* 0x000fe80000100a00 */
[----:B------:R-:W-:Y:S04]  /*624b0*/  STL.64 [R1+0xb78], R34 ;  /* 0x000b782201007387 */ /* 0x000fe80000100a00 */
[----:B------:R-:W3:Y:S04]  /*624c0*/  LDL.LU R4, [R1+0xa50] ;  /* 0x000a500001047983 */ /* 0x000ee80000300800 */
[----:B------:R-:W-:Y:S04]  /*624d0*/  STL.64 [R1+0xa60], R28 ;  /* 0x000a601c01007387 */ /* 0x000fe80000100a00 */
[----:B------:R-:W-:Y:S04]  /*624e0*/  STL.64 [R1+0xa68], R30 ;  /* 0x000a681e01007387 */ /* 0x000fe80000100a00 */
[----:B------:R1:W-:Y:S04]  /*624f0*/  STL.64 [R1+0xa40], R24 ;  /* 0x000a401801007387 */ /* 0x0003e80000100a00 */
[----:B------:R4:W-:Y:S04]  /*62500*/  STL.64 [R1+0xa48], R26 ;  /* 0x000a481a01007387 */ /* 0x0009e80000100a00 */
[----:B------:R-:W3:Y:S04]  /*62510*/  LDL.LU R5, [R1+0xa54] ;  /* 0x000a540001057983 */ /* 0x000ee80000300800 */
[----:B------:R-:W3:Y:S04]  /*62520*/  LDL.LU R6, [R1+0xa58] ;  /* 0x000a580001067983 */ /* 0x000ee80000300800 */
        /* <DEDUP_REMOVED lines=61> */
[C---:B------:R-:W-:Y:S11]  /*62900*/  HMMA.1688.F32.TF32 R36, R192.reuse, R214, R76 ;  /* 0x000000d6c024723c */ /* 0x040ff6000008104c */
[----:B------:R-:W-:Y:S04]  /*62910*/  STL.64 [R1+0x9f0], R60 ;  /* 0x0009f03c01007387 */ /* 0x000fe80000100a00 */
[----:B------:R3:W-:Y:S04]  /*62920*/  STL.64 [R1+0x9f8], R62 ;  /* 0x0009f83e01007387 */ /* 0x0007e80000100a00 */
[----:B------:R-:W-:Y:S01]  /*62930*/  IMAD.MOV.U32 R240, RZ, RZ, R36 ;  /* 0x000000fffff07224 */ /* 0x000fe200078e0024 */
[----:B------:R4:W-:Y:S01]  /*62940*/  STL.64 [R1+0x9d8], R38 ;  /* 0x0009d82601007387 */ /* 0x0009e20000100a00 */
[----:B------:R-:W-:Y:S01]  /*62950*/  IMAD.MOV.U32 R241, RZ, RZ, R37 ;  /* 0x000000fffff17224 */ /* 0x000fe200078e0025 */
[C---:B---3--:R-:W-:Y:S08]  /*62960*/  HMMA.1688.F32.TF32 R60, R192.reuse, R218, R72 ;  /* 0x000000dac03c723c */ /* 0x048ff00000081048 */
[C---:B----4-:R-:W-:Y:S01]  /*62970*/  HMMA.1688.F32.TF32 R36, R192.reuse, R222, R164 ;  /* 0x000000dec024723c */ /* 0x050fe200000810a4 */
[----:B------:R-:W-:Y:S04]  /*62980*/  STL [R1+0x5f24], R241 ;  /* 0x005f24f101007387 */ /* 0x000fe80000100800 */
[----:B------:R-:W-:Y:S06]  /*62990*/  STL [R1+0x5f20], R240 ;  /* 0x005f20f001007387 */ /* 0x000fec0000100800 */
[----:B------:R-:W-:Y:S04]  /*629a0*/  STL.64 [R1+0xb20], R60 ;  /* 0x000b203c01007387 */ /* 0x000fe80000100a00 */
[----:B------:R2:W-:Y:S04]  /*629b0*/  STL.64 [R1+0xb28], R62 ;  /* 0x000b283e01007387 */ /* 0x0005e80000100a00 */
[----:B------:R-:W-:Y:S01]  /*629c0*/  STL.64 [R1+0xb10], R36 ;  /* 0x000b102401007387 */ /* 0x000fe20000100a00 */
[C---:B--2---:R-:W-:Y:S03]  /*629d0*/  HMMA.1688.F32.TF32 R60, R192.reuse, R226, R44 ;  /* 0x000000e2c03c723c */ /* 0x044fe6000008102c */
[----:B------:R2:W-:Y:S05]  /*629e0*/  STL.64 [R1+0xb18], R38 ;  /* 0x000b182601007387 */ /* 0x0005ea0000100a00 */
[C---:B------:R-:W-:Y:S08]  /*629f0*/  HMMA.1688.F32.TF32 R44, R192.reuse, R230, R52 ;  /* 0x000000e6c02c723c */ /* 0x040ff00000081034 */
[C---:B--2---:R-:W-:Y:S08]  /*62a00*/  HMMA.1688.F32.TF32 R36, R192.reuse, R234, R32 ;  /* 0x000000eac024723c */ /* 0x044ff00000081020 */
[----:B------:R-:W-:Y:S01]  /*62a10*/  HMMA.1688.F32.TF32 R32, R192, R238, R56 ;  /* 0x000000eec020723c */ /* 0x000fe20000081038 */
[----:B------:R-:W-:Y:S04]  /*62a20*/  STL.64 [R1+0xb00], R60 ;  /* 0x000b003c01007387 */ /* 0x000fe80000100a00 */
[----:B------:R-:W-:Y:S04]  /*62a30*/  STL.64 [R1+0xb08], R62 ;  /* 0x000b083e01007387 */ /* 0x000fe80000100a00 */
[----:B------:R-:W-:Y:S04]  /*62a40*/  STL.64 [R1+0xaf0], R44 ;  /* 0x000af02c01007387 */ /* 0x000fe80000100a00 */
[----:B------:R-:W-:Y:S04]  /*62a50*/  STL.64 [R1+0xaf8], R46 ;  /* 0x000af82e01007387 */ /* 0x000fe80000100a00 */
[----:B------:R-:W-:Y:S02]  /*62a60*/  STL.64 [R1+0xae0], R36 ;  /* 0x000ae02401007387 */ /* 0x000fe40000100a00 */
[----:B------:R-:W-:-:S02]  /*62a70*/  IMAD.MOV.U32 R244, RZ, RZ, R32 ;  /* 0x000000fffff47224 */ /* 0x000fc400078e0020 */
[----:B------:R2:W-:Y:S01]  /*62a80*/  STL.64 [R1+0xae8], R38 ;  /* 0x000ae82601007387 */ /* 0x0005e20000100a00 */
[----:B------:R-:W-:Y:S01]  /*62a90*/  MOV R245, R33 ;  /* 0x0000002100f57202 */ /* 0x000fe20000000f00 */
[----:B------:R-:W-:Y:S02]  /*62aa0*/  IMAD.MOV.U32 R240, RZ, RZ, R34 ;  /* 0x000000fffff07224 */ /* 0x000fe400078e0022 */
[----:B------:R3:W-:Y:S01]  /*62ab0*/  STL [R1+0xadc], R35 ;  /* 0x000adc2301007387 */ /* 0x0007e20000100800 */
[C---:B--2---:R-:W-:Y:S08]  /*62ac0*/  HMMA.1688.F32.TF32 R36, R192.reuse, R242, R48 ;  /* 0x000000f2c024723c */ /* 0x044ff00000081030 */
[----:B---3--:R-:W-:Y:S11]  /*62ad0*/  HMMA.1688.F32.TF32 R32, R192, R246, R64 ;  /* 0x000000f6c020723c */ /* 0x008ff60000081040 */
[----:B------:R-:W-:Y:S04]  /*62ae0*/  STL.64 [R1+0xd80], R36 ;  /* 0x000d802401007387 */ /* 0x000fe80000100a00 */
[----:B------:R2:W-:Y:S04]  /*62af0*/  STL.64 [R1+0xd88], R38 ;  /* 0x000d882601007387 */ /* 0x0005e80000100a00 */
[----:B------:R-:W-:Y:S01]  /*62b00*/  STL.64 [R1+0xd70], R32 ;  /* 0x000d702001007387 */ /* 0x000fe20000100a00 */
[----:B------:R-:W-:-:S03]  /*62b10*/  IMAD.MOV.U32 R241, RZ, RZ, R35 ;  /* 0x000000fffff17224 */ /* 0x000fc600078e0023 */
[----:B------:R3:W-:Y:S01]  /*62b20*/  STL [R1+0xd78], R34 ;  /* 0x000d782201007387 */ /* 0x0007e20000100800 */
[C---:B--2---:R-:W-:Y:S08]  /*62b30*/  HMMA.1688.F32.TF32 R36, R192.reuse, R10, R28 ;  /* 0x0000000ac024723c */ /* 0x044ff0000008101c */
[C---:B---3--:R-:W-:Y:S08]  /*62b40*/  HMMA.1688.F32.TF32 R32, R192.reuse, R14, R140 ;  /* 0x0000000ec020723c */ /* 0x048ff0000008108c */
[C---:B------:R-:W-:Y:S08]  /*62b50*/  HMMA.1688.F32.TF32 R28, R192.reuse, R18, R24 ;  /* 0x00000012c01c723c */ /* 0x040ff00000081018 */
[C---:B------:R-:W-:Y:S08]  /*62b60*/  HMMA.1688.F32.TF32 R24, R192.reuse, R22, R4 ;  /* 0x00000016c018723c */ /* 0x040ff00000081004 */
[----:B------:R-:W-:Y:S01]  /*62b70*/  HMMA.1688.F32.TF32 R4, R192, R42, R248 ;  /* 0x0000002ac004723c */ /* 0x000fe200000810f8 */
[----:B------:R-:W-:Y:S04]  /*62b80*/  STL.64 [R1+0xd50], R36 ;  /* 0x000d502401007387 */ /* 0x000fe80000100a00 */
[----:B------:R-:W-:Y:S04]  /*62b90*/  STL.64 [R1+0xd58], R38 ;  /* 0x000d582601007387 */ /* 0x000fe80000100a00 */
[----:B------:R-:W-:Y:S04]  /*62ba0*/  STL.64 [R1+0xd40], R32 ;  /* 0x000d402001007387 */ /* 0x000fe80000100a00 */
[----:B------:R-:W-:Y:S04]  /*62bb0*/  STL.64 [R1+0xd48], R34 ;  /* 0x000d482201007387 */ /* 0x000fe80000100a00 */
        /* <DEDUP_REMOVED lines=125> */
[----:B------:R-:W4:Y:S01]  /*63390*/  LDS R195, [R252+UR12+0xe300] ;  /* 0x00e3000cfcc37984 */ /* 0x000f220008000800 */
[C---:B--2---:R-:W-:Y:S08]  /*633a0*/  HMMA.1688.F32.TF32 R60, R196.reuse, R18, R60 ;  /* 0x00000012c43c723c */ /* 0x044ff0000008103c */
[----:B---3--:R-:W-:Y:S08]  /*633b0*/  HMMA.1688.F32.TF32 R68, R196, R14, R68 ;  /* 0x0000000ec444723c */ /* 0x008ff00000081044 */
[-C--:B-1----:R-:W-:Y:S08]  /*633c0*/  HMMA.1688.F32.TF32 R52, R200, R218.reuse, R52 ;  /* 0x000000dac834723c */ /* 0x082ff00000081034 */
[C---:B----4-:R-:W-:Y:S08]  /*633d0*/  HMMA.1688.F32.TF32 R88, R196.reuse, R218, R88 ;  /* 0x000000dac458723c */ /* 0x050ff00000081058 */
[C---:B------:R-:W-:Y:S08]  /*633e0*/  HMMA.1688.F32.TF32 R100, R196.reuse, R206, R96 ;  /* 0x000000cec464723c */ /* 0x040ff00000081060 */
[C---:B------:R-:W-:Y:S08]  /*633f0*/  HMMA.1688.F32.TF32 R96, R196.reuse, R210, R92 ;  /* 0x000000d2c460723c */ /* 0x040ff0000008105c */
[C---:B------:R-:W-:Y:S03]  /*63400*/  HMMA.1688.F32.TF32 R92, R196.reuse, R214, R184 ;  /* 0x000000d6c45c723c */ /* 0x040fe600000810b8 */
        /* <DEDUP_REMOVED lines=37> */
[----:B-1----:R-:W-:Y:S03]  /*63660*/  HMMA.1688.F32.TF32 R68, R196, R42, R76 ;  /* 0x0000002ac444723c */ /* 0x002fe6000008104c */
[----:B------:R-:W-:Y:S04]  /*63670*/  STL.64 [R1+0xab0], R36 ;  /* 0x000ab02401007387 */ /* 0x000fe80000100a00 */
[----:B------:R1:W-:Y:S01]  /*63680*/  STL.64 [R1+0xab8], R38 ;  /* 0x000ab82601007387 */ /* 0x0003e20000100a00 */
[C---:B--2---:R-:W-:Y:S03]  /*63690*/  HMMA.1688.F32.TF32 R60, R200.reuse, R206, R72 ;  /* 0x000000cec83c723c */ /* 0x044fe60000081048 */
[----:B------:R-:W-:Y:S04]  /*636a0*/  LDS R196, [R0+UR12+0xc400] ;  /* 0x00c4000c00c47984 */ /* 0x000fe80008000800 */
[----:B------:R-:W-:Y:S01]  /*636b0*/  LDS R198, [R0+UR12+0xe400] ;  /* 0x00e4000c00c67984 */ /* 0x000fe20008000800 */
[C---:B-1----:R-:W-:Y:S03]  /*636c0*/  HMMA.1688.F32.TF32 R36, R200.reuse, R210, R164 ;  /* 0x000000d2c824723c */ /* 0x042fe600000810a4 */
[----:B------:R-:W-:Y:S04]  /*636d0*/  LDS R197, [R252+UR12+0xc400] ;  /* 0x00c4000cfcc57984 */ /* 0x000fe80008000800 */
        /* <DEDUP_REMOVED lines=8> */
[----:B------:R-:W-:Y:S05]  /*63760*/  LDS R199, [R252+UR12+0xe400] ;  /* 0x00e4000cfcc77984 */ /* 0x000fea0008000800 */
[C---:B-1----:R-:W-:Y:S01]  /*63770*/  HMMA.1688.F32.TF32 R36, R200.reuse, R222, R32 ;  /* 0x000000dec824723c */ /* 0x042fe20000081020 */
[----:B------:R-:W-:Y:S04]  /*63780*/  STL.64 [R1+0x8b0], R44 ;  /* 0x0008b02c01007387 */ /* 0x000fe80000100a00 */
[----:B------:R1:W-:Y:S03]  /*63790*/  STL.64 [R1+0x8b8], R46 ;  /* 0x0008b82e01007387 */ /* 0x0003e60000100a00 */
[C---:B------:R-:W-:Y:S01]  /*637a0*/  HMMA.1688.F32.TF32 R32, R200.reuse, R230, R48 ;  /* 0x000000e6c820723c */ /* 0x040fe20000081030 */
[----:B------:R-:W-:Y:S04]  /*637b0*/  STL.64 [R1+0x8a0], R52 ;  /* 0x0008a03401007387 */ /* 0x000fe80000100a00 */
[----:B------:R-:W-:Y:S03]  /*637c0*/  STL.64 [R1+0x8a8], R54 ;  /* 0x0008a83601007387 */ /* 0x000fe60000100a00 */
[C---:B-1----:R-:W-:Y:S03]  /*637d0*/  HMMA.1688.F32.TF32 R44, R200.reuse, R226, R56 ;  /* 0x000000e2c82c723c */ /* 0x042fe60000081038 */
[----:B------:R-:W-:Y:S04]  /*637e0*/  STL.64 [R1+0x890], R36 ;  /* 0x0008902401007387 */ /* 0x000fe80000100a00 */
[----:B------:R1:W-:Y:S02]  /*637f0*/  STL.64 [R1+0x898], R38 ;  /* 0x0008982601007387 */ /* 0x0003e40000100a00 */
[C---:B-1----:R-:W-:Y:S10]  /*63800*/  HMMA.1688.F32.TF32 R36, R200.reuse, R234, R64 ;  /* 0x000000eac824723c */ /* 0x042ff40000081040 */
[----:B------:R-:W-:Y:S04]  /*63810*/  STL.64 [R1+0x880], R44 ;  /* 0x0008802c01007387 */ /* 0x000fe80000100a00 */
[----:B------:R-:W-:Y:S04]  /*63820*/  STL.64 [R1+0x888], R46 ;  /* 0x0008882e01007387 */ /* 0x000fe80000100a00 */
[----:B------:R-:W-:Y:S01]  /*63830*/  STL.64 [R1+0x870], R32 ;  /* 0x0008702001007387 */ /* 0x000fe20000100a00 */
[C---:B------:R-:W-:Y:S03]  /*63840*/  HMMA.1688.F32.TF32 R24, R200.reuse, R246, R24 ;  /* 0x000000f6c818723c */ /* 0x040fe60000081018 */
[----:B------:R1:W-:Y:S04]  /*63850*/  STL.64 [R1+0x878], R34 ;  /* 0x0008782201007387 */ /* 0x0003e80000100a00 */
[----:B------:R-:W-:Y:S04]  /*63860*/  STL.64 [R1+0x860], R36 ;  /* 0x0008602401007387 */ /* 0x000fe80000100a00 */
[----:B------:R-:W-:Y:S01]  /*63870*/  STL.64 [R1+0x868], R38 ;  /* 0x0008682601007387 */ /* 0x000fe20000100a00 */
[C---:B-1----:R-:W-:Y:S03]  /*63880*/  HMMA.1688.F32.TF32 R32, R200.reuse, R242, R140 ;  /* 0x000000f2c820723c */ /* 0x042fe6000008108c */
[----:B------:R-:W-:Y:S04]  /*63890*/  STL.64 [R1+0x850], R28 ;  /* 0x0008501c01007387 */ /* 0x000fe80000100a00 */
[----:B------:R1:W-:Y:S02]  /*638a0*/  STL.64 [R1+0x858], R30 ;  /* 0x0008581e01007387 */ /* 0x0003e40000100a00 */
[C---:B-1----:R-:W-:Y:S08]  /*638b0*/  HMMA.1688.F32.TF32 R28, R200.reuse, R10, R4 ;  /* 0x0000000ac81c723c */ /* 0x042ff00000081004 */
[C---:B------:R-:W-:Y:S02]  /*638c0*/  HMMA.1688.F32.TF32 R4, R200.reuse, R14, R248 ;  /* 0x0000000ec804723c */ /* 0x040fe400000810f8 */
        /* <DEDUP_REMOVED lines=12> */
[----:B------:R-:W2:Y:S04]  /*63990*/  LDL.LU R140, [R1+0x640] ;  /* 0x00064000018c7983 */ /* 0x000ea80000300800 */
[----:B------:R-:W2:Y:S04]  /*639a0*/  LDL.LU R141, [R1+0x644] ;  /* 0x00064400018d7983 */ /* 0x000ea80000300800 */
[----:B------:R-:W2:Y:S04]  /*639b0*/  LDL.LU R142, [R1+0x648] ;  /* 0x00064800018e7983 */ /* 0x000ea80000300800 */
[----:B------:R-:W2:Y:S04]  /*639c0*/  LDL.LU R143, [R1+0x64c] ;  /* 0x00064c00018f7983 */ /* 0x000ea80000300800 */
        /* <DEDUP_REMOVED lines=68> */
[----:B--2---:R-:W-:Y:S03]  /*63e10*/  HMMA.1688.F32.TF32 R80, R200, R18, R248 ;  /* 0x00000012c850723c */ /* 0x004fe600000810f8 */
[----:B------:R-:W2:-:S15]  /*63e20*/  LDL.LU R248, [R1+0x5f0] ;  /* 0x0005f00001f87983 */ /* 0x000e9e0000300800 */
[----:B------:R-:W-:Y:S01]  /*63e30*/  NOP ;  /* 0x0000000000007918 */ /* 0x000fe20000000000 */
[----:B------:R-:W-:Y:S04]  /*63e40*/  STL.64 [R1+0x800], R80 ;  /* 0x0008005001007387 */ /* 0x000fe80000100a00 */
[----:B------:R1:W-:Y:S04]  /*63e50*/  STL.64 [R1+0x808], R82 ;  /* 0x0008085201007387 */ /* 0x0003e80000100a00 */
[----:B------:R-:W2:Y:S04]  /*63e60*/  LDL.LU R249, [R1+0x5f4] ;  /* 0x0005f40001f97983 */ /* 0x000ea80000300800 */
[----:B------:R-:W2:Y:S04]  /*63e70*/  LDL.LU R250, [R1+0x5f8] ;  /* 0x0005f80001fa7983 */ /* 0x000ea80000300800 */
[----:B------:R-:W2:Y:S01]  /*63e80*/  LDL.LU R251, [R1+0x5fc] ;  /* 0x0005fc0001fb7983 */ /* 0x000ea20000300800 */
[C---:B---3--:R-:W-:Y:S08]  /*63e90*/  HMMA.1688.F32.TF32 R84, R200.reuse, R22, R104 ;  /* 0x00000016c854723c */ /* 0x048ff00000081068 */
[----:B-1----:R-:W-:Y:S01]  /*63ea0*/  HMMA.1688.F32.TF32 R80, R200, R42, R108 ;  /* 0x0000002ac850723c */ /* 0x002fe2000008106c */
[----:B------:R-:W-:Y:S04]  /*63eb0*/  LDS R200, [R0+UR12+0xc380] ;  /* 0x00c3800c00c87984 */ /* 0x000fe80008000800 */
[----:B------:R-:W-:Y:S03]  /*63ec0*/  LDS R202, [R0+UR12+0xe380] ;  /* 0x00e3800c00ca7984 */ /* 0x000fe60008000800 */
[C---:B------:R-:W-:Y:S01]  /*63ed0*/  HMMA.1688.F32.TF32 R68, R192.reuse, R206, R68 ;  /* 0x000000cec044723c */ /* 0x040fe20000081044 */
[----:B------:R-:W-:Y:S07]  /*63ee0*/  LDS R201, [R252+UR12+0xc380] ;  /* 0x00c3800cfcc97984 */ /* 0x000fee0008000800 */
        /* <DEDUP_REMOVED lines=12> */
[C---:B----4-:R-:W-:Y:S03]  /*63fb0*/  HMMA.1688.F32.TF32 R60, R192.reuse, R218, R76 ;  /* 0x000000dac03c723c */ /* 0x050fe6000008104c */
[----:B------:R-:W2:Y:S05]  /*63fc0*/  LDS R203, [R252+UR12+0xe380] ;  /* 0x00e3800cfccb7984 */ /* 0x000eaa0008000800 */
[C---:B-1----:R-:W-:Y:S11]  /*63fd0*/  HMMA.1688.F32.TF32 R36, R192.reuse, R222, R72 ;  /* 0x000000dec024723c */ /* 0x042ff60000081048 */
[----:B------:R-:W-:Y:S01]  /*63fe0*/  STL.64 [R1+0x7a0], R60 ;  /* 0x0007a03c01007387 */ /* 0x000fe20000100a00 */
[C---:B------:R-:W-:Y:S03]  /*63ff0*/  HMMA.1688.F32.TF32 R44, R192.reuse, R230, R44 ;  /* 0x000000e6c02c723c */ /* 0x040fe6000008102c */
[----:B------:R1:W-:Y:S04]  /*64000*/  STL.64 [R1+0x7a8], R62 ;  /* 0x0007a83e01007387 */ /* 0x0003e80000100a00 */
[----:B------:R-:W-:Y:S01]  /*64010*/  STL.64 [R1+0x790], R36 ;  /* 0x0007902401007387 */ /* 0x000fe20000100a00 */
[C---:B------:R-:W-:Y:S03]  /*64020*/  HMMA.1688.F32.TF32 R32, R192.reuse, R238, R32 ;  /* 0x000000eec020723c */ /* 0x040fe60000081020 */
[----:B------:R3:W-:Y:S05]  /*64030*/  STL.64 [R1+0x798], R38 ;  /* 0x0007982601007387 */ /* 0x0007ea0000100a00 */
[C---:B-1----:R-:W-:Y:S08]  /*64040*/  HMMA.1688.F32.TF32 R60, R192.reuse, R226, R164 ;  /* 0x000000e2c03c723c */ /* 0x042ff000000810a4 */
[C---:B---3--:R-:W-:Y:S11]  /*64050*/  HMMA.1688.F32.TF32 R36, R192.reuse, R234, R52 ;  /* 0x000000eac024723c */ /* 0x048ff60000081034 */
[----:B------:R-:W-:Y:S04]  /*64060*/  STL.64 [R1+0x780], R60 ;  /* 0x0007803c01007387 */ /* 0x000fe80000100a00 */
[----:B------:R-:W-:Y:S04]  /*64070*/  STL.64 [R1+0x788], R62 ;  /* 0x0007883e01007387 */ /* 0x000fe80000100a00 */
[----:B------:R-:W-:Y:S04]  /*64080*/  STL.64 [R1+0x770], R44 ;  /* 0x0007702c01007387 */ /* 0x000fe80000100a00 */
[----:B------:R-:W-:Y:S04]  /*64090*/  STL.64 [R1+0x778], R46 ;  /* 0x0007782e01007387 */ /* 0x000fe80000100a00 */
[----:B------:R-:W-:Y:S04]  /*640a0*/  STL.64 [R1+0x760], R36 ;  /* 0x0007602401007387 */ /* 0x000fe80000100a00 */
[----:B------:R-:W-:Y:S04]  /*640b0*/  STL.64 [R1+0x768], R38 ;  /* 0x0007682601007387 */ /* 0x000fe80000100a00 */
[----:B------:R-:W-:Y:S04]  /*640c0*/  STL.64 [R1+0x750], R32 ;  /* 0x0007502001007387 */ /* 0x000fe80000100a00 */
[----:B------:R1:W-:Y:S02]  /*640d0*/  STL.64 [R1+0x758], R34 ;  /* 0x0007582201007387 */ /* 0x0003e40000100a00 */
[C---:B-1----:R-:W-:Y:S08]  /*640e0*/  HMMA.1688.F32.TF32 R32, R192.reuse, R242, R56 ;  /* 0x000000f2c020723c */ /* 0x042ff00000081038 */
[C---:B------:R-:W-:Y:S08]  /*640f0*/  HMMA.1688.F32.TF32 R44, R192.reuse, R246, R48 ;  /* 0x000000f6c02c723c */ /* 0x040ff00000081030 */
[C---:B------:R-:W-:Y:S03]  /*64100*/  HMMA.1688.F32.TF32 R36, R192.reuse, R10, R64 ;  /* 0x0000000ac024723c */ /* 0x040fe60000081040 */
[----:B------:R-:W-:Y:S04]  /*64110*/  STL.64 [R1+0xa80], R32 ;  /* 0x000a802001007387 */ /* 0x000fe80000100a00 */
[----:B------:R1:W-:Y:S01]  /*64120*/  STL.64 [R1+0xa88], R34 ;  /* 0x000a882201007387 */ /* 0x0003e20000100a00 */
[C---:B------:R-:W-:Y:S08]  /*64130*/  HMMA.1688.F32.TF32 R24, R192.reuse, R22, R24 ;  /* 0x00000016c018723c */ /* 0x040ff00000081018 */
[C---:B-1----:R-:W-:Y:S08]  /*64140*/  HMMA.1688.F32.TF32 R32, R192.reuse, R14, R28 ;  /* 0x0000000ec020723c */ /* 0x042ff0000008101c */
[C---:B------:R-:W-:Y:S01]  /*64150*/  HMMA.1688.F32.TF32 R28, R192.reuse, R18, R140 ;  /* 0x00000012c01c723c */ /* 0x040fe2000008108c */
[----:B------:R-:W-:Y:S04]  /*64160*/  STL.64 [R1+0xa70], R44 ;  /* 0x000a702c01007387 */ /* 0x000fe80000100a00 */
[----:B------:R-:W-:Y:S04]  /*64170*/  STL.64 [R1+0xa78], R46 ;  /* 0x000a782e01007387 */ /* 0x000fe80000100a00 */
[----:B------:R-:W-:Y:S04]  /*64180*/  STL.64 [R1+0xb30], R36 ;  /* 0x000b302401007387 */ /* 0x000fe80000100a00 */
[----:B------:R-:W-:Y:S01]  /*64190*/  STL.64 [R1+0xb38], R38 ;  /* 0x000b382601007387 */ /* 0x000fe20000100a00 */
[----:B------:R-:W-:Y:S03]  /*641a0*/  HMMA.1688.F32.TF32 R4, R192, R42, R4 ;  /* 0x0000002ac004723c */ /* 0x000fe60000081004 */
        /* <DEDUP_REMOVED lines=8> */
[----:B------:R-:W-:Y:S04]  /*64230*/  LDS R192, [R0+UR12+0xc480] ;  /* 0x00c4800c00c07984 */ /* 0x000fe80008000800 */
[----:B-1----:R-:W4:Y:S04]  /*64240*/  LDL.LU R4, [R1+0x410] ;  /* 0x0004100001047983 */ /* 0x002f280000300800 */
[----:B------:R-:W-:Y:S04]  /*64250*/  LDS R194, [R0+UR12+0xe480] ;  /* 0x00e4800c00c27984 */ /* 0x000fe80008000800 */
[----:B------:R-:W-:Y:S04]  /*64260*/  LDS R193, [R252+UR12+0xc480] ;  /* 0x00c4800cfcc17984 */ /* 0x000fe80008000800 */
[----:B------:R-:W1:Y:S01]  /*64270*/  LDS R195, [R252+UR12+0xe480] ;  /* 0x00e4800cfcc37984 */ /* 0x000e620008000800 */
[----:B--2---:R-:W-:-:S15]  /*64280*/  HMMA.1688.F32.TF32 R24, R200, R206, R248 ;  /* 0x000000cec818723c */ /* 0x004fde00000810f8 */
[----:B------:R-:W-:-:S04]  /*64290*/  NOP ;  /* 0x0000000000007918 */ /* 0x000fc80000000000 */
[----:B------:R2:W-:Y:S04]  /*642a0*/  STL.64 [R1+0xa00], R24 ;  /* 0x000a001801007387 */ /* 0x0005e80000100a00 */
[----:B------:R1:W-:Y:S04]  /*642b0*/  STL.64 [R1+0xa08], R26 ;  /* 0x000a081a01007387 */ /* 0x0003e80000100a00 */
[----:B------:R-:W4:Y:S04]  /*642c0*/  LDL.LU R5, [R1+0x414] ;  /* 0x0004140001057983 */ /* 0x000f280000300800 */
[----:B---3--:R-:W4:Y:S04]  /*642d0*/  LDL.LU R6, [R1+0x418] ;  /* 0x0004180001067983 */ /* 0x008f280000300800 */
[----:B------:R-:W4:Y:S04]  /*642e0*/  LDL.LU R7, [R1+0x41c] ;  /* 0x00041c0001077983 */ /* 0x000f280000300800 */
[----:B--2---:R-:W2:Y:S04]  /*642f0*/  LDL.LU R24, [R1+0x420] ;  /* 0x0004200001187983 */ /* 0x004ea80000300800 */
[----:B------:R-:W2:Y:S04]  /*64300*/  LDL.LU R25, [R1+0x424] ;  /* 0x0004240001197983 */ /* 0x000ea80000300800 */
[----:B-1----:R-:W2:Y:S04]  /*64310*/  LDL.LU R26, [R1+0x428] ;  /* 0x00042800011a7983 */ /* 0x002ea80000300800 */
        /* <DEDUP_REMOVED lines=123> */
[C---:B------:R-:W-:Y:S11]  /*64ad0*/  HMMA.1688.F32.TF32 R96, R200.reuse, R218, R96 ;  /* 0x000000dac860723c */ /* 0x040ff60000081060 */
[----:B------:R-:W-:Y:S04]  /*64ae0*/  STL.64 [R1+0xa20], R188 ;  /* 0x000a20bc01007387 */ /* 0x000fe80000100a00 */
[----:B------:R1:W-:Y:S04]  /*64af0*/  STL.64 [R1+0xa28], R190 ;  /* 0x000a28be01007387 */ /* 0x0003e80000100a00 */
[----:B-1----:R-:W2:Y:S04]  /*64b00*/  LDL.LU.64 R190, [R1+0x6218] ;  /* 0x0062180001be7983 */ /* 0x002ea80000300a00 */
[----:B------:R-:W2:Y:S04]  /*64b10*/  LDL.LU.64 R188, [R1+0x6210] ;  /* 0x0062100001bc7983 */ /* 0x000ea80000300a00 */
[----:B------:R-:W-:Y:S04]  /*64b20*/  STL.64 [R1+0xaa0], R100 ;  /* 0x000aa06401007387 */ /* 0x000fe80000100a00 */
[----:B------:R1:W-:Y:S01]  /*64b30*/  STL.64 [R1+0xaa8], R102 ;  /* 0x000aa86601007387 */ /* 0x0003e20000100a00 */
[C---:B------:R-:W-:Y:S03]  /*64b40*/  HMMA.1688.F32.TF32 R176, R200.reuse, R234, R176 ;  /* 0x000000eac8b0723c */ /* 0x040fe600000810b0 */
[----:B-1----:R-:W3:Y:S04]  /*64b50*/  LDL.LU.64 R102, [R1+0x6208] ;  /* 0x0062080001667983 */ /* 0x002ee80000300a00 */
[----:B------:R-:W3:Y:S04]  /*64b60*/  LDL.LU.64 R100, [R1+0x6200] ;  /* 0x0062000001647983 */ /* 0x000ee80000300a00 */
[----:B------:R-:W-:Y:S04]  /*64b70*/  STL.64 [R1+0xa10], R96 ;  /* 0x000a106001007387 */ /* 0x000fe80000100a00 */
[----:B------:R1:W-:Y:S01]  /*64b80*/  STL.64 [R1+0xa18], R98 ;  /* 0x000a186201007387 */ /* 0x0003e20000100a00 */
[C---:B------:R-:W-:Y:S03]  /*64b90*/  HMMA.1688.F32.TF32 R172, R200.reuse, R238, R172 ;  /* 0x000000eec8ac723c */ /* 0x040fe600000810ac */
[----:B-1----:R-:W4:Y:S04]  /*64ba0*/  LDL.LU.64 R98, [R1+0x61f8] ;  /* 0x0061f80001627983 */ /* 0x002f280000300a00 */
[----:B------:R-:W4:Y:S04]  /*64bb0*/  LDL.LU.64 R96, [R1+0x61f0] ;  /* 0x0061f00001607983 */ /* 0x000f280000300a00 */
[----:B------:R-:W-:Y:S04]  /*64bc0*/  STL.64 [R1+0x9c0], R92 ;  /* 0x0009c05c01007387 */ /* 0x000fe80000100a00 */
[----:B------:R1:W-:Y:S04]  /*64bd0*/  STL.64 [R1+0x9c8], R94 ;  /* 0x0009c85e01007387 */ /* 0x0003e80000100a00 */
[----:B-1----:R-:W2:Y:S04]  /*64be0*/  LDL.LU.64 R94, [R1+0x61e8] ;  /* 0x0061e800015e7983 */ /* 0x002ea80000300a00 */
[----:B------:R-:W2:Y:S04]  /*64bf0*/  LDL.LU.64 R92, [R1+0x61e0] ;  /* 0x0061e000015c7983 */ /* 0x000ea80000300a00 */
[----:B------:R-:W-:Y:S04]  /*64c00*/  STL.64 [R1+0x9b0], R184 ;  /* 0x0009b0b801007387 */ /* 0x000fe80000100a00 */
[----:B------:R-:W-:Y:S04]  /*64c10*/  STL.64 [R1+0x9b8], R186 ;  /* 0x0009b8ba01007387 */ /* 0x000fe80000100a00 */
[----:B------:R-:W-:Y:S04]  /*64c20*/  STL.64 [R1+0x990], R88 ;  /* 0x0009905801007387 */ /* 0x000fe80000100a00 */
[----:B------:R1:W-:Y:S02]  /*64c30*/  STL.64 [R1+0x998], R90 ;  /* 0x0009985a01007387 */ /* 0x0003e40000100a00 */
[C---:B-1----:R-:W-:Y:S08]  /*64c40*/  HMMA.1688.F32.TF32 R88, R200.reuse, R242, R84 ;  /* 0x000000f2c858723c */ /* 0x042ff00000081054 */
        /* <DEDUP_REMOVED lines=9> */
[C---:B-1----:R-:W-:Y:S02]  /*64ce0*/  HMMA.1688.F32.TF32 R88, R200.reuse, R14, R156 ;  /* 0x0000000ec858723c */ /* 0x042fe4000008109c */
[----:B------:R-:W-:Y:S04]  /*64cf0*/  STL.64 [R1+0x920], R84 ;  /* 0x0009205401007387 */ /* 0x000fe80000100a00 */
[----:B------:R1:W-:Y:S02]  /*64d00*/  STL.64 [R1+0x928], R86 ;  /* 0x0009285601007387 */ /* 0x0003e40000100a00 */
[C---:B------:R-:W-:Y:S08]  /*64d10*/  HMMA.1688.F32.TF32 R80, R200.reuse, R18, R104 ;  /* 0x00000012c850723c */ /* 0x040ff00000081068 */
[C---:B-1----:R-:W-:Y:S08]  /*64d20*/  HMMA.1688.F32.TF32 R84, R200.reuse, R22, R108 ;  /* 0x00000016c854723c */ /* 0x042ff0000008106c */
[----:B------:R-:W-:Y:S01]  /*64d30*/  HMMA.1688.F32.TF32 R68, R200, R42, R68 ;  /* 0x0000002ac844723c */ /* 0x000fe20000081044 */
        /* <DEDUP_REMOVED lines=15> */
[C---:B------:R-:W-:Y:S03]  /*64e30*/  HMMA.1688.F32.TF32 R36, R196.reuse, R218, R72 ;  /* 0x000000dac424723c */ /* 0x040fe60000081048 */
        /* <DEDUP_REMOVED lines=9> */
[----:B------:R1:W-:Y:S01]  /*64ed0*/  STL.64 [R1+0x6f8], R38 ;  /* 0x0006f82601007387 */ /* 0x0003e20000100a00 */
[C---:B------:R-:W-:Y:S08]  /*64ee0*/  HMMA.1688.F32.TF32 R32, R196.reuse, R234, R32 ;  /* 0x000000eac420723c */ /* 0x040ff00000081020 */
[C---:B-1----:R-:W-:Y:S03]  /*64ef0*/  HMMA.1688.F32.TF32 R36, R196.reuse, R230, R52 ;  /* 0x000000e6c424723c */ /* 0x042fe60000081034 */
        /* <DEDUP_REMOVED lines=11> */
[C---:B------:R-:W-:Y:S01]  /*64fb0*/  HMMA.1688.F32.TF32 R28, R196.reuse, R10, R28 ;  /* 0x0000000ac41c723c */ /* 0x040fe2000008101c */
        /* <DEDUP_REMOVED lines=10> */
[C---:B-1----:R-:W-:Y:S08]  /*65060*/  HMMA.1688.F32.TF32 R28, R196.reuse, R22, R4 ;  /* 0x00000016c41c723c */ /* 0x042ff00000081004 */
[----:B------:R-:W-:Y:S01]  /*65070*/  HMMA.1688.F32.TF32 R24, R196, R42, R248 ;  /* 0x0000002ac418723c */ /* 0x000fe200000810f8 */
[----:B------:R1:W-:Y:S04]  /*65080*/  STL.64 [R1+0x640], R36 ;  /* 0x0006402401007387 */ /* 0x0003e80000100a00 */
[----:B------:R3:W-:Y:S04]  /*65090*/  STL.64 [R1+0x648], R38 ;  /* 0x0006482601007387 */ /* 0x0007e80000100a00 */
[----:B------:R1:W-:Y:S04]  /*650a0*/  STL.64 [R1+0x620], R32 ;  /* 0x0006202001007387 */ /* 0x0003e80000100a00 */
[----:B------:R1:W-:Y:S04]  /*650b0*/  STL.64 [R1+0x628], R34 ;  /* 0x0006282201007387 */ /* 0x0003e80000100a00 */
[----:B------:R-:W2:Y:S04]  /*650c0*/  LDL.LU R4, [R1+0x2b0] ;  /* 0x0002b00001047983 */ /* 0x000ea80000300800 */
[----:B------:R1:W-:Y:S04]  /*650d0*/  STL.64 [R1+0x600], R28 ;  /* 0x0006001c01007387 */ /* 0x0003e80000100a00 */
[----:B------:R1:W-:Y:S04]  /*650e0*/  STL.64 [R1+0x608], R30 ;  /* 0x0006081e01007387 */ /* 0x0003e80000100a00 */
        /* <DEDUP_REMOVED lines=81> */
[C---:B---3--:R-:W-:Y:S08]  /*65600*/  HMMA.1688.F32.TF32 R80, R192.reuse, R210, R108 ;  /* 0x000000d2c050723c */ /* 0x048ff0000008106c */
[C---:B--2---:R-:W-:Y:S08]  /*65610*/  HMMA.1688.F32.TF32 R84, R192.reuse, R206, R104 ;  /* 0x000000cec054723c */ /* 0x044ff00000081068 */
[C---:B----4-:R-:W-:Y:S11]  /*65620*/  HMMA.1688.F32.TF32 R68, R192.reuse, R214, R68 ;  /* 0x000000d6c044723c */ /* 0x050ff60000081044 */
[----:B------:R-:W-:Y:S04]  /*65630*/  STL.64 [R1+0x5e0], R84 ;  /* 0x0005e05401007387 */ /* 0x000fe80000100a00 */
[----:B------:R-:W-:Y:S04]  /*65640*/  STL.64 [R1+0x5e8], R86 ;  /* 0x0005e85601007387 */ /* 0x000fe80000100a00 */
[----:B------:R-:W-:Y:S04]  /*65650*/  STL.64 [R1+0x5d0], R80 ;  /* 0x0005d05001007387 */ /* 0x000fe80000100a00 */
[----:B------:R-:W-:Y:S04]  /*65660*/  STL.64 [R1+0x5d8], R82 ;  /* 0x0005d85201007387 */ /* 0x000fe80000100a00 */
[----:B------:R-:W-:Y:S04]  /*65670*/  STL.64 [R1+0x5c0], R68 ;  /* 0x0005c04401007387 */ /* 0x000fe80000100a00 */
[----:B------:R2:W-:Y:S02]  /*65680*/  STL.64 [R1+0x5c8], R70 ;  /* 0x0005c84601007387 */ /* 0x0005e40000100a00 */
[C---:B--2---:R-:W-:Y:S08]  /*65690*/  HMMA.1688.F32.TF32 R68, R192.reuse, R218, R60 ;  /* 0x000000dac044723c */ /* 0x044ff0000008103c */
[C---:B------:R-:W-:Y:S08]  /*656a0*/  HMMA.1688.F32.TF32 R60, R192.reuse, R222, R36 ;  /* 0x000000dec03c723c */ /* 0x040ff00000081024 */
[C---:B------:R-:W-:Y:S03]  /*656b0*/  HMMA.1688.F32.TF32 R36, R192.reuse, R226, R76 ;  /* 0x000000e2c024723c */ /* 0x040fe6000008104c */
        /* <DEDUP_REMOVED lines=10> */
[----:B------:R-:W-:Y:S01]  /*65760*/  STL.64 [R1+0x588], R70 ;  /* 0x0005884601007387 */ /* 0x000fe20000100a00 */
[C---:B------:R-:W-:Y:S03]  /*65770*/  HMMA.1688.F32.TF32 R44, R192.reuse, R242, R52 ;  /* 0x000000f2c02c723c */ /* 0x040fe60000081034 */
[----:B------:R-:W-:Y:S04]  /*65780*/  STL.64 [R1+0x570], R60 ;  /* 0x0005703c01007387 */ /* 0x000fe80000100a00 */
[----:B------:R-:W-:Y:S04]  /*65790*/  STL.64 [R1+0x578], R62 ;  /* 0x0005783e01007387 */ /* 0x000fe80000100a00 */
[----:B------:R-:W-:Y:S04]  /*657a0*/  STL.64 [R1+0x560], R36 ;  /* 0x0005602401007387 */ /* 0x000fe80000100a00 */
[----:B------:R2:W-:Y:S02]  /*657b0*/  STL.64 [R1+0x568], R38 ;  /* 0x0005682601007387 */ /* 0x0005e40000100a00 */
[C---:B--2---:R-:W-:Y:S08]  /*657c0*/  HMMA.1688.F32.TF32 R36, R192.reuse, R246, R32 ;  /* 0x000000f6c024723c */ /* 0x044ff00000081020 */
[C---:B------:R-:W-:Y:S01]  /*657d0*/  HMMA.1688.F32.TF32 R32, R192.reuse, R10, R56 ;  /* 0x0000000ac020723c */ /* 0x040fe20000081038 */
        /* <DEDUP_REMOVED lines=8> */
[C---:B--2---:R-:W-:Y:S08]  /*65860*/  HMMA.1688.F32.TF32 R32, R192.reuse, R22, R28 ;  /* 0x00000016c020723c */ /* 0x044ff0000008101c */
        /* <DEDUP_REMOVED lines=13> */
[----:B------:R-:W-:Y:S04]  /*65940*/  LDS R193, [R252+UR12+0xc600] ;  /* 0x00c6000cfcc17984 */ /* 0x000fe80008000800 */
[----:B------:R-:W2:Y:S01]  /*65950*/  LDS R195, [R252+UR12+0xe600] ;  /* 0x00e6000cfcc37984 */ /* 0x000ea20008000800 */
[----:B------:R-:W-:Y:S03]  /*65960*/  HMMA.1688.F32.TF32 R24, R200, R214, R248 ;  /* 0x000000d6c818723c */ /* 0x000fe600000810f8 */
        /* <DEDUP_REMOVED lines=10> */
[----:B----4-:R-:W4:Y:S04]  /*65a10*/  LDL.LU R24, [R1+0x30] ;  /* 0x0000300001187983 */ /* 0x010f280000300800 */
[----:B------:R-:W4:Y:S04]  /*65a20*/  LDL.LU R25, [R1+0x34] ;  /* 0x0000340001197983 */ /* 0x000f280000300800 */
[----:B-1----:R-:W4:Y:S04]  /*65a30*/  LDL.LU R26, [R1+0x38] ;  /* 0x00003800011a7983 */ /* 0x002f280000300800 */
        /* <DEDUP_REMOVED lines=102> */
[----:B---3--:R-:W-:Y:S08]  /*660a0*/  HMMA.1688.F32.TF32 R164, R196, R214, R164 ;  /* 0x000000d6c4a4723c */ /* 0x008ff000000810a4 */
[C---:B----4-:R-:W-:Y:S08]  /*660b0*/  HMMA.1688.F32.TF32 R60, R200.reuse, R22, R60 ;  /* 0x00000016c83c723c */ /* 0x050ff0000008103c */
[C---:B------:R-:W-:Y:S08]  /*660c0*/  HMMA.1688.F32.TF32 R108, R200.reuse, R14, R108 ;  /* 0x0000000ec86c723c */ /* 0x040ff0000008106c */
[C---:B------:R-:W-:Y:S08]  /*660d0*/  HMMA.1688.F32.TF32 R104, R200.reuse, R10, R104 ;  /* 0x0000000ac868723c */ /* 0x040ff00000081068 */
[C---:B------:R-:W-:Y:S08]  /*660e0*/  HMMA.1688.F32.TF32 R156, R200.reuse, R246, R156 ;  /* 0x000000f6c89c723c */ /* 0x040ff0000008109c */
[C---:B------:R-:W-:Y:S08]  /*660f0*/  HMMA.1688.F32.TF32 R80, R200.reuse, R238, R80 ;  /* 0x000000eec850723c */ /* 0x040ff00000081050 */
[C---:B------:R-:W-:Y:S08]  /*66100*/  HMMA.1688.F32.TF32 R84, R200.reuse, R234, R84 ;  /* 0x000000eac854723c */ /* 0x040ff00000081054 */
[C---:B------:R-:W-:Y:S08]  /*66110*/  HMMA.1688.F32.TF32 R172, R200.reuse, R230, R172 ;  /* 0x000000e6c8ac723c */ /* 0x040ff000000810ac */
[C---:B------:R-:W-:Y:S08]  /*66120*/  HMMA.1688.F32.TF32 R88, R200.reuse, R222, R88 ;  /* 0x000000dec858723c */ /* 0x040ff00000081058 */
[C---:B------:R-:W-:Y:S08]  /*66130*/  HMMA.1688.F32.TF32 R184, R200.reuse, R218, R184 ;  /* 0x000000dac8b8723c */ /* 0x040ff000000810b8 */
[C---:B------:R-:W-:Y:S11]  /*66140*/  HMMA.1688.F32.TF32 R176, R200.reuse, R226, R176 ;  /* 0x000000e2c8b0723c */ /* 0x040ff600000810b0 */
[----:B------:R-:W-:Y:S04]  /*66150*/  STL.64 [R1+0x1030], R184 ;  /* 0x001030b801007387 */ /* 0x000fe80000100a00 */
[----:B------:R1:W-:Y:S01]  /*66160*/  STL.64 [R1+0x1038], R186 ;  /* 0x001038ba01007387 */ /* 0x0003e20000100a00 */
[C---:B------:R-:W-:Y:S03]  /*66170*/  HMMA.1688.F32.TF32 R160, R200.reuse, R242, R160 ;  /* 0x000000f2c8a0723c */ /* 0x040fe600000810a0 */
[----:B-1----:R-:W2:Y:S04]  /*66180*/  LDL.LU.64 R186, [R1+0x61d8] ;  /* 0x0061d80001ba7983 */ /* 0x002ea80000300a00 */
[----:B------:R-:W2:Y:S04]  /*66190*/  LDL.LU.64 R184, [R1+0x61d0] ;  /* 0x0061d00001b87983 */ /* 0x000ea80000300a00 */
[----:B------:R-:W-:Y:S04]  /*661a0*/  STL.64 [R1+0x1020], R88 ;  /* 0x0010205801007387 */ /* 0x000fe80000100a00 */
[----:B------:R1:W-:Y:S04]  /*661b0*/  STL.64 [R1+0x1028], R90 ;  /* 0x0010285a01007387 */ /* 0x0003e80000100a00 */
        /* <DEDUP_REMOVED lines=21> */
[----:B------:R1:W-:Y:S01]  /*66310*/  STL.64 [R1+0xfd8], R162 ;  /* 0x000fd8a201007387 */ /* 0x0003e20000100a00 */
[C---:B------:R-:W-:Y:S03]  /*66320*/  HMMA.1688.F32.TF32 R72, R196.reuse, R206, R72 ;  /* 0x000000cec448723c */ /* 0x040fe60000081048 */
        /* <DEDUP_REMOVED lines=25> */
[----:B------:R-:W2:Y:S04]  /*664c0*/  LDL.LU.64 R38, [R1+0x6118] ;  /* 0x0061180001267983 */ /* 0x000ea80000300a00 */
[----:B------:R-:W2:Y:S04]  /*664d0*/  LDL.LU.64 R36, [R1+0x6110] ;  /* 0x0061100001247983 */ /* 0x000ea80000300a00 */
[----:B------:R1:W-:Y:S04]  /*664e0*/  STL.64 [R1+0x540], R200 ;  /* 0x000540c801007387 */ /* 0x0003e80000100a00 */
[----:B------:R1:W-:Y:S04]  /*664f0*/  STL.64 [R1+0x548], R202 ;  /* 0x000548ca01007387 */ /* 0x0003e80000100a00 */
[----:B-1----:R-:W2:Y:S04]  /*66500*/  LDL.LU R200, [R1] ;  /* 0x0000000001c87983 */ /* 0x002ea80000300800 */
[----:B------:R-:W2:Y:S04]  /*66510*/  LDL.LU R201, [R1+0x4] ;  /* 0x0000040001c97983 */ /* 0x000ea80000300800 */
[----:B------:R-:W2:Y:S04]  /*66520*/  LDL.LU R202, [R1+0x8] ;  /* 0x0000080001ca7983 */ /* 0x000ea80000300800 */
[----:B------:R-:W2:Y:S04]  /*66530*/  LDL.LU R203, [R1+0xc] ;  /* 0x00000c0001cb7983 */ /* 0x000ea80000300800 */
        /* <DEDUP_REMOVED lines=64> */
[----:B--2---:R-:W-:-:S15]  /*66940*/  HMMA.1688.F32.TF32 R200, R196, R22, R200 ;  /* 0x00000016c4c8723c */ /* 0x004fde00000810c8 */
[----:B------:R-:W-:-:S04]  /*66950*/  NOP ;  /* 0x0000000000007918 */ /* 0x000fc80000000000 */
[----:B------:R-:W-:Y:S04]  /*66960*/  STL.64 [R1+0x450], R200 ;  /* 0x000450c801007387 */ /* 0x000fe80000100a00 */
[----:B------:R4:W-:Y:S01]  /*66970*/  STL.64 [R1+0x458], R202 ;  /* 0x000458ca01007387 */ /* 0x0009e20000100a00 */
[----:B---3--:R-:W-:Y:S08]  /*66980*/  HMMA.1688.F32.TF32 R4, R192, R206, R4 ;  /* 0x000000cec004723c */ /* 0x008ff00000081004 */
[----:B----4-:R-:W-:Y:S08]  /*66990*/  HMMA.1688.F32.TF32 R200, R196, R42, R248 ;  /* 0x0000002ac4c8723c */ /* 0x010ff000000810f8 */
[C---:B------:R-:W-:Y:S08]  /*669a0*/  HMMA.1688.F32.TF32 R196, R192.reuse, R210, R24 ;  /* 0x000000d2c0c4723c */ /* 0x040ff00000081018 */
[----:B------:R-:W-:Y:S03]  /*669b0*/  HMMA.1688.F32.TF32 R24, R192, R214, R140 ;  /* 0x000000d6c018723c */ /* 0x000fe6000008108c */
        /* <DEDUP_REMOVED lines=8> */
[----:B------:R-:W-:-:S03]  /*66a40*/  IMAD.MOV.U32 R248, RZ, RZ, R60 ;  /* 0x000000fffff87224 */ /* 0x000fc600078e003c */
[----:B------:R-:W2:Y:S01]  /*66a50*/  LDL.LU R60, [R1+0x6028] ;  /* 0x00602800013c7983 */ /* 0x000ea20000300800 */
[----:B------:R-:W-:Y:S01]  /*66a60*/  IMAD.MOV.U32 R249, RZ, RZ, R61 ;  /* 0x000000fffff97224 */ /* 0x000fe200078e003d */
[----:B------:R-:W-:Y:S01]  /*66a70*/  MOV R250, R62 ;  /* 0x0000003e00fa7202 */ /* 0x000fe20000000f00 */
[----:B------:R-:W-:Y:S02]  /*66a80*/  IMAD.MOV.U32 R251, RZ, RZ, R63 ;  /* 0x000000fffffb7224 */ /* 0x000fe400078e003f */
[----:B------:R-:W-:Y:S02]  /*66a90*/  IMAD.MOV.U32 R140, RZ, RZ, R76 ;  /* 0x000000ffff8c7224 */ /* 0x000fe400078e004c */
[----:B------:R-:W-:Y:S01]  /*66aa0*/  IMAD.MOV.U32 R141, RZ, RZ, R77 ;  /* 0x000000ffff8d7224 */ /* 0x000fe200078e004d */
[----:B-1----:R-:W-:Y:S01]  /*66ab0*/  HMMA.1688.F32.TF32 R24, R192, R218, R28 ;  /* 0x000000dac018723c */ /* 0x002fe2000008101c */
[----:B------:R-:W-:Y:S02]  /*66ac0*/  IMAD.MOV.U32 R196, RZ, RZ, R36 ;  /* 0x000000ffffc47224 */ /* 0x000fe400078e0024 */
[----:B------:R-:W-:-:S02]  /*66ad0*/  IMAD.MOV.U32 R142, RZ, RZ, R78 ;  /* 0x000000ffff8e7224 */ /* 0x000fc400078e004e */
[----:B------:R-:W-:Y:S01]  /*66ae0*/  IMAD.MOV.U32 R143, RZ, RZ, R72 ;  /* 0x000000ffff8f7224 */ /* 0x000fe200078e0048 */
[----:B------:R-:W-:Y:S01]  /*66af0*/  MOV R201, R69 ;  /* 0x0000004500c97202 */ /* 0x000fe20000000f00 */
[----:B------:R-:W-:Y:S01]  /*66b00*/  IMAD.MOV.U32 R197, RZ, RZ, R37 ;  /* 0x000000ffffc57224 */ /* 0x000fe200078e0025 */
[----:B------:R-:W-:Y:S01]  /*66b10*/  MOV R199, R39 ;  /* 0x0000002700c77202 */ /* 0x000fe20000000f00 */
[----:B------:R-:W-:Y:S01]  /*66b20*/  IMAD.MOV.U32 R198, RZ, RZ, R38 ;  /* 0x000000ffffc67224 */ /* 0x000fe200078e0026 */
[----:B------:R-:W-:Y:S01]  /*66b30*/  LDS R4, [R0+UR12+0xc680] ;  /* 0x00c6800c00047984 */ /* 0x000fe20008000800 */
[----:B------:R-:W-:Y:S02]  /*66b40*/  IMAD.MOV.U32 R200, RZ, RZ, R68 ;  /* 0x000000ffffc87224 */ /* 0x000fe400078e0044 */
[----:B------:R-:W-:Y:S01]  /*66b50*/  IMAD.MOV.U32 R202, RZ, RZ, R70 ;  /* 0x000000ffffca7224 */ /* 0x000fe200078e0046 */
[----:B------:R-:W-:Y:S01]  /*66b60*/  LDS R6, [R0+UR12+0xe680] ;  /* 0x00e6800c00067984 */ /* 0x000fe20008000800 */
[----:B------:R-:W-:-:S03]  /*66b70*/  IMAD.MOV.U32 R203, RZ, RZ, R71 ;  /* 0x000000ffffcb7224 */ /* 0x000fc600078e0047 */
[----:B------:R-:W-:Y:S04]  /*66b80*/  LDS R5, [R252+UR12+0xc680] ;  /* 0x00c6800cfc057984 */ /* 0x000fe80008000800 */
[----:B------:R-:W-:Y:S04]  /*66b90*/  STL.64 [R1+0x400], R24 ;  /* 0x0004001801007387 */ /* 0x000fe80000100a00 */
[----:B------:R1:W-:Y:S04]  /*66ba0*/  STL.64 [R1+0x408], R26 ;  /* 0x0004081a01007387 */ /* 0x0003e80000100a00 */
[----:B------:R-:W2:Y:S04]  /*66bb0*/  LDL.LU R61, [R1+0x6024] ;  /* 0x00602400013d7983 */ /* 0x000ea80000300800 */
[----:B------:R-:W2:Y:S04]  /*66bc0*/  LDL.LU R62, [R1+0x6020] ;  /* 0x00602000013e7983 */ /* 0x000ea80000300800 */
[----:B------:R-:W2:Y:S04]  /*66bd0*/  LDL.LU R63, [R1+0x601c] ;  /* 0x00601c00013f7983 */ /* 0x000ea80000300800 */
[----:B------:R-:W3:Y:S04]  /*66be0*/  LDL.LU R36, [R1+0x6018] ;  /* 0x0060180001247983 */ /* 0x000ee80000300800 */
[----:B------:R-:W3:Y:S04]  /*66bf0*/  LDL.LU R37, [R1+0x6014] ;  /* 0x0060140001257983 */ /* 0x000ee80000300800 */
[----:B------:R-:W3:Y:S04]  /*66c00*/  LDL.LU R38, [R1+0x6010] ;  /* 0x0060100001267983 */ /* 0x000ee80000300800 */
[----:B------:R-:W3:Y:S01]  /*66c10*/  LDL.LU R39, [R1+0x600c] ;  /* 0x00600c0001277983 */ /* 0x000ee20000300800 */
[----:B------:R-:W-:-:S03]  /*66c20*/  MOV R28, R73 ;  /* 0x00000049001c7202 */ /* 0x000fc60000000f00 */
[----:B------:R-:W4:Y:S01]  /*66c30*/  LDL.LU R76, [R1+0x6008] ;  /* 0x00600800014c7983 */ /* 0x000f220000300800 */
[----:B------:R-:W-:-:S03]  /*66c40*/  IMAD.MOV.U32 R29, RZ, RZ, R74 ;  /* 0x000000ffff1d7224 */ /* 0x000fc600078e004a */
[----:B------:R-:W4:Y:S01]  /*66c50*/  LDL.LU R77, [R1+0x6004] ;  /* 0x00600400014d7983 */ /* 0x000f220000300800 */
[----:B------:R-:W-:-:S03]  /*66c60*/  IMAD.MOV.U32 R30, RZ, RZ, R75 ;  /* 0x000000ffff1e7224 */ /* 0x000fc600078e004b */
[----:B------:R-:W4:Y:S04]  /*66c70*/  LDL.LU R78, [R1+0x6000] ;  /* 0x00600000014e7983 */ /* 0x000f280000300800 */
[----:B------:R-:W1:Y:S04]  /*66c80*/  LDL.LU R72, [R1+0x5ffc] ;  /* 0x005ffc0001487983 */ /* 0x000e680000300800 */
[----:B------:R-:W1:Y:S04]  /*66c90*/  LDL.LU R73, [R1+0x5ff8] ;  /* 0x005ff80001497983 */ /* 0x000e680000300800 */
[----:B------:R-:W1:Y:S04]  /*66ca0*/  LDL.LU R74, [R1+0x5ff4] ;  /* 0x005ff400014a7983 */ /* 0x000e680000300800 */
[----:B------:R-:W1:Y:S01]  /*66cb0*/  LDL.LU R75, [R1+0x5ff0] ;  /* 0x005ff000014b7983 */ /* 0x000e620000300800 */
[----:B------:R-:W-:-:S03]  /*66cc0*/  IMAD.MOV.U32 R31, RZ, RZ, R79 ;  /* 0x000000ffff1f7224 */ /* 0x000fc600078e004f */
[----:B------:R-:W4:Y:S04]  /*66cd0*/  LDL.LU R79, [R1+0x5fec] ;  /* 0x005fec00014f7983 */ /* 0x000f280000300800 */
[----:B------:R-:W2:Y:S04]  /*66ce0*/  LDL.LU R68, [R1+0x5fe8] ;  /* 0x005fe80001447983 */ /* 0x000ea80000300800 */
[----:B------:R-:W2:Y:S04]  /*66cf0*/  LDL.LU R69, [R1+0x5fe4] ;  /* 0x005fe40001457983 */ /* 0x000ea80000300800 */
[----:B------:R-:W2:Y:S04]  /*66d00*/  LDL.LU R70, [R1+0x5fe0] ;  /* 0x005fe00001467983 */ /* 0x000ea80000300800 */
[----:B------:R-:W2:Y:S04]  /*66d10*/  LDL.LU R71, [R1+0x5fdc] ;  /* 0x005fdc0001477983 */ /* 0x000ea80000300800 */
[----:B------:R-:W1:Y:S02]  /*66d20*/  LDS R7, [R252+UR12+0xe680] ;  /* 0x00e6800cfc077984 */ /* 0x000e640008000800 */
[----:B-1----:R-:W-:Y:S01]  /*66d30*/  HMMA.1688.F32.TF32 R24, R192, R222, R72 ;  /* 0x000000dec018723c */ /* 0x002fe20000081048 */
[----:B------:R-:W-:-:S02]  /*66d40*/  IMAD.MOV.U32 R72, RZ, RZ, R164 ;  /* 0x000000ffff487224 */ /* 0x000fc400078e00a4 */
[----:B------:R-:W3:Y:S01]  /*66d50*/  LDL.LU R164, [R1+0x5fd8] ;  /* 0x005fd80001a47983 */ /* 0x000ee20000300800 */
[----:B------:R-:W-:Y:S01]  /*66d60*/  IMAD.MOV.U32 R73, RZ, RZ, R165 ;  /* 0x000000ffff497224 */ /* 0x000fe200078e00a5 */
[----:B------:R-:W-:Y:S01]  /*66d70*/  MOV R74, R166 ;  /* 0x000000a6004a7202 */ /* 0x000fe20000000f00 */
[----:B------:R-:W-:-:S13]  /*66d80*/  IMAD.MOV.U32 R75, RZ, RZ, R167 ;  /* 0x000000ffff4b7224 */ /* 0x000fda00078e00a7 */
[----:B------:R-:W-:Y:S04]  /*66d90*/  STL.64 [R1+0x3f0], R24 ;  /* 0x0003f01801007387 */ /* 0x000fe80000100a00 */
[----:B------:R2:W-:Y:S04]  /*66da0*/  STL.64 [R1+0x3f8], R26 ;  /* 0x0003f81a01007387 */ /* 0x0005e80000100a00 */
[----:B------:R-:W3:Y:S04]  /*66db0*/  LDL.LU R165, [R1+0x5fd4] ;  /* 0x005fd40001a57983 */ /* 0x000ee80000300800 */
[----:B------:R-:W3:Y:S04]  /*66dc0*/  LDL.LU R166, [R1+0x5fd0] ;  /* 0x005fd00001a67983 */ /* 0x000ee80000300800 */
[----:B------:R-:W3:Y:S01]  /*66dd0*/  LDL.LU R167, [R1+0x5fcc] ;  /* 0x005fcc0001a77983 */ /* 0x000ee20000300800 */
[----:B--2---:R-:W-:Y:S01]  /*66de0*/  HMMA.1688.F32.TF32 R24, R192, R226, R68 ;  /* 0x000000e2c018723c */ /* 0x004fe20000081044 */
[----:B------:R-:W-:-:S02]  /*66df0*/  IMAD.MOV.U32 R68, RZ, RZ, R44 ;  /* 0x000000ffff447224 */ /* 0x000fc400078e002c */
[----:B------:R-:W2:Y:S01]  /*66e00*/  LDL.LU R44, [R1+0x5fc8] ;  /* 0x005fc800012c7983 */ /* 0x000ea20000300800 */
[----:B------:R-:W-:Y:S01]  /*66e10*/  IMAD.MOV.U32 R69, RZ, RZ, R45 ;  /* 0x000000ffff457224 */ /* 0x000fe200078e002d */
[----:B------:R-:W-:Y:S01]  /*66e20*/  MOV R71, R47 ;  /* 0x0000002f00477202 */ /* 0x000fe20000000f00 */
[----:B------:R-:W-:-:S13]  /*66e30*/  IMAD.MOV.U32 R70, RZ, RZ, R46 ;  /* 0x000000ffff467224 */ /* 0x000fda00078e002e */
[----:B------:R-:W-:Y:S04]  /*66e40*/  STL.64 [R1+0x3e0], R24 ;  /* 0x0003e01801007387 */ /* 0x000fe80000100a00 */
[----:B------:R3:W-:Y:S04]  /*66e50*/  STL.64 [R1+0x3e8], R26 ;  /* 0x0003e81a01007387 */ /* 0x0007e80000100a00 */
[----:B------:R-:W2:Y:S04]  /*66e60*/  LDL.LU R45, [R1+0x5fc4] ;  /* 0x005fc400012d7983 */ /* 0x000ea80000300800 */
[----:B------:R-:W2:Y:S04]  /*66e70*/  LDL.LU R46, [R1+0x5fc0] ;  /* 0x005fc000012e7983 */ /* 0x000ea80000300800 */
[----:B------:R-:W2:Y:S01]  /*66e80*/  LDL.LU R47, [R1+0x5fbc] ;  /* 0x005fbc00012f7983 */ /* 0x000ea20000300800 */
[----:B---3--:R-:W-:Y:S01]  /*66e90*/  HMMA.1688.F32.TF32 R24, R192, R230, R164 ;  /* 0x000000e6c018723c */ /* 0x008fe200000810a4 */
[----:B------:R-:W-:-:S02]  /*66ea0*/  IMAD.MOV.U32 R164, RZ, RZ, R52 ;  /* 0x000000ffffa47224 */ /* 0x000fc400078e0034 */
[----:B------:R-:W3:Y:S01]  /*66eb0*/  LDL.LU R52, [R1+0x5fb8] ;  /* 0x005fb80001347983 */ /* 0x000ee20000300800 */
[----:B------:R-:W-:Y:S02]  /*66ec0*/  IMAD.MOV.U32 R165, RZ, RZ, R53 ;  /* 0x000000ffffa57224 */ /* 0x000fe400078e0035 */
[----:B------:R-:W-:Y:S02]  /*66ed0*/  IMAD.MOV.U32 R166, RZ, RZ, R54 ;  /* 0x000000ffffa67224 */ /* 0x000fe400078e0036 */
[----:B------:R-:W-:-:S11]  /*66ee0*/  IMAD.MOV.U32 R167, RZ, RZ, R55 ;  /* 0x000000ffffa77224 */ /* 0x000fd600078e0037 */
[----:B------:R-:W-:Y:S04]  /*66ef0*/  STL.64 [R1+0x3d0], R24 ;  /* 0x0003d01801007387 */ /* 0x000fe80000100a00 */
[----:B------:R4:W-:Y:S04]  /*66f00*/  STL.64 [R1+0x3d8], R26 ;  /* 0x0003d81a01007387 */ /* 0x0009e80000100a00 */
[----:B------:R-:W3:Y:S04]  /*66f10*/  LDL.LU R53, [R1+0x5fb4] ;  /* 0x005fb40001357983 */ /* 0x000ee80000300800 */
[----:B------:R-:W3:Y:S04]  /*66f20*/  LDL.LU R54, [R1+0x5fb0] ;  /* 0x005fb00001367983 */ /* 0x000ee80000300800 */
[----:B------:R-:W3:Y:S01]  /*66f30*/  LDL.LU R55, [R1+0x5fac] ;  /* 0x005fac0001377983 */ /* 0x000ee20000300800 */
[C---:B--2---:R-:W-:Y:S08]  /*66f40*/  HMMA.1688.F32.TF32 R44, R192.reuse, R234, R44 ;  /* 0x000000eac02c723c */ /* 0x044ff0000008102c */
[----:B----4-:R-:W-:Y:S01]  /*66f50*/  HMMA.1688.F32.TF32 R24, R192, R238, R76 ;  /* 0x000000eec018723c */ /* 0x010fe2000008104c */
[----:B------:R-:W-:Y:S01]  /*66f60*/  MOV R76, R32 ;  /* 0x00000020004c7202 */ /* 0x000fe20000000f00 */
[----:B------:R-:W-:-:S02]  /*66f70*/  IMAD.MOV.U32 R77, RZ, RZ, R33 ;  /* 0x000000ffff4d7224 */ /* 0x000fc400078e0021 */
[----:B------:R-:W-:-:S07]  /*66f80*/  IMAD.MOV.U32 R78, RZ, RZ, R34 ;  /* 0x000000ffff4e7224 */ /* 0x000fce00078e0022 */
[----:B------:R-:W-:Y:S04]  /*66f90*/  STL.64 [R1+0x3c0], R44 ;  /* 0x0003c02c01007387 */ /* 0x000fe80000100a00 */
[----:B------:R3:W-:Y:S04]  /*66fa0*/  STL.64 [R1+0x3c8], R46 ;  /* 0x0003c82e01007387 */ /* 0x0007e80000100a00 */
[----:B------:R-:W2:Y:S01]  /*66fb0*/  LDL.LU R32, [R1+0x5fa8] ;  /* 0x005fa80001207983 */ /* 0x000ea20000300800 */
[----:B------:R-:W-:-:S03]  /*66fc0*/  IMAD.MOV.U32 R79, RZ, RZ, R35 ;  /* 0x000000ffff4f7224 */ /* 0x000fc600078e0023 */
[----:B------:R-:W-:Y:S04]  /*66fd0*/  STL.64 [R1+0x3b0], R24 ;  /* 0x0003b01801007387 */ /* 0x000fe80000100a00 */
[----:B------:R-:W-:Y:S04]  /*66fe0*/  STL.64 [R1+0x3b8], R26 ;  /* 0x0003b81a01007387 */ /* 0x000fe80000100a00 */
[----:B------:R-:W2:Y:S04]  /*66ff0*/  LDL.LU R33, [R1+0x5fa4] ;  /* 0x005fa40001217983 */ /* 0x000ea80000300800 */
[----:B------:R-:W2:Y:S04]  /*67000*/  LDL.LU R34, [R1+0x5fa0] ;  /* 0x005fa00001227983 */ /* 0x000ea80000300800 */
[----:B------:R-:W2:Y:S01]  /*67010*/  LDL.LU R35, [R1+0x5f9c] ;  /* 0x005f9c0001237983 */ /* 0x000ea20000300800 */
[----:B------:R-:W-:Y:S03]  /*67020*/  HMMA.1688.F32.TF32 R36, R192, R10, R36 ;  /* 0x0000000ac024723c */ /* 0x000fe60000081024 */
[----:B------:R-:W-:Y:S04]  /*67030*/  LDS R24, [R0+UR12+0xc700] ;  /* 0x00c7000c00187984 */ /* 0x000fe80008000800 */
[----:B------:R-:W-:Y:S01]  /*67040*/  LDS R26, [R0+UR12+0xe700] ;  /* 0x00e7000c001a7984 */ /* 0x000fe20008000800 */
[----:B------:R-:W-:Y:S03]  /*67050*/  HMMA.1688.F32.TF32 R28, R4, R226, R28 ;  /* 0x000000e2041c723c */ /* 0x000fe6000008101c */
[----:B------:R-:W-:Y:S04]  /*67060*/  LDS R25, [R252+UR12+0xc700] ;  /* 0x00c7000cfc197984 */ /* 0x000fe80008000800 */
[----:B------:R-:W1:Y:S01]  /*67070*/  LDS R27, [R252+UR12+0xe700] ;  /* 0x00e7000cfc1b7984 */ /* 0x000e620008000800 */
[----:B---3--:R-:W-:Y:S03]  /*67080*/  HMMA.1688.F32.TF32 R44, R192, R242, R52 ;  /* 0x000000f2c02c723c */ /* 0x008fe60000081034 */
[----:B------:R-:W3:-:S15]  /*67090*/  LDL.LU R52, [R1+0x240] ;  /* 0x0002400001347983 */ /* 0x000ede0000300800 */
[----:B------:R-:W-:Y:S01]  /*670a0*/  NOP ;  /* 0x0000000000007918 */ /* 0x000fe20000000000 */
[----:B------:R-:W-:Y:S04]  /*670b0*/  STL.64 [R1+0xf70], R44 ;  /* 0x000f702c01007387 */ /* 0x000fe80000100a00 */
[----:B------:R2:W-:Y:S04]  /*670c0*/  STL.64 [R1+0xf78], R46 ;  /* 0x000f782e01007387 */ /* 0x0005e80000100a00 */
[----:B------:R-:W3:Y:S04]  /*670d0*/  LDL.LU R53, [R1+0x244] ;  /* 0x0002440001357983 */ /* 0x000ee80000300800 */
[----:B------:R-:W3:Y:S01]  /*670e0*/  LDL.LU R54, [R1+0x248] ;  /* 0x0002480001367983 */ /* 0x000ee20000300800 */
[C---:B--2---:R-:W-:Y:S08]  /*670f0*/  HMMA.1688.F32.TF32 R44, R192.reuse, R246, R32 ;  /* 0x000000f6c02c723c */ /* 0x044ff00000081020 */
[C---:B------:R-:W-:Y:S11]  /*67100*/  HMMA.1688.F32.TF32 R32, R192.reuse, R14, R60 ;  /* 0x0000000ec020723c */ /* 0x040ff6000008103c */
[----:B------:R-:W-:Y:S04]  /*67110*/  STL.64 [R1+0xf60], R44 ;  /* 0x000f602c01007387 */ /* 0x000fe80000100a00 */
[----:B------:R2:W-:Y:S04]  /*67120*/  STL.64 [R1+0xf68], R46 ;  /* 0x000f682e01007387 */ /* 0x0005e80000100a00 */
[----:B------:R-:W-:Y:S04]  /*67130*/  STL.64 [R1+0xf50], R36 ;  /* 0x000f502401007387 */ /* 0x000fe80000100a00 */
[----:B------:R4:W-:Y:S01]  /*67140*/  STL.64 [R1+0xf58], R38 ;  /* 0x000f582601007387 */ /* 0x0009e20000100a00 */
[C---:B--2---:R-:W-:Y:S03]  /*67150*/  HMMA.1688.F32.TF32 R44, R192.reuse, R18, R64 ;  /* 0x00000012c02c723c */ /* 0x044fe60000081040 */
[----:B------:R-:W-:Y:S04]  /*67160*/  STL.64 [R1+0xf40], R32 ;  /* 0x000f402001007387 */ /* 0x000fe80000100a00 */
[----:B------:R2:W-:Y:S01]  /*67170*/  STL.64 [R1+0xf48], R34 ;  /* 0x000f482201007387 */ /* 0x0005e20000100a00 */
[C---:B----4-:R-:W-:Y:S08]  /*67180*/  HMMA.1688.F32.TF32 R36, R192.reuse, R22, R48 ;  /* 0x00000016c024723c */ /* 0x050ff00000081030 */
[----:B--2---:R-:W-:Y:S01]  /*67190*/  HMMA.1688.F32.TF32 R32, R192, R42, R56 ;  /* 0x0000002ac020723c */ /* 0x004fe20000081038 */
[----:B------:R-:W-:-:S02]  /*671a0*/  IMAD.MOV.U32 R55, RZ, RZ, R3 ;  /* 0x000000ffff377224 */ /* 0x000fc400078e0003 */
[----:B------:R-:W-:Y:S04]  /*671b0*/  STL.64 [R1+0xf30], R44 ;  /* 0x000f302c01007387 */ /* 0x000fe80000100a00 */
[----:B------:R-:W-:Y:S04]  /*671c0*/  STL.64 [R1+0xf38], R46 ;  /* 0x000f382e01007387 */ /* 0x000fe80000100a00 */
[----:B------:R-:W-:Y:S04]  /*671d0*/  STL.64 [R1+0xf20], R36 ;  /* 0x000f202401007387 */ /* 0x000fe80000100a00 */
[----:B------:R-:W-:Y:S01]  /*671e0*/  STL.64 [R1+0xf28], R38 ;  /* 0x000f282601007387 */ /* 0x000fe20000100a00 */
[C---:B------:R-:W-:Y:S03]  /*671f0*/  HMMA.1688.F32.TF32 R48, R4.reuse, R214, R164 ;  /* 0x000000d60430723c */ /* 0x040fe600000810a4 */
[----:B------:R-:W-:Y:S04]  /*67200*/  LDS R44, [R0+UR12+0xc780] ;  /* 0x00c7800c002c7984 */ /* 0x000fe80008000800 */
[----:B------:R-:W-:Y:S04]  /*67210*/  STL.64 [R1+0x3a0], R32 ;  /* 0x0003a02001007387 */ /* 0x000fe80000100a00 */
[----:B------:R2:W-:Y:S04]  /*67220*/  STL.64 [R1+0x3a8], R34 ;  /* 0x0003a82201007387 */ /* 0x0005e80000100a00 */
[----:B------:R-:W-:Y:S04]  /*67230*/  LDS R46, [R0+UR12+0xe780] ;  /* 0x00e7800c002e7984 */ /* 0x000fe80008000800 */
[----:B------:R-:W-:Y:S01]  /*67240*/  LDS R45, [R252+UR12+0xc780] ;  /* 0x00c7800cfc2d7984 */ /* 0x000fe20008000800 */
[C---:B--2---:R-:W-:Y:S03]  /*67250*/  HMMA.1688.F32.TF32 R32, R4.reuse, R210, R76 ;  /* 0x000000d20420723c */ /* 0x044fe6000008104c */
[----:B------:R-:W2:Y:S05]  /*67260*/  LDS R47, [R252+UR12+0xe780] ;  /* 0x00e7800cfc2f7984 */ /* 0x000eaa0008000800 */
[----:B---3--:R-:W-:-:S15]  /*67270*/  HMMA.1688.F32.TF32 R36, R4, R206, R52 ;  /* 0x000000ce0424723c */ /* 0x008fde0000081034 */
[----:B------:R-:W-:-:S04]  /*67280*/  NOP ;  /* 0x0000000000007918 */ /* 0x000fc80000000000 */
[----:B------:R-:W-:Y:S04]  /*67290*/  STL.64 [R1+0xf10], R36 ;  /* 0x000f102401007387 */ /* 0x000fe80000100a00 */
[----:B------:R3:W-:Y:S04]  /*672a0*/  STL.64 [R1+0xf18], R38 ;  /* 0x000f182601007387 */ /* 0x0007e80000100a00 */
[----:B------:R-:W-:Y:S04]  /*672b0*/  STL.64 [R1+0xf00], R32 ;  /* 0x000f002001007387 */ /* 0x000fe80000100a00 */
[----:B------:R4:W-:Y:S01]  /*672c0*/  STL.64 [R1+0xf08], R34 ;  /* 0x000f082201007387 */ /* 0x0009e20000100a00 */
[C---:B---3--:R-:W-:Y:S08]  /*672d0*/  HMMA.1688.F32.TF32 R36, R4.reuse, R218, R68 ;  /* 0x000000da0424723c */ /* 0x048ff00000081044 */
[C---:B----4-:R-:W-:Y:S01]  /*672e0*/  HMMA.1688.F32.TF32 R32, R4.reuse, R222, R72 ;  /* 0x000000de0420723c */ /* 0x050fe20000081048 */
[----:B------:R-:W-:Y:S04]  /*672f0*/  STL.64 [R1+0xef0], R48 ;  /* 0x000ef03001007387 */ /* 0x000fe80000100a00 */
[----:B------:R-:W-:Y:S06]  /*67300*/  STL.64 [R1+0xef8], R50 ;  /* 0x000ef83201007387 */ /* 0x000fec0000100a00 */
[----:B------:R-:W-:Y:S04]  /*67310*/  STL.64 [R1+0xee0], R36 ;  /* 0x000ee02401007387 */ /* 0x000fe80000100a00 */
[----:B------:R3:W-:Y:S04]  /*67320*/  STL.64 [R1+0xee8], R38 ;  /* 0x000ee82601007387 */ /* 0x0007e80000100a00 */
[----:B------:R-:W-:Y:S04]  /*67330*/  STL.64 [R1+0xed0], R32 ;  /* 0x000ed02001007387 */ /* 0x000fe80000100a00 */
[----:B------:R4:W-:Y:S01]  /*67340*/  STL.64 [R1+0xed8], R34 ;  /* 0x000ed82201007387 */ /* 0x0009e20000100a00 */
[C---:B---3--:R-:W-:Y:S03]  /*67350*/  HMMA.1688.F32.TF32 R36, R4.reuse, R230, R140 ;  /* 0x000000e60424723c */ /* 0x048fe6000008108c */
[----:B------:R-:W-:Y:S04]  /*67360*/  STL.64 [R1+0xec0], R28 ;  /* 0x000ec01c01007387 */ /* 0x000fe80000100a00 */
[----:B------:R3:W-:Y:S01]  /*67370*/  STL.64 [R1+0xec8], R30 ;  /* 0x000ec81e01007387 */ /* 0x0007e20000100a00 */
[C---:B----4-:R-:W-:Y:S08]  /*67380*/  HMMA.1688.F32.TF32 R32, R4.reuse, R234, R196 ;  /* 0x000000ea0420723c */ /* 0x050ff000000810c4 */
[C---:B---3--:R-:W-:Y:S03]  /*67390*/  HMMA.1688.F32.TF32 R28, R4.reuse, R238, R248 ;  /* 0x000000ee041c723c */ /* 0x048fe600000810f8 */
        /* <DEDUP_REMOVED lines=17> */
[C---:B---3--:R-:W-:Y:S08]  /*674b0*/  HMMA.1688.F32.TF32 R28, R4.reuse, R22, R80 ;  /* 0x00000016041c723c */ /* 0x048ff00000081050 */
        /* <DEDUP_REMOVED lines=20> */
[----:B-1----:R-:W-:Y:S03]  /*67600*/  HMMA.1688.F32.TF32 R4, R24, R226, R96 ;  /* 0x000000e21804723c */ /* 0x002fe60000081060 */
[----:B------:R-:W-:Y:S04]  /*67610*/  STL.64 [R1+0x350], R32 ;  /* 0x0003502001007387 */ /* 0x000fe80000100a00 */
[----:B------:R1:W-:-:S12]  /*67620*/  STL.64 [R1+0x358], R34 ;  /* 0x0003582201007387 */ /* 0x0003d80000100a00 */
[----:B------:R-:W-:Y:S04]  /*67630*/  STL.64 [R1+0x330], R4 ;  /* 0x0003300401007387 */ /* 0x000fe80000100a00 */
[----:B------:R-:W-:Y:S04]  /*67640*/  STL.64 [R1+0x340], R28 ;  /* 0x0003401c01007387 */ /* 0x000fe80000100a00 */
[----:B------:R3:W-:Y:S01]  /*67650*/  STL.64 [R1+0x348], R30 ;  /* 0x0003481e01007387 */ /* 0x0007e20000100a00 */
[----:B-1----:R-:W-:Y:S01]  /*67660*/  HMMA.1688.F32.TF32 R32, R24, R234, R188 ;  /* 0x000000ea1820723c */ /* 0x002fe200000810bc */
[----:B------:R-:W-:-:S02]  /*67670*/  MOV R3, R7 ;  /* 0x0000000700037202 */ /* 0x000fc40000000f00 */
[----:B------:R1:W-:Y:S01]  /*67680*/  STL [R1+0x338], R6 ;  /* 0x0003380601007387 */ /* 0x0003e20000100800 */
[----:B------:R-:W-:Y:S02]  /*67690*/  IMAD.MOV.U32 R140, RZ, RZ, R180 ;  /* 0x000000ffff8c7224 */ /* 0x000fe400078e00b4 */
[----:B------:R-:W-:Y:S02]  /*676a0*/  IMAD.MOV.U32 R141, RZ, RZ, R181 ;  /* 0x000000ffff8d7224 */ /* 0x000fe400078e00b5 */
[----:B------:R-:W-:Y:S01]  /*676b0*/  IMAD.MOV.U32 R142, RZ, RZ, R182 ;  /* 0x000000ffff8e7224 */ /* 0x000fe200078e00b6 */
[----:B------:R-:W-:Y:S01]  /*676c0*/  MOV R196, R152 ;  /* 0x0000009800c47202 */ /* 0x000fe20000000f00 */
[----:B------:R-:W-:Y:S01]  /*676d0*/  IMAD.MOV.U32 R143, RZ, RZ, R183 ;  /* 0x000000ffff8f7224 */ /* 0x000fe200078e00b7 */
[----:B---3--:R-:W-:Y:S01]  /*676e0*/  HMMA.1688.F32.TF32 R28, R24, R230, R100 ;  /* 0x000000e6181c723c */ /* 0x008fe20000081064 */
[----:B------:R-:W-:Y:S02]  /*676f0*/  IMAD.MOV.U32 R197, RZ, RZ, R148 ;  /* 0x000000ffffc57224 */ /* 0x000fe400078e0094 */
[----:B------:R-:W-:-:S02]  /*67700*/  IMAD.MOV.U32 R198, RZ, RZ, R149 ;  /* 0x000000ffffc67224 */ /* 0x000fc400078e0095 */
[----:B------:R-:W-:Y:S01]  /*67710*/  IMAD.MOV.U32 R199, RZ, RZ, R150 ;  /* 0x000000ffffc77224 */ /* 0x000fe200078e0096 */
[----:B------:R-:W-:Y:S01]  /*67720*/  MOV R249, R145 ;  /* 0x0000009100f97202 */ /* 0x000fe20000000f00 */
[----:B------:R-:W-:Y:S01]  /*67730*/  IMAD.MOV.U32 R248, RZ, RZ, R144 ;  /* 0x000000fffff87224 */ /* 0x000fe200078e0090 */
[----:B-1----:R-:W-:Y:S01]  /*67740*/  HMMA.1688.F32.TF32 R4, R24, R238, R112 ;  /* 0x000000ee1804723c */ /* 0x002fe20000081070 */
[----:B------:R-:W-:Y:S01]  /*67750*/  STL [R1+0x5f08], R3 ;  /* 0x005f080301007387 */ /* 0x000fe20000100800 */
[----:B------:R-:W-:Y:S02]  /*67760*/  IMAD.MOV.U32 R250, RZ, RZ, R146 ;  /* 0x000000fffffa7224 */ /* 0x000fe400078e0092 */
[----:B------:R-:W-:Y:S02]  /*67770*/  IMAD.MOV.U32 R251, RZ, RZ, R136 ;  /* 0x000000fffffb7224 */ /* 0x000fe400078e0088 */
[----:B------:R-:W-:Y:S01]  /*67780*/  IMAD.MOV.U32 R164, RZ, RZ, R137 ;  /* 0x000000ffffa47224 */ /* 0x000fe200078e0089 */
[----:B------:R-:W-:Y:S01]  /*67790*/  MOV R166, R139 ;  /* 0x0000008b00a67202 */ /* 0x000fe20000000f00 */
[----:B------:R-:W-:-:S02]  /*677a0*/  IMAD.MOV.U32 R165, RZ, RZ, R138 ;  /* 0x000000ffffa57224 */ /* 0x000fc400078e008a */
[----:B------:R-:W-:Y:S01]  /*677b0*/  IMAD.MOV.U32 R167, RZ, RZ, R132 ;  /* 0x000000ffffa77224 */ /* 0x000fe200078e0084 */
[----:B------:R-:W-:Y:S04]  /*677c0*/  STL.64 [R1+0x320], R28 ;  /* 0x0003201c01007387 */ /* 0x000fe80000100a00 */
[----:B------:R1:W-:Y:S04]  /*677d0*/  STL.64 [R1+0x328], R30 ;  /* 0x0003281e01007387 */ /* 0x0003e80000100a00 */
[----:B------:R-:W-:Y:S04]  /*677e0*/  STL.64 [R1+0x310], R32 ;  /* 0x0003102001007387 */ /* 0x000fe80000100a00 */
[----:B------:R3:W-:Y:S01]  /*677f0*/  STL.64 [R1+0x318], R34 ;  /* 0x0003182201007387 */ /* 0x0007e20000100a00 */
[C---:B-1----:R-:W-:Y:S03]  /*67800*/  HMMA.1688.F32.TF32 R28, R24.reuse, R242, R116 ;  /* 0x000000f2181c723c */ /* 0x042fe60000081074 */
[----:B------:R-:W-:Y:S04]  /*67810*/  STL.64 [R1+0x2d0], R4 ;  /* 0x0002d00401007387 */ /* 0x000fe80000100a00 */
[----:B------:R1:W-:Y:S01]  /*67820*/  STL.64 [R1+0x2d8], R6 ;  /* 0x0002d80601007387 */ /* 0x0003e20000100a00 */
[----:B---3--:R-:W-:Y:S01]  /*67830*/  HMMA.1688.F32.TF32 R32, R24, R246, R120 ;  /* 0x000000f61820723c */ /* 0x008fe20000081078 */
[----:B------:R-:W-:-:S02]  /*67840*/  IMAD.MOV.U32 R68, RZ, RZ, R133 ;  /* 0x000000ffff447224 */ /* 0x000fc400078e0085 */
[----:B------:R-:W-:Y:S02]  /*67850*/  IMAD.MOV.U32 R69, RZ, RZ, R134 ;  /* 0x000000ffff457224 */ /* 0x000fe400078e0086 */
[----:B------:R-:W-:Y:S01]  /*67860*/  IMAD.MOV.U32 R70, RZ, RZ, R135 ;  /* 0x000000ffff467224 */ /* 0x000fe200078e0087 */
[----:B------:R-:W-:Y:S01]  /*67870*/  MOV R71, R147 ;  /* 0x0000009300477202 */ /* 0x000fe20000000f00 */
[----:B------:R-:W-:Y:S01]  /*67880*/  IMAD.MOV.U32 R200, RZ, RZ, R151 ;  /* 0x000000ffffc87224 */ /* 0x000fe200078e0097 */
[----:B------:R-:W-:Y:S01]  /*67890*/  LDS R188, [R0+UR12+0x10080] ;  /* 0x0100800c00bc7984 */ /* 0x000fe20008000800 */
[----:B-1----:R-:W-:Y:S03]  /*678a0*/  HMMA.1688.F32.TF32 R4, R24, R10, R124 ;  /* 0x0000000a1804723c */ /* 0x002fe6000008107c */
[----:B------:R1:W-:Y:S04]  /*678b0*/  STL.64 [R1+0x2c0], R28 ;  /* 0x0002c01c01007387 */ /* 0x0003e80000100a00 */
[----:B------:R3:W-:Y:S01]  /*678c0*/  STL.64 [R1+0x2c8], R30 ;  /* 0x0002c81e01007387 */ /* 0x0007e20000100a00 */
[----:B------:R-:W-:-:S02]  /*678d0*/  IMAD.MOV.U32 R201, RZ, RZ, R153 ;  /* 0x000000ffffc97224 */ /* 0x000fc400078e0099 */
[----:B------:R-:W-:Y:S01]  /*678e0*/  IMAD.MOV.U32 R202, RZ, RZ, R154 ;  /* 0x000000ffffca7224 */ /* 0x000fe200078e009a */
[----:B------:R-:W-:Y:S04]  /*678f0*/  LDS R190, [R0+UR12+0x12080] ;  /* 0x0120800c00be7984 */ /* 0x000fe80008000800 */
[----:B-1----:R-:W4:Y:S04]  /*67900*/  LDL.LU R28, [R1+0x250] ;  /* 0x00025000011c7983 */ /* 0x002f280000300800 */
[----:B------:R-:W-:Y:S04]  /*67910*/  STL.64 [R1+0x2b0], R32 ;  /* 0x0002b02001007387 */ /* 0x000fe80000100a00 */
[----:B------:R-:W-:Y:S04]  /*67920*/  STL.64 [R1+0x2b8], R34 ;  /* 0x0002b82201007387 */ /* 0x000fe80000100a00 */
[----:B------:R-:W-:Y:S04]  /*67930*/  STL.64 [R1+0x2a0], R4 ;  /* 0x0002a00401007387 */ /* 0x000fe80000100a00 */
[----:B------:R1:W-:Y:S04]  /*67940*/  STL.64 [R1+0x2a8], R6 ;  /* 0x0002a80601007387 */ /* 0x0003e80000100a00 */
[----:B------:R-:W4:Y:S04]  /*67950*/  LDL.LU R29, [R1+0x254] ;  /* 0x00025400011d7983 */ /* 0x000f280000300800 */
[----:B---3--:R-:W4:Y:S01]  /*67960*/  LDL.LU R30, [R1+0x258] ;  /* 0x00025800011e7983 */ /* 0x008f220000300800 */
[----:B-1----:R-:W-:Y:S03]  /*67970*/  HMMA.1688.F32.TF32 R4, R24, R14, R128 ;  /* 0x0000000e1804723c */ /* 0x002fe60000081080 */
[----:B------:R-:W4:Y:S04]  /*67980*/  LDL.LU R31, [R1+0x25c] ;  /* 0x00025c00011f7983 */ /* 0x000f280000300800 */
[----:B------:R-:W3:Y:S04]  /*67990*/  LDL.LU R180, [R1+0x5f98] ;  /* 0x005f980001b47983 */ /* 0x000ee80000300800 */
[----:B------:R-:W3:Y:S04]  /*679a0*/  LDL.LU R181, [R1+0x5f94] ;  /* 0x005f940001b57983 */ /* 0x000ee80000300800 */
[----:B------:R-:W3:Y:S04]  /*679b0*/  LDL.LU R182, [R1+0x5f90] ;  /* 0x005f900001b67983 */ /* 0x000ee80000300800 */
[----:B------:R-:W3:Y:S04]  /*679c0*/  LDL.LU R183, [R1+0x5f8c] ;  /* 0x005f8c0001b77983 */ /* 0x000ee80000300800 */
        /* <DEDUP_REMOVED lines=18> */
[----:B------:R-:W2:Y:S01]  /*67af0*/  LDL.LU R151, [R1+0x5f48] ;  /* 0x005f480001977983 */ /* 0x000ea20000300800 */
[----:B------:R-:W-:-:S03]  /*67b00*/  IMAD.MOV.U32 R203, RZ, RZ, R155 ;  /* 0x000000ffffcb7224 */ /* 0x000fc600078e009b */
[----:B------:R-:W3:Y:S04]  /*67b10*/  LDL.LU R153, [R1+0x5f44] ;  /* 0x005f440001997983 */ /* 0x000ee80000300800 */
[----:B------:R-:W3:Y:S04]  /*67b20*/  LDL.LU R154, [R1+0x5f40] ;  /* 0x005f4000019a7983 */ /* 0x000ee80000300800 */
[----:B------:R-:W3:Y:S04]  /*67b30*/  LDL.LU R155, [R1+0x5f3c] ;  /* 0x005f3c00019b7983 */ /* 0x000ee80000300800 */
[----:B------:R-:W-:Y:S04]  /*67b40*/  LDS R189, [R252+UR12+0x10080] ;  /* 0x0100800cfcbd7984 */ /* 0x000fe80008000800 */
[----:B------:R-:W-:Y:S04]  /*67b50*/  LDS R191, [R252+UR12+0x12080] ;  /* 0x0120800cfcbf7984 */ /* 0x000fe80008000800 */
[----:B------:R-:W-:Y:S04]  /*67b60*/  LDS R100, [R0+UR12+0x10100] ;  /* 0x0101000c00647984 */ /* 0x000fe80008000800 */
[----:B------:R-:W-:Y:S04]  /*67b70*/  LDS R102, [R0+UR12+0x12100] ;  /* 0x0121000c00667984 */ /* 0x000fe80008000800 */
[----:B------:R-:W-:Y:S04]  /*67b80*/  LDS R101, [R252+UR12+0x10100] ;  /* 0x0101000cfc657984 */ /* 0x000fe80008000800 */
[----:B------:R-:W-:Y:S01]  /*67b90*/  LDS R103, [R252+UR12+0x12100] ;  /* 0x0121000cfc677984 */ /* 0x000fe20008000800 */
[C---:B-1----:R-:W-:Y:S08]  /*67ba0*/  HMMA.1688.F32.TF32 R4, R24.reuse, R18, R132 ;  /* 0x000000121804723c */ /* 0x042ff00000081084 */
[C---:B--2---:R-:W-:Y:S08]  /*67bb0*/  HMMA.1688.F32.TF32 R32, R24.reuse, R22, R136 ;  /* 0x000000161820723c */ /* 0x044ff00000081088 */
[----:B------:R-:W-:Y:S03]  /*67bc0*/  HMMA.1688.F32.TF32 R24, R24, R42, R144 ;  /* 0x0000002a1818723c */ /* 0x000fe60000081090 */
[----:B------:R-:W-:Y:S04]  /*67bd0*/  STL.64 [R1+0x230], R4 ;  /* 0x0002300401007387 */ /* 0x000fe80000100a00 */
[----:B------:R1:W-:Y:S02]  /*67be0*/  STL.64 [R1+0x238], R6 ;  /* 0x0002380601007387 */ /* 0x0003e40000100a00 */
[----:B-1----:R-:W-:Y:S02]  /*67bf0*/  HMMA.1688.F32.TF32 R4, R44, R206, R148 ;  /* 0x000000ce2c04723c */ /* 0x002fe40000081094 */
[----:B------:R-:W-:Y:S04]  /*67c00*/  STL.64 [R1+0x220], R32 ;  /* 0x0002202001007387 */ /* 0x000fe80000100a00 */
[----:B------:R-:W-:-:S13]  /*67c10*/  STL.64 [R1+0x228], R34 ;  /* 0x0002282201007387 */ /* 0x000fda0000100a00 */
[----:B------:R-:W-:Y:S01]  /*67c20*/  STL.64 [R1+0x190], R4 ;  /* 0x0001900401007387 */ /* 0x000fe20000100a00 */
[----:B------:R-:W-:-:S03]  /*67c30*/  MOV R3, R7 ;  /* 0x0000000700037202 */ /* 0x000fc60000000f00 */
[----:B------:R-:W-:Y:S04]  /*67c40*/  STL.64 [R1+0x1e0], R24 ;  /* 0x0001e01801007387 */ /* 0x000fe80000100a00 */
[----:B------:R3:W-:Y:S04]  /*67c50*/  STL.64 [R1+0x1e8], R26 ;  /* 0x0001e81a01007387 */ /* 0x0007e80000100a00 */
[----:B------:R1:W-:Y:S01]  /*67c60*/  STL [R1+0x198], R6 ;  /* 0x0001980601007387 */ /* 0x0003e20000100800 */
[C---:B---3--:R-:W-:Y:S03]  /*67c70*/  HMMA.1688.F32.TF32 R24, R44.reuse, R210, R152 ;  /* 0x000000d22c18723c */ /* 0x048fe60000081098 */
[----:B------:R-:W-:Y:S04]  /*67c80*/  LDS R152, [R0+UR12+0x10000] ;  /* 0x0100000c00987984 */ /* 0x000fe80008000800 */
[----:B------:R-:W-:Y:S01]  /*67c90*/  LDS R154, [R0+UR12+0x12000] ;  /* 0x0120000c009a7984 */ /* 0x000fe20008000800 */
[C---:B-1----:R-:W-:Y:S03]  /*67ca0*/  HMMA.1688.F32.TF32 R4, R44.reuse, R214, R180 ;  /* 0x000000d62c04723c */ /* 0x042fe600000810b4 */
[----:B------:R-:W-:Y:S04]  /*67cb0*/  LDS R153, [R252+UR12+0x10000] ;  /* 0x0100000cfc997984 */ /* 0x000fe80008000800 */
[----:B------:R-:W-:Y:S01]  /*67cc0*/  LDS R155, [R252+UR12+0x12000] ;  /* 0x0120000cfc9b7984 */ /* 0x000fe20008000800 */
[C---:B------:R-:W-:Y:S03]  /*67cd0*/  HMMA.1688.F32.TF32 R32, R44.reuse, R218, R168 ;  /* 0x000000da2c20723c */ /* 0x040fe600000810a8 */
[----:B------:R-:W-:Y:S04]  /*67ce0*/  STL.64 [R1+0x160], R24 ;  /* 0x0001601801007387 */ /* 0x000fe80000100a00 */
[----:B------:R4:W-:Y:S04]  /*67cf0*/  STL.64 [R1+0x168], R26 ;  /* 0x0001681a01007387 */ /* 0x0009e80000100a00 */
[----:B------:R-:W-:Y:S04]  /*67d00*/  STL.64 [R1+0x150], R4 ;  /* 0x0001500401007387 */ /* 0x000fe80000100a00 */
[----:B------:R1:W-:Y:S01]  /*67d10*/  STL.64 [R1+0x158], R6 ;  /* 0x0001580601007387 */ /* 0x0003e20000100a00 */
[C---:B----4-:R-:W-:Y:S08]  /*67d20*/  HMMA.1688.F32.TF32 R24, R44.reuse, R222, R28 ;  /* 0x000000de2c18723c */ /* 0x050ff0000008101c */
[C---:B-1----:R-:W-:Y:S01]  /*67d30*/  HMMA.1688.F32.TF32 R4, R44.reuse, R226, R140 ;  /* 0x000000e22c04723c */ /* 0x042fe2000008108c */
[----:B------:R-:W-:Y:S04]  /*67d40*/  STL.64 [R1+0x140], R32 ;  /* 0x0001402001007387 */ /* 0x000fe80000100a00 */
[----:B------:R-:W-:Y:S04]  /*67d50*/  STL.64 [R1+0x148], R34 ;  /* 0x0001482201007387 */ /* 0x000fe80000100a00 */
[----:B------:R-:W2:Y:S04]  /*67d60*/  LDL.LU R72, [R1+0x610] ;  /* 0x0006100001487983 */ /* 0x000ea80000300800 */
[----:B------:R-:W-:Y:S04]  /*67d70*/  STL.64 [R1+0x130], R24 ;  /* 0x0001301801007387 */ /* 0x000fe80000100a00 */
[----:B------:R1:W-:Y:S04]  /*67d80*/  STL.64 [R1+0x138], R26 ;  /* 0x0001381a01007387 */ /* 0x0003e80000100a00 */
[----:B------:R-:W-:Y:S04]  /*67d90*/  STL.64 [R1+0x120], R4 ;  /* 0x0001200401007387 */ /* 0x000fe80000100a00 */
[----:B------:R3:W-:Y:S01]  /*67da0*/  STL.64 [R1+0x128], R6 ;  /* 0x0001280601007387 */ /* 0x0007e20000100a00 */
[C---:B-1----:R-:W-:Y:S03]  /*67db0*/  HMMA.1688.F32.TF32 R24, R44.reuse, R230, R164 ;  /* 0x000000e62c18723c */ /* 0x042fe600000810a4 */
[----:B------:R-:W2:Y:S04]  /*67dc0*/  LDL.LU R73, [R1+0x614] ;  /* 0x0006140001497983 */ /* 0x000ea80000300800 */
[----:B------:R-:W2:Y:S01]  /*67dd0*/  LDL.LU R74, [R1+0x618] ;  /* 0x00061800014a7983 */ /* 0x000ea20000300800 */
[----:B---3--:R-:W-:Y:S03]  /*67de0*/  HMMA.1688.F32.TF32 R4, R44, R234, R248 ;  /* 0x000000ea2c04723c */ /* 0x008fe600000810f8 */
        /* <DEDUP_REMOVED lines=9> */
[----:B------:R-:W3:Y:S04]  /*67e80*/  LDL.LU R248, [R1+0x670] ;  /* 0x0006700001f87983 */ /* 0x000ee80000300800 */
[----:B------:R-:W-:Y:S04]  /*67e90*/  STL.64 [R1+0x110], R24 ;  /* 0x0001101801007387 */ /* 0x000fe80000100a00 */
[----:B------:R1:W-:Y:S01]  /*67ea0*/  STL.64 [R1+0x118], R26 ;  /* 0x0001181a01007387 */ /* 0x0003e20000100a00 */
[----:B------:R-:W-:-:S03]  /*67eb0*/  IMAD.MOV.U32 R251, RZ, RZ, R2 ;  /* 0x000000fffffb7224 */ /* 0x000fc600078e0002 */
[----:B------:R-:W-:Y:S04]  /*67ec0*/  STL.64 [R1+0x100], R4 ;  /* 0x0001000401007387 */ /* 0x000fe80000100a00 */
[----:B------:R1:W-:Y:S04]  /*67ed0*/  STL.64 [R1+0x108], R6 ;  /* 0x0001080601007387 */ /* 0x0003e80000100a00 */
[----:B------:R-:W3:Y:S04]  /*67ee0*/  LDL.LU R249, [R1+0x674] ;  /* 0x0006740001f97983 */ /* 0x000ee80000300800 */
[----:B------:R-:W3:Y:S04]  /*67ef0*/  LDL.LU R250, [R1+0x678] ;  /* 0x0006780001fa7983 */ /* 0x000ee80000300800 */
[----:B------:R-:W3:Y:S01]  /*67f00*/  LDL.LU R2, [R1+0x5f38] ;  /* 0x005f380001027983 */ /* 0x000ee20000300800 */
[C---:B------:R-:W-:Y:S01]  /*67f10*/  HMMA.1688.F32.TF32 R32, R44.reuse, R238, R68 ;  /* 0x000000ee2c20723c */ /* 0x040fe20000081044 */
[----:B------:R-:W-:Y:S01]  /*67f20*/  IMAD.MOV.U32 R164, RZ, RZ, R217 ;  /* 0x000000ffffa47224 */ /* 0x000fe200078e00d9 */
[----:B------:R-:W-:Y:S01]  /*67f30*/  MOV R165, R216 ;  /* 0x000000d800a57202 */ /* 0x000fe20000000f00 */
[----:B------:R-:W-:Y:S01]  /*67f40*/  IMAD.MOV.U32 R166, RZ, RZ, R41 ;  /* 0x000000ffffa67224 */ /* 0x000fe200078e0029 */
[----:B------:R-:W-:Y:S04]  /*67f50*/  LDS R238, [R0+UR12+0x12180] ;  /* 0x0121800c00ee7984 */ /* 0x000fe80008000800 */
[C---:B-1----:R-:W-:Y:S01]  /*67f60*/  HMMA.1688.F32.TF32 R24, R44.reuse, R242, R196 ;  /* 0x000000f22c18723c */ /* 0x042fe200000810c4 */
[----:B------:R-:W-:Y:S01]  /*67f70*/  IMAD.MOV.U32 R167, RZ, RZ, R40 ;  /* 0x000000ffffa77224 */ /* 0x000fe200078e0028 */
[----:B------:R-:W-:Y:S06]  /*67f80*/  LDS R239, [R252+UR12+0x12180] ;  /* 0x0121800cfcef7984 */ /* 0x000fec0008000800 */
[----:B------:R-:W-:Y:S03]  /*67f90*/  HMMA.1688.F32.TF32 R4, R44, R246, R200 ;  /* 0x000000f62c04723c */ /* 0x000fe600000810c8 */
[----:B------:R-:W-:Y:S04]  /*67fa0*/  STL.64 [R1+0xf0], R32 ;  /* 0x0000f02001007387 */ /* 0x000fe80000100a00 */
[----:B------:R-:W-:Y:S04]  /*67fb0*/  STL.64 [R1+0xf8], R34 ;  /* 0x0000f82201007387 */ /* 0x000fe80000100a00 */
[----:B------:R-:W-:Y:S04]  /*67fc0*/  STL.64 [R1+0xe0], R24 ;  /* 0x0000e01801007387 */ /* 0x000fe80000100a00 */
[----:B------:R2:W-:Y:S01]  /*67fd0*/  STL.64 [R1+0xe8], R26 ;  /* 0x0000e81a01007387 */ /* 0x0005e20000100a00 */
[----:B------:R-:W-:-:S03]  /*67fe0*/  IMAD.MOV.U32 R202, RZ, RZ, R9 ;  /* 0x000000ffffca7224 */ /* 0x000fc600078e0009 */
[----:B------:R-:W-:Y:S01]  /*67ff0*/  STL.64 [R1+0xd0], R4 ;  /* 0x0000d00401007387 */ /* 0x000fe20000100a00 */
[----:B------:R-:W-:-:S03]  /*68000*/  IMAD.MOV.U32 R203, RZ, RZ, R8 ;  /* 0x000000ffffcb7224 */ /* 0x000fc600078e0008 */
[----:B------:R-:W-:Y:S01]  /*68010*/  STL.64 [R1+0xd8], R6 ;  /* 0x0000d80601007387 */ /* 0x000fe20000100a00 */
[----:B------:R-:W-:Y:S01]  /*68020*/  IMAD.MOV.U32 R196, RZ, RZ, R21 ;  /* 0x000000ffffc47224 */ /* 0x000fe200078e0015 */
[----:B------:R-:W-:Y:S01]  /*68030*/  MOV R199, R16 ;  /* 0x0000001000c77202 */ /* 0x000fe20000000f00 */
[----:B------:R-:W-:Y:S02]  /*68040*/  IMAD.MOV.U32 R197, RZ, RZ, R20 ;  /* 0x000000ffffc57224 */ /* 0x000fe400078e0014 */
[----:B------:R-:W-:-:S07]  /*68050*/  IMAD.MOV.U32 R198, RZ, RZ, R17 ;  /* 0x000000ffffc67224 */ /* 0x000fce00078e0011 */
[----:B------:R-:W-:Y:S01]  /*68060*/  HMMA.1688.F32.TF32 R120, R44, R42, R196 ;  /* 0x0000002a2c78723c */ /* 0x000fe200000810c4 */
[----:B------:R-:W-:Y:S02]  /*68070*/  IMAD.MOV.U32 R200, RZ, RZ, R13 ;  /* 0x000000ffffc87224 */ /* 0x000fe400078e000d */
[----:B------:R-:W-:-:S05]  /*68080*/  IMAD.MOV.U32 R201, RZ, RZ, R12 ;  /* 0x000000ffffc97224 */ /* 0x000fca00078e000c */
[C---:B--2---:R-:W-:Y:S01]  /*68090*/  HMMA.1688.F32.TF32 R24, R44.reuse, R10, R72 ;  /* 0x0000000a2c18723c */ /* 0x044fe20000081048 */
[----:B---3--:R-:W1:Y:S04]  /*680a0*/  LDSM.16.M88.4 R4, [R2+UR13+0x80080] ;  /* 0x0800800d0204783b */ /* 0x008e680008000200 */
[----:B------:R-:W2:Y:S03]  /*680b0*/  LDSM.16.M88.4 R8, [R2+UR13+0x81080] ;  /* 0x0810800d0208783b */ /* 0x000ea60008000200 */
[C---:B------:R-:W-:Y:S01]  /*680c0*/  HMMA.1688.F32.TF32 R248, R44.reuse, R22, R248 ;  /* 0x000000162cf8723c */ /* 0x040fe200000810f8 */
[----:B------:R-:W-:Y:S04]  /*680d0*/  LDSM.16.M88.4 R20, [R2+UR13+0x84080] ;  /* 0x0840800d0214783b */ /* 0x000fe80008000200 */
[----:B------:R-:W3:Y:S03]  /*680e0*/  LDSM.16.M88.4 R60, [R2+UR13+0x8e080] ;  /* 0x08e0800d023c783b */ /* 0x000ee60008000200 */
[C---:B----4-:R-:W-:Y:S01]  /*680f0*/  HMMA.1688.F32.TF32 R16, R44.reuse, R18, R140 ;  /* 0x000000122c10723c */ /* 0x050fe2000008108c */
[----:B------:R-:W4:Y:S04]  /*68100*/  LDSM.16.M88.4 R64, [R2+UR13+0x8f080] ;  /* 0x08f0800d0240783b */ /* 0x000f280008000200 */
[----:B------:R-:W-:Y:S04]  /*68110*/  LDSM.16.M88.4 R32, [R2+UR13+0x87080] ;  /* 0x0870800d0220783b */ /* 0x000fe80008000200 */
[----:B------:R-:W-:Y:S04]  /*68120*/  LDSM.16.M88.4 R36, [R2+UR13+0x88080] ;  /* 0x0880800d0224783b */ /* 0x000fe80008000200 */
[----:B------:R-:W-:Y:S04]  /*68130*/  LDSM.16.M88.4 R40, [R2+UR13+0x89080] ;  /* 0x0890800d0228783b */ /* 0x000fe80008000200 */
[----:B------:R-:W-:Y:S04]  /*68140*/  LDSM.16.M88.4 R48, [R2+UR13+0x8b080] ;  /* 0x08b0800d0230783b */ /* 0x000fe80008000200 */
[----:B------:R-:W-:Y:S04]  /*68150*/  LDSM.16.M88.4 R52, [R2+UR13+0x8c080] ;  /* 0x08c0800d0234783b */ /* 0x000fe80008000200 */
[----:B-1----:R-:W-:Y:S04]  /*68160*/  STL [R1+0x5dcc], R6 ;  /* 0x005dcc0601007387 */ /* 0x002fe80000100800 */
[----:B------:R-:W-:Y:S04]  /*68170*/  STL [R1+0x5dc8], R7 ;  /* 0x005dc80701007387 */ /* 0x000fe80000100800 */
[----:B--2---:R-:W-:Y:S04]  /*68180*/  STL [R1+0x5dd4], R10 ;  /* 0x005dd40a01007387 */ /* 0x004fe80000100800 */
[----:B------:R-:W-:Y:S04]  /*68190*/  STL.64 [R1+0xc0], R24 ;  /* 0x0000c01801007387 */ /* 0x000fe80000100a00 */
[----:B------:R1:W-:Y:S04]  /*681a0*/  STL.64 [R1+0xc8], R26 ;  /* 0x0000c81a01007387 */ /* 0x0003e80000100a00 */
[----:B------:R-:W-:Y:S01]  /*681b0*/  LDSM.16.M88.4 R56, [R2+UR13+0x8d080] ;  /* 0x08d0800d0238783b */ /* 0x000fe20008000200 */
[----:B-1----:R-:W-:Y:S03]  /*681c0*/  HMMA.1688.F32.TF32 R24, R44, R14, R28 ;  /* 0x0000000e2c18723c */ /* 0x002fe6000008101c */
[----:B------:R1:W-:Y:S05]  /*681d0*/  STL [R1+0x5dd0], R11 ;  /* 0x005dd00b01007387 */ /* 0x0003ea0000100800 */
[----:B------:R-:W-:Y:S01]  /*681e0*/  HMMA.1688.F32.TF32 R216, R152, R4, R200 ;  /* 0x0000000498d8723c */ /* 0x000fe200000810c8 */
[----:B------:R-:W2:Y:S01]  /*681f0*/  LDSM.16.M88.4 R12, [R2+UR13+0x82080] ;  /* 0x0820800d020c783b */ /* 0x000ea20008000200 */
[----:B------:R-:W-:Y:S01]  /*68200*/  MOV R10, R16 ;  /* 0x00000010000a7202 */ /* 0x000fe20000000f00 */
[----:B------:R-:W-:-:S02]  /*68210*/  IMAD.MOV.U32 R6, RZ, RZ, R18 ;  /* 0x000000ffff067224 */ /* 0x000fc400078e0012 */
[----:B------:R-:W-:Y:S01]  /*68220*/  IMAD.MOV.U32 R7, RZ, RZ, R19 ;  /* 0x000000ffff077224 */ /* 0x000fe200078e0013 */
[----:B------:R-:W-:Y:S02]  /*68230*/  LDSM.16.M88.4 R28, [R2+UR13+0x86080] ;  /* 0x0860800d021c783b */ /* 0x000fe40008000200 */
[----:B------:R-:W-:Y:S02]  /*68240*/  HMMA.1688.F32.TF32 R104, R152, R8, R164 ;  /* 0x000000089868723c */ /* 0x000fe400000810a4 */
[----:B------:R-:W-:Y:S04]  /*68250*/  LDSM.16.M88.4 R44, [R2+UR13+0x8a080] ;  /* 0x08a0800d022c783b */ /* 0x000fe80008000200 */
[----:B------:R-:W-:Y:S04]  /*68260*/  STL.64 [R1+0xa0], R24 ;  /* 0x0000a01801007387 */ /* 0x000fe80000100a00 */
[----:B------:R-:W-:Y:S04]  /*68270*/  STL.64 [R1+0xa8], R26 ;  /* 0x0000a81a01007387 */ /* 0x000fe80000100a00 */
        /* <DEDUP_REMOVED lines=22> */
[----:B-1----:R-:W-:-:S03]  /*683e0*/  IMAD.MOV.U32 R11, RZ, RZ, R17 ;  /* 0x000000ffff0b7224 */ /* 0x002fc600078e0011 */
[----:B------:R-:W-:Y:S04]  /*683f0*/  LDSM.16.M88.4 R16, [R2+UR13+0x83080] ;  /* 0x0830800d0210783b */ /* 0x000fe80008000200 */
[----:B------:R-:W1:Y:S01]  /*68400*/  LDSM.16.M88.4 R24, [R2+UR13+0x85080] ;  /* 0x0850800d0218783b */ /* 0x000e620008000200 */
[----:B------:R-:W-:Y:S02]  /*68410*/  IMAD.MOV.U32 R202, RZ, RZ, R221 ;  /* 0x000000ffffca7224 */ /* 0x000fe400078e00dd */
[----:B------:R-:W-:Y:S01]  /*68420*/  IMAD.MOV.U32 R203, RZ, RZ, R220 ;  /* 0x000000ffffcb7224 */ /* 0x000fe200078e00dc */
[----:B------:R-:W-:Y:S04]  /*68430*/  STL.64 [R1+0x5d40], R218 ;  /* 0x005d40da01007387 */ /* 0x000fe80000100a00 */
[----:B------:R-:W-:Y:S04]  /*68440*/  STL.64 [R1+0x5d38], R216 ;  /* 0x005d38d801007387 */ /* 0x000fe80000100a00 */
[----:B---3--:R-:W-:Y:S04]  /*68450*/  STL [R1+0x5cd0], R62 ;  /* 0x005cd03e01007387 */ /* 0x008fe80000100800 */
[----:B------:R-:W-:Y:S04]  /*68460*/  STL [R1+0x5ccc], R63 ;  /* 0x005ccc3f01007387 */ /* 0x000fe80000100800 */
[----:B------:R-:W-:Y:S04]  /*68470*/  STL.64 [R1+0x5d50], R106 ;  /* 0x005d506a01007387 */ /* 0x000fe80000100a00 */
[----:B------:R-:W-:Y:S04]  /*68480*/  STL.64 [R1+0x5d48], R104 ;  /* 0x005d486801007387 */ /* 0x000fe80000100a00 */
[----:B----4-:R-:W-:Y:S04]  /*68490*/  STL [R1+0x5cd8], R66 ;  /* 0x005cd84201007387 */ /* 0x010fe80000100800 */
[----:B------:R-:W-:Y:S04]  /*684a0*/  STL [R1+0x5cd4], R67 ;  /* 0x005cd44301007387 */ /* 0x000fe80000100800 */
[----:B------:R-:W-:Y:S01]  /*684b0*/  STL [R1+0x5648], R2 ;  /* 0x0056480201007387 */ /* 0x000fe20000100800 */
[C---:B--2---:R-:W-:Y:S08]  /*684c0*/  HMMA.1688.F32.TF32 R116, R152.reuse, R12, R68 ;  /* 0x0000000c9874723c */ /* 0x044ff00000081044 */
[C---:B-1----:R-:W-:Y:S08]  /*684d0*/  HMMA.1688.F32.TF32 R108, R152.reuse, R24, R196 ;  /* 0x00000018986c723c */ /* 0x042ff000000810c4 */
[C---:B------:R-:W-:Y:S03]  /*684e0*/  HMMA.1688.F32.TF32 R112, R152.reuse, R16, R72 ;  /* 0x000000109870723c */ /* 0x040fe60000081048 */
[----:B------:R-:W-:Y:S05]  /*684f0*/  STL.64 [R1+0x5d60], R118 ;  /* 0x005d607601007387 */ /* 0x000fea0000100a00 */
[C---:B------:R-:W-:Y:S01]  /*68500*/  HMMA.1688.F32.TF32 R220, R152.reuse, R20, R140 ;  /* 0x0000001498dc723c */ /* 0x040fe2000008108c */
[----:B------:R-:W-:Y:S10]  /*68510*/  STL.64 [R1+0x5d58], R116 ;  /* 0x005d587401007387 */ /* 0x000ff40000100a00 */
        /* <DEDUP_REMOVED lines=38> */
[C---:B------:R-:W-:Y:S03]  /*68780*/  HMMA.1688.F32.TF32 R164, R152.reuse, R28, R200 ;  /* 0x0000001c98a4723c */ /* 0x040fe600000810c8 */
[----:B------:R-:W4:Y:S04]  /*68790*/  LDL.LU R200, [R1+0xd60] ;  /* 0x000d600001c87983 */ /* 0x000f280000300800 */
[----:B------:R-:W4:Y:S04]  /*687a0*/  LDL.LU R201, [R1+0xd64] ;  /* 0x000d640001c97983 */ /* 0x000f280000300800 */
[----:B------:R-:W4:Y:S04]  /*687b0*/  LDL.LU R202, [R1+0xd68] ;  /* 0x000d680001ca7983 */ /* 0x000f280000300800 */
[----:B------:R-:W4:Y:S04]  /*687c0*/  LDL.LU R203, [R1+0xd6c] ;  /* 0x000d6c0001cb7983 */ /* 0x000f280000300800 */
[----:B------:R-:W-:Y:S04]  /*687d0*/  STL.64 [R1+0x5da0], R166 ;  /* 0x005da0a601007387 */ /* 0x000fe80000100a00 */
[----:B------:R-:W-:Y:S01]  /*687e0*/  STL.64 [R1+0x5d98], R164 ;  /* 0x005d98a401007387 */ /* 0x000fe20000100a00 */
[C---:B--2---:R-:W-:Y:S08]  /*687f0*/  HMMA.1688.F32.TF32 R132, R152.reuse, R36, R156 ;  /* 0x000000249884723c */ /* 0x044ff0000008109c */
[C---:B---3--:R-:W-:Y:S08]  /*68800*/  HMMA.1688.F32.TF32 R168, R152.reuse, R32, R160 ;  /* 0x0000002098a8723c */ /* 0x048ff000000810a0 */
[C---:B----4-:R-:W-:Y:S08]  /*68810*/  HMMA.1688.F32.TF32 R124, R152.reuse, R52, R68 ;  /* 0x00000034987c723c */ /* 0x050ff00000081044 */
[C---:B------:R-:W-:Y:S03]  /*68820*/  HMMA.1688.F32.TF32 R136, R152.reuse, R40, R192 ;  /* 0x000000289888723c */ /* 0x040fe600000810c0 */
[----:B------:R-:W-:Y:S05]  /*68830*/  STL.64 [R1+0x5db0], R170 ;  /* 0x005db0aa01007387 */ /* 0x000fea0000100a00 */
        /* <DEDUP_REMOVED lines=17> */
[----:B------:R-:W-:-:S03]  /*68950*/  MOV R196, R232 ;  /* 0x000000e800c47202 */ /* 0x000fc60000000f00 */
[----:B------:R-:W-:Y:S01]  /*68960*/  STL [R1+0x5ce8], R148 ;  /* 0x005ce89401007387 */ /* 0x000fe20000100800 */
[----:B------:R-:W-:-:S03]  /*68970*/  IMAD.MOV.U32 R197, RZ, RZ, R233 ;  /* 0x000000ffffc57224 */ /* 0x000fc600078e00e9 */
[----:B------:R-:W-:Y:S01]  /*68980*/  STL [R1+0x5ce4], R149 ;  /* 0x005ce49501007387 */ /* 0x000fe20000100800 */
[----:B------:R-:W-:-:S03]  /*68990*/  IMAD.MOV.U32 R198, RZ, RZ, R236 ;  /* 0x000000ffffc67224 */ /* 0x000fc600078e00ec */
[----:B------:R-:W-:Y:S01]  /*689a0*/  STL [R1+0x5ce0], R150 ;  /* 0x005ce09601007387 */ /* 0x000fe20000100800 */
[----:B------:R-:W-:-:S03]  /*689b0*/  IMAD.MOV.U32 R199, RZ, RZ, R237 ;  /* 0x000000ffffc77224 */ /* 0x000fc600078e00ed */
[----:B------:R-:W-:Y:S04]  /*689c0*/  STL [R1+0x5cdc], R151 ;  /* 0x005cdc9701007387 */ /* 0x000fe80000100800 */
[----:B------:R-:W2:Y:S04]  /*689d0*/  LDL.LU R232, [R1+0x5f34] ;  /* 0x005f340001e87983 */ /* 0x000ea80000300800 */
[----:B------:R-:W3:Y:S04]  /*689e0*/  LDL.LU R233, [R1+0x5f30] ;  /* 0x005f300001e97983 */ /* 0x000ee80000300800 */
[----:B------:R-:W4:Y:S04]  /*689f0*/  LDL.LU R236, [R1+0x5f2c] ;  /* 0x005f2c0001ec7983 */ /* 0x000f280000300800 */
[----:B------:R-:W4:Y:S04]  /*68a00*/  LDL.LU R237, [R1+0x5f28] ;  /* 0x005f280001ed7983 */ /* 0x000f280000300800 */
[----:B------:R-:W4:Y:S04]  /*68a10*/  LDL.LU R156, [R1+0x1170] ;  /* 0x00117000019c7983 */ /* 0x000f280000300800 */
[----:B------:R-:W4:Y:S04]  /*68a20*/  LDL.LU R157, [R1+0x1174] ;  /* 0x00117400019d7983 */ /* 0x000f280000300800 */
[----:B------:R-:W4:Y:S04]  /*68a30*/  LDL.LU R158, [R1+0x1178] ;  /* 0x00117800019e7983 */ /* 0x000f280000300800 */
        /* <DEDUP_REMOVED lines=16> */
[----:B------:R-:W-:Y:S01]  /*68b40*/  IMAD.MOV.U32 R70, RZ, RZ, R229 ;  /* 0x000000ffff467224 */ /* 0x000fe200078e00e5 */
[----:B------:R-:W-:Y:S01]  /*68b50*/  MOV R72, R225 ;  /* 0x000000e100487202 */ /* 0x000fe20000000f00 */
[----:B------:R-:W-:-:S02]  /*68b60*/  IMAD.MOV.U32 R71, RZ, RZ, R228 ;  /* 0x000000ffff477224 */ /* 0x000fc400078e00e4 */
[----:B------:R-:W-:Y:S02]  /*68b70*/  IMAD.MOV.U32 R73, RZ, RZ, R224 ;  /* 0x000000ffff497224 */ /* 0x000fe400078e00e0 */
[----:B------:R-:W-:Y:S02]  /*68b80*/  IMAD.MOV.U32 R74, RZ, RZ, R205 ;  /* 0x000000ffff4a7224 */ /* 0x000fe400078e00cd */
[----:B------:R-:W-:Y:S01]  /*68b90*/  IMAD.MOV.U32 R75, RZ, RZ, R204 ;  /* 0x000000ffff4b7224 */ /* 0x000fe200078e00cc */
[----:B------:R-:W-:Y:S04]  /*68ba0*/  STL [R1+0x5cf8], R152 ;  /* 0x005cf89801007387 */ /* 0x000fe80000100800 */
[----:B------:R-:W-:Y:S04]  /*68bb0*/  STL [R1+0x5cf4], R153 ;  /* 0x005cf49901007387 */ /* 0x000fe80000100800 */
[----:B------:R-:W-:Y:S04]  /*68bc0*/  STL [R1+0x5cf0], R154 ;  /* 0x005cf09a01007387 */ /* 0x000fe80000100800 */
[----:B------:R-:W-:Y:S01]  /*68bd0*/  STL [R1+0x5cec], R155 ;  /* 0x005cec9b01007387 */ /* 0x000fe20000100800 */
[----:B------:R-:W-:Y:S01]  /*68be0*/  HMMA.1688.F32.TF32 R180, R188, R32, R196 ;  /* 0x00000020bcb4723c */ /* 0x000fe200000810c4 */
[----:B--2---:R-:W-:-:S02]  /*68bf0*/  IMAD.MOV.U32 R69, RZ, RZ, R232 ;  /* 0x000000ffff457224 */ /* 0x004fc400078e00e8 */
[----:B---3--:R-:W-:Y:S01]  /*68c00*/  IMAD.MOV.U32 R68, RZ, RZ, R233 ;  /* 0x000000ffff447224 */ /* 0x008fe200078e00e9 */
[----:B----4-:R-:W-:Y:S01]  /*68c10*/  MOV R79, R236 ;  /* 0x000000ec004f7202 */ /* 0x010fe20000000f00 */
[----:B------:R-:W-:-:S05]  /*68c20*/  IMAD.MOV.U32 R78, RZ, RZ, R237 ;  /* 0x000000ffff4e7224 */ /* 0x000fca00078e00ed */
[C---:B------:R-:W-:Y:S01]  /*68c30*/  HMMA.1688.F32.TF32 R204, R188.reuse, R24, R68 ;  /* 0x00000018bccc723c */ /* 0x040fe20000081044 */
[----:B------:R-:W-:Y:S01]  /*68c40*/  IMAD.MOV.U32 R246, RZ, RZ, R240 ;  /* 0x000000fffff67224 */ /* 0x000fe200078e00f0 */
[----:B------:R-:W-:Y:S04]  /*68c50*/  LDS R236, [R0+UR12+0x10180] ;  /* 0x0101800c00ec7984 */ /* 0x000fe80008000800 */
[----:B------:R-:W1:Y:S02]  /*68c60*/  LDS R237, [R252+UR12+0x10180] ;  /* 0x0101800cfced7984 */ /* 0x000e640008000800 */
[C---:B------:R-:W-:Y:S08]  /*68c70*/  HMMA.1688.F32.TF32 R156, R188.reuse, R4, R156 ;  /* 0x00000004bc9c723c */ /* 0x040ff0000008109c */
[C---:B------:R-:W-:Y:S11]  /*68c80*/  HMMA.1688.F32.TF32 R160, R188.reuse, R8, R160 ;  /* 0x00000008bca0723c */ /* 0x040ff600000810a0 */
[----:B------:R-:W-:Y:S01]  /*68c90*/  STL [R1+0x5d04], R156 ;  /* 0x005d049c01007387 */ /* 0x000fe20000100800 */
[C---:B------:R-:W-:Y:S08]  /*68ca0*/  HMMA.1688.F32.TF32 R232, R188.reuse, R28, R72 ;  /* 0x0000001cbce8723c */ /* 0x040ff00000081048 */
[C---:B------:R-:W-:Y:S01]  /*68cb0*/  HMMA.1688.F32.TF32 R200, R188.reuse, R20, R200 ;  /* 0x00000014bcc8723c */ /* 0x040fe200000810c8 */
[----:B------:R-:W-:Y:S07]  /*68cc0*/  STL [R1+0x5d00], R157 ;  /* 0x005d009d01007387 */ /* 0x000fee0000100800 */
[C---:B------:R-:W-:Y:S08]  /*68cd0*/  HMMA.1688.F32.TF32 R224, R188.reuse, R12, R192 ;  /* 0x0000000cbce0723c */ /* 0x040ff000000810c0 */
        /* <DEDUP_REMOVED lines=57> */
[----:B------:R-:W-:-:S02]  /*69070*/  IMAD.MOV.U32 R74, RZ, RZ, R209 ;  /* 0x000000ffff4a7224 */ /* 0x000fc400078e00d1 */
[----:B------:R-:W-:Y:S01]  /*69080*/  IMAD.MOV.U32 R75, RZ, RZ, R208 ;  /* 0x000000ffff4b7224 */ /* 0x000fe200078e00d0 */
[----:B------:R-:W-:Y:S01]  /*69090*/  MOV R73, R212 ;  /* 0x000000d400497202 */ /* 0x000fe20000000f00 */
[----:B------:R-:W-:Y:S01]  /*690a0*/  IMAD.MOV.U32 R72, RZ, RZ, R213 ;  /* 0x000000ffff487224 */ /* 0x000fe200078e00d5 */
[----:B------:R-:W-:Y:S04]  /*690b0*/  STL.64 [R1+0x5e60], R182 ;  /* 0x005e60b601007387 */ /* 0x000fe80000100a00 */
[----:B------:R-:W-:Y:S01]  /*690c0*/  STL.64 [R1+0x5e58], R180 ;  /* 0x005e58b401007387 */ /* 0x000fe20000100a00 */
[C---:B---3--:R-:W-:Y:S08]  /*690d0*/  HMMA.1688.F32.TF32 R196, R188.reuse, R56, R196 ;  /* 0x00000038bcc4723c */ /* 0x048ff000000810c4 */
[C---:B----4-:R-:W-:Y:S08]  /*690e0*/  HMMA.1688.F32.TF32 R212, R188.reuse, R40, R88 ;  /* 0x00000028bcd4723c */ /* 0x050ff00000081058 */
[C---:B--2---:R-:W-:Y:S08]  /*690f0*/  HMMA.1688.F32.TF32 R208, R188.reuse, R36, R184 ;  /* 0x00000024bcd0723c */ /* 0x044ff000000810b8 */
[C---:B------:R-:W-:Y:S11]  /*69100*/  HMMA.1688.F32.TF32 R172, R188.reuse, R44, R172 ;  /* 0x0000002cbcac723c */ /* 0x040ff600000810ac */
[----:B------:R-:W-:Y:S01]  /*69110*/  STL.64 [R1+0x5e70], R210 ;  /* 0x005e70d201007387 */ /* 0x000fe20000100a00 */
[C---:B------:R-:W-:Y:S03]  /*69120*/  HMMA.1688.F32.TF32 R176, R188.reuse, R48, R176 ;  /* 0x00000030bcb0723c */ /* 0x040fe600000810b0 */
[----:B------:R-:W-:Y:S05]  /*69130*/  STL.64 [R1+0x5e68], R208 ;  /* 0x005e68d001007387 */ /* 0x000fea0000100a00 */
        /* <DEDUP_REMOVED lines=47> */
[----:B------:R-:W2:Y:S01]  /*69430*/  LDL.LU R95, [R1+0xbfc] ;  /* 0x000bfc00015f7983 */ /* 0x000ea20000300800 */
[----:B------:R-:W-:-:S15]  /*69440*/  HMMA.1688.F32.TF32 R68, R100, R8, R68 ;  /* 0x000000086444723c */ /* 0x000fde0000081044 */
[----:B------:R-:W-:-:S04]  /*69450*/  NOP ;  /* 0x0000000000007918 */ /* 0x000fc80000000000 */
[----:B------:R-:W-:Y:S01]  /*69460*/  IMAD.MOV.U32 R153, RZ, RZ, R68 ;  /* 0x000000ffff997224 */ /* 0x000fe200078e0044 */
[----:B------:R-:W-:Y:S01]  /*69470*/  MOV R155, R70 ;  /* 0x00000046009b7202 */ /* 0x000fe20000000f00 */
[----:B------:R-:W-:Y:S02]  /*69480*/  IMAD.MOV.U32 R154, RZ, RZ, R69 ;  /* 0x000000ffff9a7224 */ /* 0x000fe400078e0045 */
[----:B------:R-:W-:Y:S02]  /*69490*/  IMAD.MOV.U32 R148, RZ, RZ, R71 ;  /* 0x000000ffff947224 */ /* 0x000fe400078e0047 */
[----:B------:R-:W-:Y:S01]  /*694a0*/  HMMA.1688.F32.TF32 R68, R100, R12, R72 ;  /* 0x0000000c6444723c */ /* 0x000fe20000081048 */
[----:B------:R-:W2:Y:S04]  /*694b0*/  LDL.LU R72, [R1+0xbd0] ;  /* 0x000bd00001487983 */ /* 0x000ea80000300800 */
[----:B------:R-:W2:Y:S04]  /*694c0*/  LDL.LU R73, [R1+0xbd4] ;  /* 0x000bd40001497983 */ /* 0x000ea80000300800 */
[----:B------:R-:W2:Y:S04]  /*694d0*/  LDL.LU R74, [R1+0xbd8] ;  /* 0x000bd800014a7983 */ /* 0x000ea80000300800 */
[----:B------:R-:W2:Y:S06]  /*694e0*/  LDL.LU R75, [R1+0xbdc] ;  /* 0x000bdc00014b7983 */ /* 0x000eac0000300800 */
[----:B------:R-:W-:-:S02]  /*694f0*/  IMAD.MOV.U32 R149, RZ, RZ, R68 ;  /* 0x000000ffff957224 */ /* 0x000fc400078e0044 */
[----:B------:R-:W-:Y:S01]  /*69500*/  IMAD.MOV.U32 R150, RZ, RZ, R69 ;  /* 0x000000ffff967224 */ /* 0x000fe200078e0045 */
[----:B------:R-:W2:Y:S01]  /*69510*/  LDL.LU R68, [R1+0xbe0] ;  /* 0x000be00001447983 */ /* 0x000ea20000300800 */
[----:B------:R-:W-:Y:S01]  /*69520*/  IMAD.MOV.U32 R151, RZ, RZ, R70 ;  /* 0x000000ffff977224 */ /* 0x000fe200078e0046 */
[----:B------:R-:W-:Y:S02]  /*69530*/  MOV R66, R71 ;  /* 0x0000004700427202 */ /* 0x000fe40000000f00 */
        /* <DEDUP_REMOVED lines=8> */
[----:B------:R-:W-:Y:S04]  /*695c0*/  STL.64 [R1+0x5ee8], R148 ;  /* 0x005ee89401007387 */ /* 0x000fe80000100a00 */
[----:B------:R-:W-:Y:S01]  /*695d0*/  STL.64 [R1+0x5f18], R154 ;  /* 0x005f189a01007387 */ /* 0x000fe20000100a00 */
[----:B----4-:R-:W-:-:S15]  /*695e0*/  HMMA.1688.F32.TF32 R104, R100, R16, R120 ;  /* 0x000000106468723c */ /* 0x010fde0000081078 */
[----:B------:R-:W-:-:S04]  /*695f0*/  NOP ;  /* 0x0000000000007918 */ /* 0x000fc80000000000 */
[----:B------:R-:W-:Y:S02]  /*69600*/  IMAD.MOV.U32 R67, RZ, RZ, R104 ;  /* 0x000000ffff437224 */ /* 0x000fe400078e0068 */
[----:B------:R-:W-:Y:S02]  /*69610*/  IMAD.MOV.U32 R62, RZ, RZ, R105 ;  /* 0x000000ffff3e7224 */ /* 0x000fe400078e0069 */
[----:B------:R-:W-:Y:S02]  /*69620*/  IMAD.MOV.U32 R63, RZ, RZ, R106 ;  /* 0x000000ffff3f7224 */ /* 0x000fe400078e006a */
[----:B------:R-:W-:Y:S02]  /*69630*/  IMAD.MOV.U32 R159, RZ, RZ, R107 ;  /* 0x000000ffff9f7224 */ /* 0x000fe400078e006b */
[----:B------:R-:W-:Y:S01]  /*69640*/  HMMA.1688.F32.TF32 R104, R100, R20, R248 ;  /* 0x000000146468723c */ /* 0x000fe200000810f8 */
[----:B------:R-:W-:-:S15]  /*69650*/  IMAD.MOV.U32 R123, RZ, RZ, R241 ;  /* 0x000000ffff7b7224 */ /* 0x000fde00078e00f1 */
[----:B------:R-:W-:-:S03]  /*69660*/  NOP ;  /* 0x0000000000007918 */ /* 0x000fc60000000000 */
[----:B------:R-:W-:Y:S01]  /*69670*/  IMAD.MOV.U32 R152, RZ, RZ, R107 ;  /* 0x000000ffff987224 */ /* 0x000fe200078e006b */
[----:B------:R-:W-:Y:S01]  /*69680*/  MOV R156, R104 ;  /* 0x00000068009c7202 */ /* 0x000fe20000000f00 */
[----:B------:R-:W-:Y:S02]  /*69690*/  IMAD.MOV.U32 R158, RZ, RZ, R106 ;  /* 0x000000ffff9e7224 */ /* 0x000fe400078e006a */
[----:B------:R-:W-:Y:S01]  /*696a0*/  IMAD.MOV.U32 R157, RZ, RZ, R105 ;  /* 0x000000ffff9d7224 */ /* 0x000fe200078e0069 */
[C---:B---3--:R-:W-:Y:S01]  /*696b0*/  HMMA.1688.F32.TF32 R96, R100.reuse, R24, R96 ;  /* 0x000000186460723c */ /* 0x048fe20000081060 */
[----:B------:R-:W-:Y:S04]  /*696c0*/  STL.64 [R1+0x5f10], R152 ;  /* 0x005f109801007387 */ /* 0x000fe80000100a00 */
[----:B------:R-:W-:Y:S04]  /*696d0*/  STL.64 [R1+0x5f00], R158 ;  /* 0x005f009e01007387 */ /* 0x000fe80000100a00 */
[----:B------:R-:W-:Y:S01]  /*696e0*/  STL.64 [R1+0x5ef8], R156 ;  /* 0x005ef89c01007387 */ /* 0x000fe20000100a00 */
[----:B--2---:R-:W-:Y:S03]  /*696f0*/  HMMA.1688.F32.TF32 R92, R100, R28, R92 ;  /* 0x0000001c645c723c */ /* 0x004fe6000008105c */
[----:B------:R-:W2:Y:S04]  /*69700*/  LDL.LU R120, [R1+0xd70] ;  /* 0x000d700001787983 */ /* 0x000ea80000300800 */
[----:B------:R-:W2:Y:S04]  /*69710*/  LDL.LU R121, [R1+0xd74] ;  /* 0x000d740001797983 */ /* 0x000ea80000300800 */
[----:B------:R-:W2:Y:S04]  /*69720*/  LDL.LU R122, [R1+0xd78] ;  /* 0x000d7800017a7983 */ /* 0x000ea80000300800 */
[----:B------:R-:W3:Y:S04]  /*69730*/  LDL.LU R241, [R1+0x5f24] ;  /* 0x005f240001f17983 */ /* 0x000ee80000300800 */
[----:B------:R-:W3:Y:S04]  /*69740*/  LDL.LU R240, [R1+0x5f20] ;  /* 0x005f200001f07983 */ /* 0x000ee80000300800 */
[----:B------:R-:W4:Y:S04]  /*69750*/  LDL.LU R247, [R1+0xadc] ;  /* 0x000adc0001f77983 */ /* 0x000f280000300800 */
[----:B------:R-:W2:Y:S04]  /*69760*/  LDL.LU R112, [R1+0xb00] ;  /* 0x000b000001707983 */ /* 0x000ea80000300800 */
[----:B------:R-:W2:Y:S04]  /*69770*/  LDL.LU R113, [R1+0xb04] ;  /* 0x000b040001717983 */ /* 0x000ea80000300800 */
[----:B------:R-:W2:Y:S04]  /*69780*/  LDL.LU R114, [R1+0xb08] ;  /* 0x000b080001727983 */ /* 0x000ea80000300800 */
[----:B------:R-:W2:Y:S04]  /*69790*/  LDL.LU R115, [R1+0xb0c] ;  /* 0x000b0c0001737983 */ /* 0x000ea80000300800 */
[----:B------:R-:W3:Y:S04]  /*697a0*/  LDL.LU R242, [R1+0x9d8] ;  /* 0x0009d80001f27983 */ /* 0x000ee80000300800 */
[----:B------:R-:W3:Y:S01]  /*697b0*/  LDL.LU R243, [R1+0x9dc] ;  /* 0x0009dc0001f37983 */ /* 0x000ee20000300800 */
[----:B------:R-:W-:-:S03]  /*697c0*/  IMAD.MOV.U32 R225, RZ, RZ, R96 ;  /* 0x000000ffffe17224 */ /* 0x000fc600078e0060 */
[----:B------:R-:W1:Y:S01]  /*697d0*/  LDL.LU R164, [R1+0x9f0] ;  /* 0x0009f00001a47983 */ /* 0x000e620000300800 */
[----:B------:R-:W-:-:S03]  /*697e0*/  MOV R160, R97 ;  /* 0x0000006100a07202 */ /* 0x000fc60000000f00 */
[----:B------:R-:W1:Y:S01]  /*697f0*/  LDL.LU R165, [R1+0x9f4] ;  /* 0x0009f40001a57983 */ /* 0x000e620000300800 */
[----:B------:R-:W-:-:S03]  /*69800*/  IMAD.MOV.U32 R161, RZ, RZ, R98 ;  /* 0x000000ffffa17224 */ /* 0x000fc600078e0062 */
[----:B------:R-:W1:Y:S01]  /*69810*/  LDL.LU R166, [R1+0x9f8] ;  /* 0x0009f80001a67983 */ /* 0x000e620000300800 */
[----:B------:R-:W-:-:S03]  /*69820*/  IMAD.MOV.U32 R162, RZ, RZ, R99 ;  /* 0x000000ffffa27224 */ /* 0x000fc600078e0063 */
[----:B------:R-:W1:Y:S01]  /*69830*/  LDL.LU R167, [R1+0x9fc] ;  /* 0x0009fc0001a77983 */ /* 0x000e620000300800 */
        /* <DEDUP_REMOVED lines=44> */
[C---:B------:R-:W-:Y:S08]  /*69b00*/  HMMA.1688.F32.TF32 R68, R100.reuse, R32, R68 ;  /* 0x000000206444723c */ /* 0x040ff00000081044 */
[C---:B------:R-:W-:Y:S08]  /*69b10*/  HMMA.1688.F32.TF32 R72, R100.reuse, R36, R72 ;  /* 0x000000246448723c */ /* 0x040ff00000081048 */
[C---:B------:R-:W-:Y:S08]  /*69b20*/  HMMA.1688.F32.TF32 R76, R100.reuse, R40, R76 ;  /* 0x00000028644c723c */ /* 0x040ff0000008104c */
[C---:B------:R-:W-:Y:S08]  /*69b30*/  HMMA.1688.F32.TF32 R80, R100.reuse, R44, R80 ;  /* 0x0000002c6450723c */ /* 0x040ff00000081050 */
[C---:B------:R-:W-:Y:S08]  /*69b40*/  HMMA.1688.F32.TF32 R84, R100.reuse, R48, R84 ;  /* 0x000000306454723c */ /* 0x040ff00000081054 */
[C---:B------:R-:W-:Y:S08]  /*69b50*/  HMMA.1688.F32.TF32 R88, R100.reuse, R52, R88 ;  /* 0x000000346458723c */ /* 0x040ff00000081058 */
[C---:B--2---:R-:W-:Y:S08]  /*69b60*/  HMMA.1688.F32.TF32 R96, R100.reuse, R60, R96 ;  /* 0x0000003c6460723c */ /* 0x044ff00000081060 */
[C---:B---3--:R-:W-:Y:S08]  /*69b70*/  HMMA.1688.F32.TF32 R92, R100.reuse, R56, R92 ;  /* 0x00000038645c723c */ /* 0x048ff0000008105c */
[----:B----4-:R-:W-:Y:S08]  /*69b80*/  HMMA.1688.F32.TF32 R100, R100, R64, R132 ;  /* 0x000000406464723c */ /* 0x010ff00000081084 */
[C---:B-1----:R-:W-:Y:S08]  /*69b90*/  HMMA.1688.F32.TF32 R124, R236.reuse, R8, R164 ;  /* 0x00000008ec7c723c */ /* 0x042ff000000810a4 */
[C---:B------:R-:W-:Y:S03]  /*69ba0*/  HMMA.1688.F32.TF32 R128, R236.reuse, R4, R168 ;  /* 0x00000004ec80723c */ /* 0x040fe600000810a8 */
[----:B------:R-:W-:Y:S04]  /*69bb0*/  STL [R1+0x5cb4], R100 ;  /* 0x005cb46401007387 */ /* 0x000fe80000100800 */
[----:B------:R-:W-:Y:S04]  /*69bc0*/  STL [R1+0x5cb0], R101 ;  /* 0x005cb06501007387 */ /* 0x000fe80000100800 */
[----:B------:R-:W-:Y:S04]  /*69bd0*/  STL [R1+0x5cac], R102 ;  /* 0x005cac6601007387 */ /* 0x000fe80000100800 */
[----:B------:R1:W-:Y:S02]  /*69be0*/  STL [R1+0x5ca8], R103 ;  /* 0x005ca86701007387 */ /* 0x0003e40000100800 */
        /* <DEDUP_REMOVED lines=15> */
[----:B--2---:R-:W-:-:S15]  /*69ce0*/  HMMA.1688.F32.TF32 R100, R236, R24, R112 ;  /* 0x00000018ec64723c */ /* 0x004fde0000081070 */
[----:B------:R-:W-:-:S04]  /*69cf0*/  NOP ;  /* 0x0000000000007918 */ /* 0x000fc80000000000 */
[----:B------:R-:W-:Y:S04]  /*69d00*/  STL.64 [R1+0x1a0], R100 ;  /* 0x0001a06401007387 */ /* 0x000fe80000100a00 */
[----:B------:R-:W-:Y:S04]  /*69d10*/  STL.64 [R1+0x180], R108 ;  /* 0x0001806c01007387 */ /* 0x000fe80000100a00 */
[----:B------:R2:W-:Y:S02]  /*69d20*/  STL.64 [R1+0x188], R110 ;  /* 0x0001886e01007387 */ /* 0x0005e40000100a00 */
[----:B--2---:R-:W-:Y:S02]  /*69d30*/  HMMA.1688.F32.TF32 R108, R236, R28, R116 ;  /* 0x0000001cec6c723c */ /* 0x004fe40000081074 */
[----:B------:R2:W-:Y:S01]  /*69d40*/  STL [R1+0x1a8], R102 ;  /* 0x0001a86601007387 */ /* 0x0005e20000100800 */
[----:B------:R-:W-:-:S15]  /*69d50*/  IMAD.MOV.U32 R100, RZ, RZ, R103 ;  /* 0x000000ffff647224 */ /* 0x000fde00078e0067 */
[----:B------:R-:W-:Y:S01]  /*69d60*/  NOP ;  /* 0x0000000000007918 */ /* 0x000fe20000000000 */
[----:B------:R-:W-:Y:S01]  /*69d70*/  MOV R101, R108 ;  /* 0x0000006c00657202 */ /* 0x000fe20000000f00 */
[----:B--2---:R-:W-:Y:S01]  /*69d80*/  IMAD.MOV.U32 R102, RZ, RZ, R109 ;  /* 0x000000ffff667224 */ /* 0x004fe200078e006d */
[----:B------:R2:W-:Y:S01]  /*69d90*/  STL [R1+0x1bc], R111 ;  /* 0x0001bc6f01007387 */ /* 0x0005e20000100800 */
[----:B------:R-:W-:Y:S02]  /*69da0*/  IMAD.MOV.U32 R103, RZ, RZ, R110 ;  /* 0x000000ffff677224 */ /* 0x000fe400078e006e */
[C---:B--2---:R-:W-:Y:S08]  /*69db0*/  HMMA.1688.F32.TF32 R108, R236.reuse, R32, R104 ;  /* 0x00000020ec6c723c */ /* 0x044ff00000081068 */
        /* <DEDUP_REMOVED lines=8> */
[----:B------:R-:W3:Y:S01]  /*69e40*/  LDS R247, [R252+UR12+0x12280] ;  /* 0x0122800cfcf77984 */ /* 0x000ee20008000800 */
[C---:B--2---:R-:W-:Y:S08]  /*69e50*/  HMMA.1688.F32.TF32 R104, R236.reuse, R40, R216 ;  /* 0x00000028ec68723c */ /* 0x044ff000000810d8 */
[C---:B------:R-:W-:Y:S11]  /*69e60*/  HMMA.1688.F32.TF32 R108, R236.reuse, R44, R120 ;  /* 0x0000002cec6c723c */ /* 0x040ff60000081078 */
[----:B------:R-:W-:Y:S04]  /*69e70*/  STL.64 [R1+0x1f0], R104 ;  /* 0x0001f06801007387 */ /* 0x000fe80000100a00 */
[----:B------:R2:W-:Y:S04]  /*69e80*/  STL.64 [R1+0x1f8], R106 ;  /* 0x0001f86a01007387 */ /* 0x0005e80000100a00 */
[----:B------:R-:W4:Y:S01]  /*69e90*/  LDL.LU R120, [R1+0x880] ;  /* 0x0008800001787983 */ /* 0x000f220000300800 */
[----:B--2---:R-:W-:Y:S03]  /*69ea0*/  HMMA.1688.F32.TF32 R104, R236, R48, R248 ;  /* 0x00000030ec68723c */ /* 0x004fe600000810f8 */
[----:B------:R-:W-:Y:S04]  /*69eb0*/  STL.64 [R1+0x200], R108 ;  /* 0x0002006c01007387 */ /* 0x000fe80000100a00 */
[----:B------:R-:W-:-:S12]  /*69ec0*/  STL.64 [R1+0x208], R110 ;  /* 0x0002086e01007387 */ /* 0x000fd80000100a00 */
[----:B------:R2:W-:Y:S04]  /*69ed0*/  STL.64 [R1+0x210], R104 ;  /* 0x0002106801007387 */ /* 0x0005e80000100a00 */
[----:B------:R1:W-:Y:S04]  /*69ee0*/  STL.64 [R1+0x218], R106 ;  /* 0x0002186a01007387 */ /* 0x0003e80000100a00 */
[----:B------:R-:W4:Y:S04]  /*69ef0*/  LDL.LU R121, [R1+0x884] ;  /* 0x0008840001797983 */ /* 0x000f280000300800 */
[----:B------:R-:W4:Y:S04]  /*69f00*/  LDL.LU R122, [R1+0x888] ;  /* 0x00088800017a7983 */ /* 0x000f280000300800 */
[----:B------:R-:W4:Y:S04]  /*69f10*/  LDL.LU R123, [R1+0x88c] ;  /* 0x00088c00017b7983 */ /* 0x000f280000300800 */
[----:B------:R-:W3:Y:S04]  /*69f20*/  LDL.LU R216, [R1+0x890] ;  /* 0x0008900001d87983 */ /* 0x000ee80000300800 */
[----:B------:R-:W3:Y:S04]  /*69f30*/  LDL.LU R217, [R1+0x894] ;  /* 0x0008940001d97983 */ /* 0x000ee80000300800 */
[----:B------:R-:W3:Y:S04]  /*69f40*/  LDL.LU R218, [R1+0x898] ;  /* 0x0008980001da7983 */ /* 0x000ee80000300800 */
[----:B------:R-:W3:Y:S04]  /*69f50*/  LDL.LU R219, [R1+0x89c] ;  /* 0x00089c0001db7983 */ /* 0x000ee80000300800 */
        /* <DEDUP_REMOVED lines=102> */
[----:B------:R-:W-:Y:S08]  /*6a5c0*/  HMMA.1688.F32.TF32 R108, R240, R64, R108 ;  /* 0x00000040f06c723c */ /* 0x000ff0000008106c */
[C---:B----4-:R-:W-:Y:S08]  /*6a5d0*/  HMMA.1688.F32.TF32 R148, R236.reuse, R52, R184 ;  /* 0x00000034ec94723c */ /* 0x050ff000000810b8 */
[C---:B------:R-:W-:Y:S08]  /*6a5e0*/  HMMA.1688.F32.TF32 R156, R236.reuse, R56, R196 ;  /* 0x00000038ec9c723c */ /* 0x040ff000000810c4 */
[C---:B------:R-:W-:Y:S03]  /*6a5f0*/  HMMA.1688.F32.TF32 R152, R236.reuse, R60, R192 ;  /* 0x0000003cec98723c */ /* 0x040fe600000810c0 */
[----:B------:R-:W-:Y:S04]  /*6a600*/  STL.64 [R1+0x240], R148 ;  /* 0x0002409401007387 */ /* 0x000fe80000100a00 */
[----:B------:R1:W-:Y:S02]  /*6a610*/  STL.64 [R1+0x248], R150 ;  /* 0x0002489601007387 */ /* 0x0003e40000100a00 */
[----:B-1----:R-:W-:Y:S02]  /*6a620*/  HMMA.1688.F32.TF32 R148, R236, R64, R176 ;  /* 0x00000040ec94723c */ /* 0x002fe400000810b0 */
[----:B------:R-:W-:Y:S04]  /*6a630*/  STL.64 [R1+0xc00], R156 ;  /* 0x000c009c01007387 */ /* 0x000fe80000100a00 */
[----:B------:R-:W-:Y:S04]  /*6a640*/  STL.64 [R1+0xc08], R158 ;  /* 0x000c089e01007387 */ /* 0x000fe80000100a00 */
[----:B------:R-:W-:Y:S04]  /*6a650*/  STL.64 [R1+0xc90], R152 ;  /* 0x000c909801007387 */ /* 0x000fe80000100a00 */
[----:B------:R1:W-:Y:S01]  /*6a660*/  STL.64 [R1+0xc98], R154 ;  /* 0x000c989a01007387 */ /* 0x0003e20000100a00 */
[----:B------:R-:W-:Y:S03]  /*6a670*/  HMMA.1688.F32.TF32 R112, R244, R8, R112 ;  /* 0x00000008f470723c */ /* 0x000fe60000081070 */
[----:B------:R-:W-:Y:S04]  /*6a680*/  LDS R236, [R0+UR12+0x10300] ;  /* 0x0103000c00ec7984 */ /* 0x000fe80008000800 */
[----:B------:R-:W-:Y:S01]  /*6a690*/  STL.64 [R1+0xc80], R148 ;  /* 0x000c809401007387 */ /* 0x000fe20000100a00 */
[----:B-1----:R-:W-:Y:S03]  /*6a6a0*/  HMMA.1688.F32.TF32 R152, R240, R4, R172 ;  /* 0x00000004f098723c */ /* 0x002fe600000810ac */
[----:B------:R1:W-:Y:S04]  /*6a6b0*/  STL.64 [R1+0xc88], R150 ;  /* 0x000c889601007387 */ /* 0x0003e80000100a00 */
[----:B------:R-:W-:Y:S01]  /*6a6c0*/  LDS R238, [R0+UR12+0x12300] ;  /* 0x0123000c00ee7984 */ /* 0x000fe20008000800 */
[----:B------:R-:W-:Y:S03]  /*6a6d0*/  HMMA.1688.F32.TF32 R104, R244, R16, R104 ;  /* 0x00000010f468723c */ /* 0x000fe60000081068 */
[----:B------:R-:W-:Y:S04]  /*6a6e0*/  LDS R237, [R252+UR12+0x10300] ;  /* 0x0103000cfced7984 */ /* 0x000fe80008000800 */
[----:B------:R-:W2:Y:S01]  /*6a6f0*/  LDS R239, [R252+UR12+0x12300] ;  /* 0x0123000cfcef7984 */ /* 0x000ea20008000800 */
[C---:B-1----:R-:W-:Y:S03]  /*6a700*/  HMMA.1688.F32.TF32 R148, R240.reuse, R8, R212 ;  /* 0x00000008f094723c */ /* 0x042fe600000810d4 */
[----:B------:R-:W-:Y:S04]  /*6a710*/  STL.64 [R1+0xcb0], R152 ;  /* 0x000cb09801007387 */ /* 0x000fe80000100a00 */
[----:B------:R1:W-:Y:S01]  /*6a720*/  STL.64 [R1+0xcb8], R154 ;  /* 0x000cb89a01007387 */ /* 0x0003e20000100a00 */
[C---:B------:R-:W-:Y:S08]  /*6a730*/  HMMA.1688.F32.TF32 R156, R240.reuse, R12, R208 ;  /* 0x0000000cf09c723c */ /* 0x040ff000000810d0 */
[C---:B-1----:R-:W-:Y:S03]  /*6a740*/  HMMA.1688.F32.TF32 R152, R240.reuse, R16, R180 ;  /* 0x00000010f098723c */ /* 0x042fe600000810b4 */
        /* <DEDUP_REMOVED lines=11> */
[C---:B-1----:R-:W-:Y:S08]  /*6a800*/  HMMA.1688.F32.TF32 R148, R240.reuse, R32, R128 ;  /* 0x00000020f094723c */ /* 0x042ff00000081080 */
[C---:B------:R-:W-:Y:S01]  /*6a810*/  HMMA.1688.F32.TF32 R128, R240.reuse, R36, R124 ;  /* 0x00000024f080723c */ /* 0x040fe2000008107c */
        /* <DEDUP_REMOVED lines=16> */
[C---:B-1----:R-:W-:Y:S08]  /*6a920*/  HMMA.1688.F32.TF32 R124, R240.reuse, R56, R168 ;  /* 0x00000038f07c723c */ /* 0x042ff000000810a8 */
[----:B---3--:R-:W-:Y:S01]  /*6a930*/  HMMA.1688.F32.TF32 R128, R240, R60, R164 ;  /* 0x0000003cf080723c */ /* 0x008fe200000810a4 */
[----:B------:R-:W-:Y:S04]  /*6a940*/  STL.64 [R1+0xde0], R132 ;  /* 0x000de08401007387 */ /* 0x000fe80000100a00 */
[----:B------:R-:W-:Y:S06]  /*6a950*/  STL.64 [R1+0xde8], R134 ;  /* 0x000de88601007387 */ /* 0x000fec0000100a00 */
[----:B------:R-:W-:Y:S04]  /*6a960*/  STL.64 [R1+0xdd0], R124 ;  /* 0x000dd07c01007387 */ /* 0x000fe80000100a00 */
[----:B------:R1:W-:Y:S04]  /*6a970*/  STL.64 [R1+0xdd8], R126 ;  /* 0x000dd87e01007387 */ /* 0x0003e80000100a00 */
[----:B------:R-:W-:Y:S04]  /*6a980*/  LDS R240, [R0+UR12+0x10380] ;  /* 0x0103800c00f07984 */ /* 0x000fe80008000800 */
[----:B------:R-:W-:Y:S01]  /*6a990*/  STL.64 [R1+0xdc0], R128 ;  /* 0x000dc08001007387 */ /* 0x000fe20000100a00 */
[C---:B-1----:R-:W-:Y:S03]  /*6a9a0*/  HMMA.1688.F32.TF32 R124, R244.reuse, R4, R220 ;  /* 0x00000004f47c723c */ /* 0x042fe600000810dc */
[----:B------:R-:W-:Y:S04]  /*6a9b0*/  STL.64 [R1+0xdc8], R130 ;  /* 0x000dc88201007387 */ /* 0x000fe80000100a00 */
[----:B------:R-:W-:Y:S04]  /*6a9c0*/  STL.64 [R1+0xd90], R108 ;  /* 0x000d906c01007387 */ /* 0x000fe80000100a00 */
[----:B------:R1:W-:Y:S04]  /*6a9d0*/  STL.64 [R1+0xd98], R110 ;  /* 0x000d986e01007387 */ /* 0x0003e80000100a00 */
[----:B------:R-:W-:Y:S04]  /*6a9e0*/  LDS R242, [R0+UR12+0x12380] ;  /* 0x0123800c00f27984 */ /* 0x000fe80008000800 */
[----:B------:R-:W-:Y:S01]  /*6a9f0*/  LDS R241, [R252+UR12+0x10380] ;  /* 0x0103800cfcf17984 */ /* 0x000fe20008000800 */
[C---:B-1----:R-:W-:Y:S03]  /*6aa00*/  HMMA.1688.F32.TF32 R108, R244.reuse, R12, R116 ;  /* 0x0000000cf46c723c */ /* 0x042fe60000081074 */
[----:B------:R-:W-:Y:S04]  /*6aa10*/  STL.64 [R1+0xd70], R124 ;  /* 0x000d707c01007387 */ /* 0x000fe80000100a00 */
[----:B------:R-:W-:Y:S04]  /*6aa20*/  STL.64 [R1+0xd78], R126 ;  /* 0x000d787e01007387 */ /* 0x000fe80000100a00 */
[----:B------:R-:W-:Y:S04]  /*6aa30*/  STL.64 [R1+0xd50], R112 ;  /* 0x000d507001007387 */ /* 0x000fe80000100a00 */
[----:B------:R1:W-:Y:S04]  /*6aa40*/  STL.64 [R1+0xd58], R114 ;  /* 0x000d587201007387 */ /* 0x0003e80000100a00 */
[----:B------:R-:W3:Y:S04]  /*6aa50*/  LDS R243, [R252+UR12+0x12380] ;  /* 0x0123800cfcf37984 */ /* 0x000ee80008000800 */
[----:B------:R-:W-:Y:S01]  /*6aa60*/  STL.64 [R1+0xd30], R108 ;  /* 0x000d306c01007387 */ /* 0x000fe20000100a00 */
[C---:B-1----:R-:W-:Y:S03]  /*6aa70*/  HMMA.1688.F32.TF32 R112, R244.reuse, R20, R216 ;  /* 0x00000014f470723c */ /* 0x042fe600000810d8 */
[----:B------:R1:W-:Y:S04]  /*6aa80*/  STL.64 [R1+0xd38], R110 ;  /* 0x000d386e01007387 */ /* 0x0003e80000100a00 */
[----:B------:R-:W-:Y:S04]  /*6aa90*/  STL.64 [R1+0xd20], R104 ;  /* 0x000d206801007387 */ /* 0x000fe80000100a00 */
[----:B------:R4:W-:Y:S01]  /*6aaa0*/  STL.64 [R1+0xd28], R106 ;  /* 0x000d286a01007387 */ /* 0x0009e20000100a00 */
[C---:B-1----:R-:W-:Y:S08]  /*6aab0*/  HMMA.1688.F32.TF32 R108, R244.reuse, R24, R120 ;  /* 0x00000018f46c723c */ /* 0x042ff00000081078 */
[C---:B----4-:R-:W-:Y:S01]  /*6aac0*/  HMMA.1688.F32.TF32 R104, R244.reuse, R28, R248 ;  /* 0x0000001cf468723c */ /* 0x050fe200000810f8 */
        /* <DEDUP_REMOVED lines=16> */
[----:B----4-:R-:W4:Y:S04]  /*6abd0*/  LDL.LU R114, [R1+0x758] ;  /* 0x0007580001727983 */ /* 0x010f280000300800 */
        /* <DEDUP_REMOVED lines=83> */
[----:B------:R-:W-:Y:S08]  /*6b110*/  HMMA.1688.F32.TF32 R144, R236, R4, R144 ;  /* 0x00000004ec90723c */ /* 0x000ff00000081090 */
[C---:B----4-:R-:W-:Y:S08]  /*6b120*/  HMMA.1688.F32.TF32 R148, R244.reuse, R32, R172 ;  /* 0x00000020f494723c */ /* 0x050ff000000810ac */
[C---:B------:R-:W-:Y:S08]  /*6b130*/  HMMA.1688.F32.TF32 R156, R244.reuse, R36, R212 ;  /* 0x00000024f49c723c */ /* 0x040ff000000810d4 */
[C---:B------:R-:W-:Y:S03]  /*6b140*/  HMMA.1688.F32.TF32 R152, R244.reuse, R40, R208 ;  /* 0x00000028f498723c */ /* 0x040fe600000810d0 */
        /* <DEDUP_REMOVED lines=10> */
[C---:B--2---:R-:W-:Y:S08]  /*6b1f0*/  HMMA.1688.F32.TF32 R152, R244.reuse, R52, R204 ;  /* 0x00000034f498723c */ /* 0x044ff000000810cc */
[----:B-1----:R-:W-:Y:S02]  /*6b200*/  HMMA.1688.F32.TF32 R148, R244, R56, R200 ;  /* 0x00000038f494723c */ /* 0x002fe400000810c8 */
[----:B------:R-:W-:Y:S04]  /*6b210*/  STL.64 [R1+0xc40], R156 ;  /* 0x000c409c01007387 */ /* 0x000fe80000100a00 */
[----:B------:R-:W-:Y:S05]  /*6b220*/  STL.64 [R1+0xc48], R158 ;  /* 0x000c489e01007387 */ /* 0x000fea0000100a00 */
[----:B------:R-:W-:Y:S04]  /*6b230*/  STL.64 [R1+0xc30], R152 ;  /* 0x000c309801007387 */ /* 0x000fe80000100a00 */
[----:B------:R-:W-:Y:S04]  /*6b240*/  STL.64 [R1+0xc38], R154 ;  /* 0x000c389a01007387 */ /* 0x000fe80000100a00 */
        /* <DEDUP_REMOVED lines=14> */
[----:B------:R-:W1:Y:S04]  /*6b330*/  LDS R247, [R252+UR12+0x12400] ;  /* 0x0124000cfcf77984 */ /* 0x000e680008000800 */
[----:B------:R-:W-:Y:S04]  /*6b340*/  STL.64 [R1+0xbd0], R128 ;  /* 0x000bd08001007387 */ /* 0x000fe80000100a00 */
[----:B------:R2:W-:Y:S04]  /*6b350*/  STL.64 [R1+0xbd8], R130 ;  /* 0x000bd88201007387 */ /* 0x0005e80000100a00 */
[----:B------:R-:W-:Y:S04]  /*6b360*/  STL.64 [R1+0xbc0], R124 ;  /* 0x000bc07c01007387 */ /* 0x000fe80000100a00 */
[----:B------:R3:W-:Y:S01]  /*6b370*/  STL.64 [R1+0xbc8], R126 ;  /* 0x000bc87e01007387 */ /* 0x0007e20000100a00 */
[C---:B--2---:R-:W-:Y:S08]  /*6b380*/  HMMA.1688.F32.TF32 R128, R236.reuse, R16, R132 ;  /* 0x00000010ec80723c */ /* 0x044ff00000081084 */
[C---:B---3--:R-:W-:Y:S08]  /*6b390*/  HMMA.1688.F32.TF32 R124, R236.reuse, R20, R168 ;  /* 0x00000014ec7c723c */ /* 0x048ff000000810a8 */
[C---:B------:R-:W-:Y:S03]  /*6b3a0*/  HMMA.1688.F32.TF32 R132, R236.reuse, R24, R164 ;  /* 0x00000018ec84723c */ /* 0x040fe600000810a4 */
[----:B------:R-:W-:Y:S04]  /*6b3b0*/  STL.64 [R1+0xbb0], R128 ;  /* 0x000bb08001007387 */ /* 0x000fe80000100a00 */
[----:B------:R2:W-:Y:S04]  /*6b3c0*/  STL.64 [R1+0xbb8], R130 ;  /* 0x000bb88201007387 */ /* 0x0005e80000100a00 */
[----:B------:R-:W-:Y:S04]  /*6b3d0*/  STL.64 [R1+0xba0], R124 ;  /* 0x000ba07c01007387 */ /* 0x000fe80000100a00 */
[----:B------:R3:W-:Y:S01]  /*6b3e0*/  STL.64 [R1+0xba8], R126 ;  /* 0x000ba87e01007387 */ /* 0x0007e20000100a00 */
[C---:B--2---:R-:W-:Y:S08]  /*6b3f0*/  HMMA.1688.F32.TF32 R128, R236.reuse, R28, R108 ;  /* 0x0000001cec80723c */ /* 0x044ff0000008106c */
[C---:B---3--:R-:W-:Y:S08]  /*6b400*/  HMMA.1688.F32.TF32 R124, R236.reuse, R32, R220 ;  /* 0x00000020ec7c723c */ /* 0x048ff000000810dc */
        /* <DEDUP_REMOVED lines=9> */
[C---:B--2---:R-:W-:Y:S08]  /*6b4a0*/  HMMA.1688.F32.TF32 R108, R236.reuse, R40, R116 ;  /* 0x00000028ec6c723c */ /* 0x044ff00000081074 */
[C---:B------:R-:W-:Y:S11]  /*6b4b0*/  HMMA.1688.F32.TF32 R112, R236.reuse, R48, R216 ;  /* 0x00000030ec70723c */ /* 0x040ff600000810d8 */
[----:B------:R-:W-:Y:S04]  /*6b4c0*/  STL.64 [R1+0xa80], R108 ;  /* 0x000a806c01007387 */ /* 0x000fe80000100a00 */
[----:B------:R2:W-:Y:S04]  /*6b4d0*/  STL.64 [R1+0xa88], R110 ;  /* 0x000a886e01007387 */ /* 0x0005e80000100a00 */
[----:B------:R-:W-:Y:S04]  /*6b4e0*/  STL.64 [R1+0xa70], R104 ;  /* 0x000a706801007387 */ /* 0x000fe80000100a00 */
[----:B------:R3:W-:Y:S01]  /*6b4f0*/  STL.64 [R1+0xa78], R106 ;  /* 0x000a786a01007387 */ /* 0x0007e20000100a00 */
[C---:B--2---:R-:W-:Y:S08]  /*6b500*/  HMMA.1688.F32.TF32 R108, R236.reuse, R52, R120 ;  /* 0x00000034ec6c723c */ /* 0x044ff00000081078 */
[----:B---3--:R-:W-:Y:S01]  /*6b510*/  HMMA.1688.F32.TF32 R104, R236, R56, R248 ;  /* 0x00000038ec68723c */ /* 0x008fe200000810f8 */
        /* <DEDUP_REMOVED lines=117> */
[----:B------:R-:W-:Y:S01]  /*6bc70*/  HMMA.1688.F32.TF32 R152, R236, R60, R184 ;  /* 0x0000003cec98723c */ /* 0x000fe200000810b8 */
[----:B------:R-:W-:Y:S04]  /*6bc80*/  LDS R236, [R0+UR12+0x10480] ;  /* 0x0104800c00ec7984 */ /* 0x000fe80008000800 */
[----:B------:R-:W-:Y:S03]  /*6bc90*/  LDS R238, [R0+UR12+0x12480] ;  /* 0x0124800c00ee7984 */ /* 0x000fe60008000800 */
[----:B-1----:R-:W-:Y:S01]  /*6bca0*/  HMMA.1688.F32.TF32 R108, R244, R8, R108 ;  /* 0x00000008f46c723c */ /* 0x002fe2000008106c */
[----:B------:R-:W-:Y:S04]  /*6bcb0*/  LDS R237, [R252+UR12+0x10480] ;  /* 0x0104800cfced7984 */ /* 0x000fe80008000800 */
[----:B------:R-:W1:Y:S06]  /*6bcc0*/  LDS R239, [R252+UR12+0x12480] ;  /* 0x0124800cfcef7984 */ /* 0x000e6c0008000800 */
        /* <DEDUP_REMOVED lines=14> */
[C---:B--2---:R-:W-:Y:S04]  /*6bdb0*/  HMMA.1688.F32.TF32 R156, R240.reuse, R20, R208 ;  /* 0x00000014f09c723c */ /* 0x044fe800000810d0 */
[----:B------:R-:W-:Y:S04]  /*6bdc0*/  STL.64 [R1+0xb70], R148 ;  /* 0x000b709401007387 */ /* 0x000fe80000100a00 */
[----:B------:R2:W-:Y:S01]  /*6bdd0*/  STL.64 [R1+0xb78], R150 ;  /* 0x000b789601007387 */ /* 0x0005e20000100a00 */
[C---:B---3--:R-:W-:Y:S08]  /*6bde0*/  HMMA.1688.F32.TF32 R152, R240.reuse, R24, R180 ;  /* 0x00000018f098723c */ /* 0x048ff000000810b4 */
[C---:B--2---:R-:W-:Y:S02]  /*6bdf0*/  HMMA.1688.F32.TF32 R148, R240.reuse, R28, R232 ;  /* 0x0000001cf094723c */ /* 0x044fe400000810e8 */
[----:B------:R-:W-:Y:S04]  /*6be00*/  STL.64 [R1+0xb60], R156 ;  /* 0x000b609c01007387 */ /* 0x000fe80000100a00 */
[----:B------:R2:W-:Y:S05]  /*6be10*/  STL.64 [R1+0xb68], R158 ;  /* 0x000b689e01007387 */ /* 0x0005ea0000100a00 */
[----:B------:R-:W-:Y:S04]  /*6be20*/  STL.64 [R1+0xb50], R152 ;  /* 0x000b509801007387 */ /* 0x000fe80000100a00 */
[----:B------:R3:W-:Y:S01]  /*6be30*/  STL.64 [R1+0xb58], R154 ;  /* 0x000b589a01007387 */ /* 0x0007e20000100a00 */
[C---:B--2---:R-:W-:Y:S03]  /*6be40*/  HMMA.1688.F32.TF32 R156, R240.reuse, R32, R204 ;  /* 0x00000020f09c723c */ /* 0x044fe600000810cc */
[----:B------:R-:W-:Y:S04]  /*6be50*/  STL.64 [R1+0xb40], R148 ;  /* 0x000b409401007387 */ /* 0x000fe80000100a00 */
[----:B------:R2:W-:Y:S01]  /*6be60*/  STL.64 [R1+0xb48], R150 ;  /* 0x000b489601007387 */ /* 0x0005e20000100a00 */
[C---:B---3--:R-:W-:Y:S08]  /*6be70*/  HMMA.1688.F32.TF32 R152, R240.reuse, R36, R200 ;  /* 0x00000024f098723c */ /* 0x048ff000000810c8 */
[C---:B--2---:R-:W-:Y:S08]  /*6be80*/  HMMA.1688.F32.TF32 R148, R240.reuse, R40, R128 ;  /* 0x00000028f094723c */ /* 0x044ff00000081080 */
        /* <DEDUP_REMOVED lines=10> */
[C---:B--2---:R-:W-:Y:S02]  /*6bf30*/  HMMA.1688.F32.TF32 R128, R240.reuse, R56, R136 ;  /* 0x00000038f080723c */ /* 0x044fe40000081088 */
[----:B------:R-:W-:Y:S04]  /*6bf40*/  STL.64 [R1+0xaf0], R144 ;  /* 0x000af09001007387 */ /* 0x000fe80000100a00 */
[----:B------:R-:W-:Y:S04]  /*6bf50*/  STL.64 [R1+0xaf8], R146 ;  /* 0x000af89201007387 */ /* 0x000fe80000100a00 */
[----:B------:R-:W-:Y:S04]  /*6bf60*/  STL.64 [R1+0xae0], R124 ;  /* 0x000ae07c01007387 */ /* 0x000fe80000100a00 */
[----:B------:R2:W-:Y:S05]  /*6bf70*/  STL.64 [R1+0xae8], R126 ;  /* 0x000ae87e01007387 */ /* 0x0005ea0000100a00 */
[----:B------:R-:W-:Y:S04]  /*6bf80*/  STL.64 [R1+0xad0], R128 ;  /* 0x000ad08001007387 */ /* 0x000fe80000100a00 */
[----:B------:R3:W-:Y:S01]  /*6bf90*/  STL.64 [R1+0xad8], R130 ;  /* 0x000ad88201007387 */ /* 0x0007e20000100a00 */
[----:B--2---:R-:W-:Y:S08]  /*6bfa0*/  HMMA.1688.F32.TF32 R124, R240, R64, R168 ;  /* 0x00000040f07c723c */ /* 0x004ff000000810a8 */
[C---:B---3--:R-:W-:Y:S01]  /*6bfb0*/  HMMA.1688.F32.TF32 R128, R244.reuse, R4, R164 ;  /* 0x00000004f480723c */ /* 0x048fe200000810a4 */
[----:B------:R-:W-:Y:S04]  /*6bfc0*/  STL.64 [R1+0xac0], R132 ;  /* 0x000ac08401007387 */ /* 0x000fe80000100a00 */
[----:B------:R-:W-:Y:S06]  /*6bfd0*/  STL.64 [R1+0xac8], R134 ;  /* 0x000ac88601007387 */ /* 0x000fec0000100a00 */
[----:B------:R-:W-:Y:S01]  /*6bfe0*/  STL.64 [R1+0xa10], R124 ;  /* 0x000a107c01007387 */ /* 0x000fe20000100a00 */
[C---:B------:R-:W-:Y:S03]  /*6bff0*/  HMMA.1688.F32.TF32 R112, R244.reuse, R16, R112 ;  /* 0x00000010f470723c */ /* 0x040fe60000081070 */
[----:B------:R2:W-:Y:S04]  /*6c000*/  STL.64 [R1+0xa18], R126 ;  /* 0x000a187e01007387 */ /* 0x0005e80000100a00 */
[----:B------:R-:W-:Y:S04]  /*6c010*/  LDS R240, [R0+UR12+0x10580] ;  /* 0x0105800c00f07984 */ /* 0x000fe80008000800 */
[----:B------:R-:W-:Y:S01]  /*6c020*/  STL.64 [R1+0x9f0], R128 ;  /* 0x0009f08001007387 */ /* 0x000fe20000100a00 */
[C---:B--2---:R-:W-:Y:S03]  /*6c030*/  HMMA.1688.F32.TF32 R124, R244.reuse, R12, R220 ;  /* 0x0000000cf47c723c */ /* 0x044fe600000810dc */
[----:B------:R-:W-:Y:S04]  /*6c040*/  STL.64 [R1+0x9f8], R130 ;  /* 0x0009f88201007387 */ /* 0x000fe80000100a00 */
[----:B------:R-:W-:Y:S04]  /*6c050*/  STL.64 [R1+0x9d0], R108 ;  /* 0x0009d06c01007387 */ /* 0x000fe80000100a00 */
[----:B------:R2:W-:Y:S01]  /*6c060*/  STL.64 [R1+0x9d8], R110 ;  /* 0x0009d86e01007387 */ /* 0x0005e20000100a00 */
[C---:B------:R-:W-:Y:S03]  /*6c070*/  HMMA.1688.F32.TF32 R104, R244.reuse, R24, R104 ;  /* 0x00000018f468723c */ /* 0x040fe60000081068 */
[----:B------:R-:W-:Y:S04]  /*6c080*/  LDS R242, [R0+UR12+0x12580] ;  /* 0x0125800c00f27984 */ /* 0x000fe80008000800 */
[----:B------:R-:W-:Y:S01]  /*6c090*/  LDS R241, [R252+UR12+0x10580] ;  /* 0x0105800cfcf17984 */ /* 0x000fe20008000800 */
[C---:B--2---:R-:W-:Y:S03]  /*6c0a0*/  HMMA.1688.F32.TF32 R108, R244.reuse, R20, R116 ;  /* 0x00000014f46c723c */ /* 0x044fe60000081074 */
[----:B------:R-:W-:Y:S04]  /*6c0b0*/  STL.64 [R1+0x9c0], R124 ;  /* 0x0009c07c01007387 */ /* 0x000fe80000100a00 */
[----:B------:R-:W-:Y:S04]  /*6c0c0*/  STL.64 [R1+0x9c8], R126 ;  /* 0x0009c87e01007387 */ /* 0x000fe80000100a00 */
[----:B------:R-:W-:Y:S04]  /*6c0d0*/  STL.64 [R1+0x9b0], R112 ;  /* 0x0009b07001007387 */ /* 0x000fe80000100a00 */
[----:B------:R2:W-:Y:S04]  /*6c0e0*/  STL.64 [R1+0x9b8], R114 ;  /* 0x0009b87201007387 */ /* 0x0005e80000100a00 */
[----:B------:R-:W3:Y:S04]  /*6c0f0*/  LDS R243, [R252+UR12+0x12580] ;  /* 0x0125800cfcf37984 */ /* 0x000ee80008000800 */
[----:B------:R-:W-:Y:S01]  /*6c100*/  STL.64 [R1+0x9a0], R108 ;  /* 0x0009a06c01007387 */ /* 0x000fe20000100a00 */
[C---:B--2---:R-:W-:Y:S03]  /*6c110*/  HMMA.1688.F32.TF32 R112, R244.reuse, R28, R216 ;  /* 0x0000001cf470723c */ /* 0x044fe600000810d8 */
[----:B------:R2:W-:Y:S04]  /*6c120*/  STL.64 [R1+0x9a8], R110 ;  /* 0x0009a86e01007387 */ /* 0x0005e80000100a00 */
[----:B------:R-:W-:Y:S04]  /*6c130*/  STL.64 [R1+0x990], R104 ;  /* 0x0009906801007387 */ /* 0x000fe80000100a00 */
[----:B------:R4:W-:Y:S01]  /*6c140*/  STL.64 [R1+0x998], R106 ;  /* 0x0009986a01007387 */ /* 0x0009e20000100a00 */
[C---:B--2---:R-:W-:Y:S08]  /*6c150*/  HMMA.1688.F32.TF32 R108, R244.reuse, R32, R120 ;  /* 0x00000020f46c723c */ /* 0x044ff00000081078 */
[-C--:B----4-:R-:W-:Y:S01]  /*6c160*/  HMMA.1688.F32.TF32 R104, R244, R36.reuse, R248 ;  /* 0x00000024f468723c */ /* 0x090fe200000810f8 */
        /* <DEDUP_REMOVED lines=102> */
[C---:B------:R-:W-:Y:S11]  /*6c7d0*/  HMMA.1688.F32.TF32 R156, R244.reuse, R48, R208 ;  /* 0x00000030f49c723c */ /* 0x040ff600000810d0 */
[----:B------:R-:W-:Y:S04]  /*6c7e0*/  STL.64 [R1+0x950], R152 ;  /* 0x0009509801007387 */ /* 0x000fe80000100a00 */
[----:B------:R1:W-:Y:S04]  /*6c7f0*/  STL.64 [R1+0x958], R154 ;  /* 0x0009589a01007387 */ /* 0x0003e80000100a00 */
[----:B------:R-:W-:Y:S04]  /*6c800*/  STL.64 [R1+0x940], R148 ;  /* 0x0009409401007387 */ /* 0x000fe80000100a00 */
[----:B------:R2:W-:Y:S01]  /*6c810*/  STL.64 [R1+0x948], R150 ;  /* 0x0009489601007387 */ /* 0x0005e20000100a00 */
[C---:B-1----:R-:W-:Y:S08]  /*6c820*/  HMMA.1688.F32.TF32 R152, R244.reuse, R52, R180 ;  /* 0x00000034f498723c */ /* 0x042ff000000810b4 */
[C---:B--2---:R-:W-:Y:S01]  /*6c830*/  HMMA.1688.F32.TF32 R148, R244.reuse, R56, R232 ;  /* 0x00000038f494723c */ /* 0x044fe200000810e8 */
[----:B------:R-:W-:Y:S04]  /*6c840*/  STL.64 [R1+0x930], R156 ;  /* 0x0009309c01007387 */ /* 0x000fe80000100a00 */
[----:B------:R1:W-:Y:S06]  /*6c850*/  STL.64 [R1+0x938], R158 ;  /* 0x0009389e01007387 */ /* 0x0003ec0000100a00 */
[----:B------:R-:W-:Y:S04]  /*6c860*/  STL.64 [R1+0x920], R152 ;  /* 0x0009209801007387 */ /* 0x000fe80000100a00 */
[----:B------:R2:W-:Y:S01]  /*6c870*/  STL.64 [R1+0x928], R154 ;  /* 0x0009289a01007387 */ /* 0x0005e20000100a00 */
[C---:B-1----:R-:W-:Y:S03]  /*6c880*/  HMMA.1688.F32.TF32 R156, R244.reuse, R60, R204 ;  /* 0x0000003cf49c723c */ /* 0x042fe600000810cc */
[----:B------:R-:W-:Y:S04]  /*6c890*/  STL.64 [R1+0x910], R148 ;  /* 0x0009109401007387 */ /* 0x000fe80000100a00 */
[----:B------:R1:W-:Y:S01]  /*6c8a0*/  STL.64 [R1+0x918], R150 ;  /* 0x0009189601007387 */ /* 0x0003e20000100a00 */
[----:B--2---:R-:W-:Y:S03]  /*6c8b0*/  HMMA.1688.F32.TF32 R152, R244, R64, R200 ;  /* 0x00000040f498723c */ /* 0x004fe600000810c8 */
[----:B------:R-:W-:Y:S04]  /*6c8c0*/  LDS R244, [R0+UR12+0x10500] ;  /* 0x0105000c00f47984 */ /* 0x000fe80008000800 */
[----:B------:R-:W-:Y:S01]  /*6c8d0*/  LDS R246, [R0+UR12+0x12500] ;  /* 0x0125000c00f67984 */ /* 0x000fe20008000800 */
[C---:B-1----:R-:W-:Y:S03]  /*6c8e0*/  HMMA.1688.F32.TF32 R148, R236.reuse, R4, R128 ;  /* 0x00000004ec94723c */ /* 0x042fe60000081080 */
[----:B------:R-:W-:Y:S04]  /*6c8f0*/  STL.64 [R1+0x900], R156 ;  /* 0x0009009c01007387 */ /* 0x000fe80000100a00 */
[----:B------:R-:W-:Y:S01]  /*6c900*/  LDS R245, [R252+UR12+0x10500] ;  /* 0x0105000cfcf57984 */ /* 0x000fe20008000800 */
[C---:B------:R-:W-:Y:S03]  /*6c910*/  HMMA.1688.F32.TF32 R128, R236.reuse, R8, R124 ;  /* 0x00000008ec80723c */ /* 0x040fe6000008107c */
[----:B------:R-:W1:Y:S05]  /*6c920*/  LDS R247, [R252+UR12+0x12500] ;  /* 0x0125000cfcf77984 */ /* 0x000e6a0008000800 */
[C---:B------:R-:W-:Y:S01]  /*6c930*/  HMMA.1688.F32.TF32 R124, R236.reuse, R12, R144 ;  /* 0x0000000cec7c723c */ /* 0x040fe20000081090 */
        /* <DEDUP_REMOVED lines=9> */
[C---:B--2---:R-:W-:Y:S08]  /*6c9d0*/  HMMA.1688.F32.TF32 R128, R236.reuse, R16, R140 ;  /* 0x00000010ec80723c */ /* 0x044ff0000008108c */
[C---:B---3--:R-:W-:Y:S11]  /*6c9e0*/  HMMA.1688.F32.TF32 R124, R236.reuse, R20, R136 ;  /* 0x00000014ec7c723c */ /* 0x048ff60000081088 */
[----:B------:R-:W-:Y:S04]  /*6c9f0*/  STL.64 [R1+0x8b0], R128 ;  /* 0x0008b08001007387 */ /* 0x000fe80000100a00 */
[----:B------:R2:W-:Y:S04]  /*6ca00*/  STL.64 [R1+0x8b8], R130 ;  /* 0x0008b88201007387 */ /* 0x0005e80000100a00 */
[----:B------:R-:W-:Y:S04]  /*6ca10*/  STL.64 [R1+0x8a0], R124 ;  /* 0x0008a07c01007387 */ /* 0x000fe80000100a00 */
[----:B------:R3:W-:Y:S01]  /*6ca20*/  STL.64 [R1+0x8a8], R126 ;  /* 0x0008a87e01007387 */ /* 0x0007e20000100a00 */
[C---:B--2---:R-:W-:Y:S08]  /*6ca30*/  HMMA.1688.F32.TF32 R128, R236.reuse, R28, R168 ;  /* 0x0000001cec80723c */ /* 0x044ff000000810a8 */
[C---:B---3--:R-:W-:Y:S01]  /*6ca40*/  HMMA.1688.F32.TF32 R124, R236.reuse, R32, R164 ;  /* 0x00000020ec7c723c */ /* 0x048fe200000810a4 */
[----:B------:R-:W-:Y:S04]  /*6ca50*/  STL.64 [R1+0x890], R132 ;  /* 0x0008908401007387 */ /* 0x000fe80000100a00 */
[----:B------:R-:W-:Y:S06]  /*6ca60*/  STL.64 [R1+0x898], R134 ;  /* 0x0008988601007387 */ /* 0x000fec0000100a00 */
        /* <DEDUP_REMOVED lines=8> */
[----:B------:R-:W-:Y:S01]  /*6caf0*/  STL.64 [R1+0x850], R108 ;  /* 0x0008506c01007387 */ /* 0x000fe20000100a00 */
[C---:B------:R-:W-:Y:S03]  /*6cb00*/  HMMA.1688.F32.TF32 R104, R236.reuse, R52, R104 ;  /* 0x00000034ec68723c */ /* 0x040fe60000081068 */
[----:B------:R2:W-:Y:S05]  /*6cb10*/  STL.64 [R1+0x858], R110 ;  /* 0x0008586e01007387 */ /* 0x0005ea0000100a00 */
[C---:B--2---:R-:W-:Y:S01]  /*6cb20*/  HMMA.1688.F32.TF32 R108, R236.reuse, R48, R116 ;  /* 0x00000030ec6c723c */ /* 0x044fe20000081074 */
[----:B------:R-:W-:Y:S04]  /*6cb30*/  STL.64 [R1+0x840], R112 ;  /* 0x0008407001007387 */ /* 0x000fe80000100a00 */
[----:B------:R2:W-:Y:S03]  /*6cb40*/  STL.64 [R1+0x848], R114 ;  /* 0x0008487201007387 */ /* 0x0005e60000100a00 */
[C---:B--2---:R-:W-:Y:S11]  /*6cb50*/  HMMA.1688.F32.TF32 R112, R236.reuse, R56, R216 ;  /* 0x00000038ec70723c */ /* 0x044ff600000810d8 */
        /* <DEDUP_REMOVED lines=84> */
[----:B------:R-:W1:Y:S04]  /*6d0a0*/  LDL.LU R176, [R1+0xff0] ;  /* 0x000ff00001b07983 */ /* 0x000e680000300800 */
[----:B------:R-:W1:Y:S04]  /*6d0b0*/  LDL.LU R177, [R1+0xff4] ;  /* 0x000ff40001b17983 */ /* 0x000e680000300800 */
[----:B------:R-:W1:Y:S04]  /*6d0c0*/  LDL.LU R178, [R1+0xff8] ;  /* 0x000ff80001b27983 */ /* 0x000e680000300800 */
[----:B------:R-:W1:Y:S04]  /*6d0d0*/  LDL.LU R179, [R1+0xffc] ;  /* 0x000ffc0001b37983 */ /* 0x000e680000300800 */
        /* <DEDUP_REMOVED lines=49> */
[----:B------:R-:W-:Y:S04]  /*6d3f0*/  LDS R236, [R0+UR12+0x10600] ;  /* 0x0106000c00ec7984 */ /* 0x000fe80008000800 */
[----:B------:R-:W-:Y:S01]  /*6d400*/  LDS R238, [R0+UR12+0x12600] ;  /* 0x0126000c00ee7984 */ /* 0x000fe20008000800 */
[----:B------:R-:W-:Y:S03]  /*6d410*/  HMMA.1688.F32.TF32 R132, R240, R20, R132 ;  /* 0x00000014f084723c */ /* 0x000fe60000081084 */
[----:B------:R-:W-:Y:S04]  /*6d420*/  LDS R237, [R252+UR12+0x10600] ;  /* 0x0106000cfced7984 */ /* 0x000fe80008000800 */
[----:B------:R-:W2:Y:S01]  /*6d430*/  LDS R239, [R252+UR12+0x12600] ;  /* 0x0126000cfcef7984 */ /* 0x000ea20008000800 */
[C---:B-1----:R-:W-:Y:S08]  /*6d440*/  HMMA.1688.F32.TF32 R176, R244.reuse, R32, R176 ;  /* 0x00000020f4b0723c */ /* 0x042ff000000810b0 */
[C---:B---3--:R-:W-:Y:S08]  /*6d450*/  HMMA.1688.F32.TF32 R156, R244.reuse, R8, R156 ;  /* 0x00000008f49c723c */ /* 0x048ff0000008109c */
[----:B----4-:R-:W-:-:S15]  /*6d460*/  HMMA.1688.F32.TF32 R152, R244, R4, R152 ;  /* 0x00000004f498723c */ /* 0x010fde0000081098 */
[----:B------:R-:W-:-:S04]  /*6d470*/  NOP ;  /* 0x0000000000007918 */ /* 0x000fc80000000000 */
[----:B------:R-:W-:Y:S04]  /*6d480*/  STL.64 [R1+0x7e0], R152 ;  /* 0x0007e09801007387 */ /* 0x000fe80000100a00 */
[----:B------:R1:W-:Y:S04]  /*6d490*/  STL.64 [R1+0x7e8], R154 ;  /* 0x0007e89a01007387 */ /* 0x0003e80000100a00 */
[----:B-1----:R-:W3:Y:S04]  /*6d4a0*/  LDL.LU.64 R154, [R1+0x5f18] ;  /* 0x005f1800019a7983 */ /* 0x002ee80000300a00 */
[----:B------:R-:W4:Y:S04]  /*6d4b0*/  LDL.LU.64 R152, [R1+0x5f10] ;  /* 0x005f100001987983 */ /* 0x000f280000300a00 */
[----:B------:R-:W-:Y:S04]  /*6d4c0*/  STL.64 [R1+0x7d0], R156 ;  /* 0x0007d09c01007387 */ /* 0x000fe80000100a00 */
[----:B------:R1:W-:Y:S02]  /*6d4d0*/  STL.64 [R1+0x7d8], R158 ;  /* 0x0007d89e01007387 */ /* 0x0003e40000100a00 */
[C---:B-1----:R-:W-:Y:S08]  /*6d4e0*/  HMMA.1688.F32.TF32 R156, R244.reuse, R12, R148 ;  /* 0x0000000cf49c723c */ /* 0x042ff00000081094 */
[C---:B------:R-:W-:Y:S08]  /*6d4f0*/  HMMA.1688.F32.TF32 R148, R244.reuse, R16, R188 ;  /* 0x00000010f494723c */ /* 0x040ff000000810bc */
[C---:B------:R-:W-:Y:S03]  /*6d500*/  HMMA.1688.F32.TF32 R184, R244.reuse, R20, R184 ;  /* 0x00000014f4b8723c */ /* 0x040fe600000810b8 */
[----:B------:R-:W-:Y:S04]  /*6d510*/  STL.64 [R1+0x7c0], R156 ;  /* 0x0007c09c01007387 */ /* 0x000fe80000100a00 */
[----:B------:R1:W-:Y:S04]  /*6d520*/  STL.64 [R1+0x7c8], R158 ;  /* 0x0007c89e01007387 */ /* 0x0003e80000100a00 */
[----:B------:R-:W-:Y:S04]  /*6d530*/  STL.64 [R1+0x7b0], R148 ;  /* 0x0007b09401007387 */ /* 0x000fe80000100a00 */
[----:B------:R2:W-:Y:S01]  /*6d540*/  STL.64 [R1+0x7b8], R150 ;  /* 0x0007b89601007387 */ /* 0x0005e20000100a00 */
[C---:B-1----:R-:W-:Y:S08]  /*6d550*/  HMMA.1688.F32.TF32 R156, R244.reuse, R24, R196 ;  /* 0x00000018f49c723c */ /* 0x042ff000000810c4 */
[C---:B--2---:R-:W-:Y:S01]  /*6d560*/  HMMA.1688.F32.TF32 R148, R244.reuse, R28, R192 ;  /* 0x0000001cf494723c */ /* 0x044fe200000810c0 */
[----:B------:R-:W-:Y:S04]  /*6d570*/  STL.64 [R1+0x7a0], R184 ;  /* 0x0007a0b801007387 */ /* 0x000fe80000100a00 */
[----:B------:R-:W-:Y:S06]  /*6d580*/  STL.64 [R1+0x7a8], R186 ;  /* 0x0007a8ba01007387 */ /* 0x000fec0000100a00 */
[----:B------:R-:W-:Y:S04]  /*6d590*/  STL.64 [R1+0x790], R156 ;  /* 0x0007909c01007387 */ /* 0x000fe80000100a00 */
[----:B------:R1:W-:Y:S04]  /*6d5a0*/  STL.64 [R1+0x798], R158 ;  /* 0x0007989e01007387 */ /* 0x0003e80000100a00 */
        /* <DEDUP_REMOVED lines=21> */
[----:B-1----:R-:W-:Y:S03]  /*6d700*/  HMMA.1688.F32.TF32 R148, R244, R64, R128 ;  /* 0x00000040f494723c */ /* 0x002fe60000081080 */
[----:B------:R-:W-:Y:S04]  /*6d710*/  STL.64 [R1+0x710], R172 ;  /* 0x000710ac01007387 */ /* 0x000fe80000100a00 */
[----:B------:R-:W-:Y:S01]  /*6d720*/  LDS R244, [R0+UR12+0x10680] ;  /* 0x0106800c00f47984 */ /* 0x000fe20008000800 */
[C---:B------:R-:W-:Y:S03]  /*6d730*/  HMMA.1688.F32.TF32 R128, R240.reuse, R4, R124 ;  /* 0x00000004f080723c */ /* 0x040fe6000008107c */
[----:B------:R-:W-:Y:S04]  /*6d740*/  STL.64 [R1+0x718], R174 ;  /* 0x000718ae01007387 */ /* 0x000fe80000100a00 */
[----:B------:R-:W-:Y:S04]  /*6d750*/  STL.64 [R1+0x700], R156 ;  /* 0x0007009c01007387 */ /* 0x000fe80000100a00 */
[----:B------:R-:W-:Y:S01]  /*6d760*/  STL.64 [R1+0x708], R158 ;  /* 0x0007089e01007387 */ /* 0x000fe20000100a00 */
[C---:B------:R-:W-:Y:S03]  /*6d770*/  HMMA.1688.F32.TF32 R124, R240.reuse, R12, R140 ;  /* 0x0000000cf07c723c */ /* 0x040fe6000008108c */
        /* <DEDUP_REMOVED lines=9> */
[----:B------:R-:W-:Y:S04]  /*6d810*/  STL.64 [R1+0x6d8], R146 ;  /* 0x0006d89201007387 */ /* 0x000fe80000100a00 */
[----:B------:R-:W-:Y:S04]  /*6d820*/  STL.64 [R1+0x6c0], R124 ;  /* 0x0006c07c01007387 */ /* 0x000fe80000100a00 */
[----:B------:R1:W-:Y:S01]  /*6d830*/  STL.64 [R1+0x6c8], R126 ;  /* 0x0006c87e01007387 */ /* 0x0003e20000100a00 */
[C---:B------:R-:W-:Y:S03]  /*6d840*/  HMMA.1688.F32.TF32 R112, R240.reuse, R40, R112 ;  /* 0x00000028f070723c */ /* 0x040fe60000081070 */
[----:B------:R-:W2:Y:S04]  /*6d850*/  LDS R247, [R252+UR12+0x12680] ;  /* 0x0126800cfcf77984 */ /* 0x000ea80008000800 */
[----:B------:R-:W-:Y:S01]  /*6d860*/  STL.64 [R1+0x6b0], R128 ;  /* 0x0006b08001007387 */ /* 0x000fe20000100a00 */
[C---:B-1----:R-:W-:Y:S03]  /*6d870*/  HMMA.1688.F32.TF32 R124, R240.reuse, R24, R168 ;  /* 0x00000018f07c723c */ /* 0x042fe600000810a8 */
[----:B------:R1:W-:Y:S05]  /*6d880*/  STL.64 [R1+0x6b8], R130 ;  /* 0x0006b88201007387 */ /* 0x0003ea0000100a00 */
[C---:B-1----:R-:W-:Y:S01]  /*6d890*/  HMMA.1688.F32.TF32 R128, R240.reuse, R28, R164 ;  /* 0x0000001cf080723c */ /* 0x042fe200000810a4 */
[----:B------:R-:W-:Y:S04]  /*6d8a0*/  STL.64 [R1+0x6a0], R132 ;  /* 0x0006a08401007387 */ /* 0x000fe80000100a00 */
[----:B------:R-:W-:Y:S06]  /*6d8b0*/  STL.64 [R1+0x6a8], R134 ;  /* 0x0006a88601007387 */ /* 0x000fec0000100a00 */
[----:B------:R-:W-:Y:S04]  /*6d8c0*/  STL.64 [R1+0x690], R124 ;  /* 0x0006907c01007387 */ /* 0x000fe80000100a00 */
        /* <DEDUP_REMOVED lines=103> */
[----:B----4-:R-:W-:Y:S01]  /*6df40*/  HMMA.1688.F32.TF32 R172, R240, R64, R232 ;  /* 0x00000040f0ac723c */ /* 0x010fe200000810e8 */
[----:B------:R-:W-:Y:S04]  /*6df50*/  LDS R240, [R0+UR12+0x10700] ;  /* 0x0107000c00f07984 */ /* 0x000fe80008000800 */
[----:B------:R-:W-:Y:S03]  /*6df60*/  LDS R242, [R0+UR12+0x12700] ;  /* 0x0127000c00f27984 */ /* 0x000fe60008000800 */
[C---:B------:R-:W-:Y:S01]  /*6df70*/  HMMA.1688.F32.TF32 R136, R236.reuse, R28, R136 ;  /* 0x0000001cec88723c */ /* 0x040fe20000081088 */
[----:B------:R-:W-:Y:S04]  /*6df80*/  LDS R241, [R252+UR12+0x10700] ;  /* 0x0107000cfcf17984 */ /* 0x000fe80008000800 */
[----:B------:R-:W1:Y:S03]  /*6df90*/  LDS R243, [R252+UR12+0x12700] ;  /* 0x0127000cfcf37984 */ /* 0x000e660008000800 */
[C---:B------:R-:W-:Y:S03]  /*6dfa0*/  HMMA.1688.F32.TF32 R148, R236.reuse, R8, R200 ;  /* 0x00000008ec94723c */ /* 0x040fe600000810c8 */
[----:B------:R-:W-:Y:S05]  /*6dfb0*/  STL.64 [R1+0x5f0], R172 ;  /* 0x0005f0ac01007387 */ /* 0x000fea0000100a00 */
        /* <DEDUP_REMOVED lines=25> */
[C---:B---3--:R-:W-:Y:S08]  /*6e150*/  HMMA.1688.F32.TF32 R124, R236.reuse, R40, R164 ;  /* 0x00000028ec7c723c */ /* 0x048ff000000810a4 */
[C---:B------:R-:W-:Y:S11]  /*6e160*/  HMMA.1688.F32.TF32 R108, R236.reuse, R48, R220 ;  /* 0x00000030ec6c723c */ /* 0x040ff600000810dc */
[----:B------:R-:W-:Y:S04]  /*6e170*/  STL.64 [R1+0x550], R124 ;  /* 0x0005507c01007387 */ /* 0x000fe80000100a00 */
[----:B------:R2:W-:Y:S04]  /*6e180*/  STL.64 [R1+0x558], R126 ;  /* 0x0005587e01007387 */ /* 0x0005e80000100a00 */
[----:B------:R-:W-:Y:S04]  /*6e190*/  STL.64 [R1+0x540], R128 ;  /* 0x0005408001007387 */ /* 0x000fe80000100a00 */
[----:B------:R-:W-:Y:S01]  /*6e1a0*/  STL.64 [R1+0x548], R130 ;  /* 0x0005488201007387 */ /* 0x000fe20000100a00 */
[C---:B--2---:R-:W-:Y:S03]  /*6e1b0*/  HMMA.1688.F32.TF32 R124, R236.reuse, R52, R112 ;  /* 0x00000034ec7c723c */ /* 0x044fe60000081070 */
[----:B------:R-:W-:Y:S04]  /*6e1c0*/  STL.64 [R1+0x530], R108 ;  /* 0x0005306c01007387 */ /* 0x000fe80000100a00 */
[----:B------:R2:W-:Y:S01]  /*6e1d0*/  STL.64 [R1+0x538], R110 ;  /* 0x0005386e01007387 */ /* 0x0005e20000100a00 */
[C---:B------:R-:W-:Y:S08]  /*6e1e0*/  HMMA.1688.F32.TF32 R112, R236.reuse, R56, R116 ;  /* 0x00000038ec70723c */ /* 0x040ff00000081074 */
        /* <DEDUP_REMOVED lines=11> */
[----:B------:R-:W2:Y:S04]  /*6e2a0*/  LDL.LU R120, [R1+0x1e0] ;  /* 0x0001e00001787983 */ /* 0x000ea80000300800 */
[----:B------:R-:W-:Y:S01]  /*6e2b0*/  LDS R236, [R0+UR12+0x10780] ;  /* 0x0107800c00ec7984 */ /* 0x000fe20008000800 */
[----:B---3--:R-:W-:Y:S03]  /*6e2c0*/  HMMA.1688.F32.TF32 R104, R244, R8, R248 ;  /* 0x00000008f468723c */ /* 0x008fe600000810f8 */
[----:B------:R-:W-:Y:S04]  /*6e2d0*/  LDS R238, [R0+UR12+0x12780] ;  /* 0x0127800c00ee7984 */ /* 0x000fe80008000800 */
[----:B------:R-:W-:Y:S04]  /*6e2e0*/  LDS R237, [R252+UR12+0x10780] ;  /* 0x0107800cfced7984 */ /* 0x000fe80008000800 */
[----:B------:R-:W3:Y:S04]  /*6e2f0*/  LDS R239, [R252+UR12+0x12780] ;  /* 0x0127800cfcef7984 */ /* 0x000ee80008000800 */
        /* <DEDUP_REMOVED lines=118> */
[----:B------:R-:W-:-:S03]  /*6ea60*/  IMAD.MOV.U32 R251, RZ, RZ, R3 ;  /* 0x000000fffffb7224 */ /* 0x000fc600078e0003 */
        /* <DEDUP_REMOVED lines=20> */
[----:B------:R-:W3:Y:S04]  /*6ebb0*/  LDL.LU.64 R156, [R1+0x5ef8] ;  /* 0x005ef800019c7983 */ /* 0x000ee80000300a00 */
[----:B------:R-:W-:Y:S04]  /*6ebc0*/  STL.64 [R1+0x4b0], R148 ;  /* 0x0004b09401007387 */ /* 0x000fe80000100a00 */
[----:B------:R1:W-:Y:S04]  /*6ebd0*/  STL.64 [R1+0x4b8], R150 ;  /* 0x0004b89601007387 */ /* 0x0003e80000100a00 */
[----:B-1----:R-:W4:Y:S04]  /*6ebe0*/  LDL.LU.64 R150, [R1+0x5ef0] ;  /* 0x005ef00001967983 */ /* 0x002f280000300a00 */
        /* <DEDUP_REMOVED lines=53> */
[----:B---3--:R-:W2:Y:S01]  /*6ef40*/  LDL.LU R246, [R1+0x338] ;  /* 0x0003380001f67983 */ /* 0x008ea20000300800 */
[C---:B------:R-:W-:Y:S08]  /*6ef50*/  HMMA.1688.F32.TF32 R128, R240.reuse, R4, R128 ;  /* 0x00000004f080723c */ /* 0x040ff00000081080 */
[----:B------:R-:W-:Y:S01]  /*6ef60*/  HMMA.1688.F32.TF32 R124, R240, R8, R124 ;  /* 0x00000008f07c723c */ /* 0x000fe2000008107c */
[----:B------:R-:W-:-:S07]  /*6ef70*/  IMAD.MOV.U32 R247, RZ, RZ, R3 ;  /* 0x000000fffff77224 */ /* 0x000fce00078e0003 */
[C---:B------:R-:W-:Y:S08]  /*6ef80*/  HMMA.1688.F32.TF32 R144, R240.reuse, R12, R144 ;  /* 0x0000000cf090723c */ /* 0x040ff00000081090 */
[C---:B------:R-:W-:Y:S01]  /*6ef90*/  HMMA.1688.F32.TF32 R140, R240.reuse, R16, R140 ;  /* 0x00000010f08c723c */ /* 0x040fe2000008108c */
[----:B------:R-:W-:Y:S07]  /*6efa0*/  STL.64 [R1+0x3e0], R128 ;  /* 0x0003e08001007387 */ /* 0x000fee0000100a00 */
[C---:B------:R-:W-:Y:S01]  /*6efb0*/  HMMA.1688.F32.TF32 R136, R240.reuse, R20, R136 ;  /* 0x00000014f088723c */ /* 0x040fe20000081088 */
        /* <DEDUP_REMOVED lines=16> */
[----:B------:R1:W-:Y:S01]  /*6f0c0*/  STL.64 [R1+0x3a8], R138 ;  /* 0x0003a88a01007387 */ /* 0x0003e20000100a00 */
[C---:B------:R-:W-:Y:S03]  /*6f0d0*/  HMMA.1688.F32.TF32 R164, R240.reuse, R36, R164 ;  /* 0x00000024f0a4723c */ /* 0x040fe600000810a4 */
[----:B-1----:R-:W3:Y:S04]  /*6f0e0*/  LDL.LU.64 R138, [R1+0x5de0] ;  /* 0x005de000018a7983 */ /* 0x002ee80000300a00 */
[----:B------:R-:W3:Y:S01]  /*6f0f0*/  LDL.LU.64 R136, [R1+0x5dd8] ;  /* 0x005dd80001887983 */ /* 0x000ee20000300a00 */
[C---:B------:R-:W-:Y:S08]  /*6f100*/  HMMA.1688.F32.TF32 R108, R240.reuse, R40, R108 ;  /* 0x00000028f06c723c */ /* 0x040ff0000008106c */
[C---:B------:R-:W-:Y:S08]  /*6f110*/  HMMA.1688.F32.TF32 R112, R240.reuse, R48, R112 ;  /* 0x00000030f070723c */ /* 0x040ff00000081070 */
[C---:B------:R-:W-:Y:S08]  /*6f120*/  HMMA.1688.F32.TF32 R104, R240.reuse, R56, R104 ;  /* 0x00000038f068723c */ /* 0x040ff00000081068 */
[----:B--2---:R-:W-:-:S15]  /*6f130*/  HMMA.1688.F32.TF32 R244, R240, R24, R244 ;  /* 0x00000018f0f4723c */ /* 0x004fde00000810f4 */
[----:B------:R-:W-:-:S04]  /*6f140*/  NOP ;  /* 0x0000000000007918 */ /* 0x000fc80000000000 */
[----:B------:R-:W-:Y:S04]  /*6f150*/  STL.64 [R1+0x390], R244 ;  /* 0x000390f401007387 */ /* 0x000fe80000100a00 */
[----:B------:R1:W-:Y:S02]  /*6f160*/  STL.64 [R1+0x398], R246 ;  /* 0x000398f601007387 */ /* 0x0003e40000100a00 */
[C---:B-1----:R-:W-:Y:S08]  /*6f170*/  HMMA.1688.F32.TF32 R244, R240.reuse, R28, R132 ;  /* 0x0000001cf0f4723c */ /* 0x042ff00000081084 */
[C---:B------:R-:W-:Y:S11]  /*6f180*/  HMMA.1688.F32.TF32 R132, R240.reuse, R32, R168 ;  /* 0x00000020f084723c */ /* 0x040ff600000810a8 */
        /* <DEDUP_REMOVED lines=8> */
[----:B------:R1:W-:Y:S02]  /*6f210*/  STL.64 [R1+0x358], R110 ;  /* 0x0003586e01007387 */ /* 0x0003e40000100a00 */
[C---:B-1----:R-:W-:Y:S10]  /*6f220*/  HMMA.1688.F32.TF32 R108, R240.reuse, R52, R116 ;  /* 0x00000034f06c723c */ /* 0x042ff40000081074 */
        /* <DEDUP_REMOVED lines=9> */
[----:B--2---:R-:W-:Y:S08]  /*6f2c0*/  HMMA.1688.F32.TF32 R108, R240, R64, R120 ;  /* 0x00000040f06c723c */ /* 0x004ff00000081078 */
[----:B-1----:R-:W-:Y:S03]  /*6f2d0*/  HMMA.1688.F32.TF32 R104, R236, R4, R248 ;  /* 0x00000004ec68723c */ /* 0x002fe600000810f8 */
[----:B------:R-:W-:Y:S04]  /*6f2e0*/  STL.64 [R1+0x300], R112 ;  /* 0x0003007001007387 */ /* 0x000fe80000100a00 */
[----:B------:R-:W-:-:S12]  /*6f2f0*/  STL.64 [R1+0x308], R114 ;  /* 0x0003087201007387 */ /* 0x000fd80000100a00 */
[----:B------:R1:W-:Y:S04]  /*6f300*/  STL [R1+0xe40], R104 ;  /* 0x000e406801007387 */ /* 0x0003e80000100800 */
[----:B------:R-:W-:Y:S04]  /*6f310*/  STL.64 [R1+0x2e0], R108 ;  /* 0x0002e06c01007387 */ /* 0x000fe80000100a00 */
[----:B------:R-:W-:Y:S04]  /*6f320*/  STL.64 [R1+0x2e8], R110 ;  /* 0x0002e86e01007387 */ /* 0x000fe80000100a00 */
[----:B------:R2:W-:Y:S04]  /*6f330*/  STL.64 [R1+0xe48], R106 ;  /* 0x000e486a01007387 */ /* 0x0005e80000100a00 */
[----:B------:R-:W3:Y:S01]  /*6f340*/  LDL.LU R120, [R1+0xa0] ;  /* 0x0000a00001787983 */ /* 0x000ee20000300800 */
[----:B------:R-:W-:-:S03]  /*6f350*/  MOV R3, R105 ;  /* 0x0000006900037202 */ /* 0x000fc60000000f00 */
        /* <DEDUP_REMOVED lines=52> */
[----:B------:R-:W2:Y:S04]  /*6f6a0*/  LDL.LU R11, [R1+0x5dd0] ;  /* 0x005dd000010b7983 */ /* 0x000ea80000300800 */
[----:B------:R-:W2:Y:S04]  /*6f6b0*/  LDL.LU R6, [R1+0x5dcc] ;  /* 0x005dcc0001067983 */ /* 0x000ea80000300800 */
[----:B------:R-:W2:Y:S04]  /*6f6c0*/  LDL.LU R7, [R1+0x5dc8] ;  /* 0x005dc80001077983 */ /* 0x000ea80000300800 */
[----:B------:R-:W-:Y:S01]  /*6f6d0*/  STL [R1+0x5c94], R3 ;  /* 0x005c940301007387 */ /* 0x000fe20000100800 */
[C---:B------:R-:W-:Y:S08]  /*6f6e0*/  HMMA.1688.F32.TF32 R248, R236.reuse, R56, R248 ;  /* 0x00000038ecf8723c */ /* 0x040ff000000810f8 */
[C---:B---3--:R-:W-:Y:S08]  /*6f6f0*/  HMMA.1688.F32.TF32 R120, R236.reuse, R52, R120 ;  /* 0x00000034ec78723c */ /* 0x048ff00000081078 */
[C---:B----4-:R-:W-:Y:S08]  /*6f700*/  HMMA.1688.F32.TF32 R104, R236.reuse, R40, R104 ;  /* 0x00000028ec68723c */ /* 0x050ff00000081068 */
[C---:B--2---:R-:W-:Y:S08]  /*6f710*/  HMMA.1688.F32.TF32 R240, R236.reuse, R24, R240 ;  /* 0x00000018ecf0723c */ /* 0x044ff000000810f0 */
[C---:B------:R-:W-:Y:S08]  /*6f720*/  HMMA.1688.F32.TF32 R164, R236.reuse, R16, R164 ;  /* 0x00000010eca4723c */ /* 0x040ff000000810a4 */
[C---:B------:R-:W-:Y:S08]  /*6f730*/  HMMA.1688.F32.TF32 R132, R236.reuse, R8, R132 ;  /* 0x00000008ec84723c */ /* 0x040ff00000081084 */
[C---:B------:R-:W-:Y:S11]  /*6f740*/  HMMA.1688.F32.TF32 R168, R236.reuse, R12, R168 ;  /* 0x0000000ceca8723c */ /* 0x040ff600000810a8 */
[----:B------:R-:W-:Y:S04]  /*6f750*/  STL.64 [R1+0xe30], R132 ;  /* 0x000e308401007387 */ /* 0x000fe80000100a00 */
[----:B------:R1:W-:Y:S01]  /*6f760*/  STL.64 [R1+0xe38], R134 ;  /* 0x000e388601007387 */ /* 0x0003e20000100a00 */
[----:B------:R-:W-:Y:S03]  /*6f770*/  HMMA.1688.F32.TF32 R108, R236, R20, R108 ;  /* 0x00000014ec6c723c */ /* 0x000fe6000008106c */
[----:B-1----:R-:W2:Y:S01]  /*6f780*/  LDL.LU.64 R134, [R1+0x5dc0] ;  /* 0x005dc00001867983 */ /* 0x002ea20000300a00 */
[----:B------:R-:W-:-:S03]  /*6f790*/  MOV R3, R171 ;  /* 0x000000ab00037202 */ /* 0x000fc60000000f00 */
[----:B------:R-:W2:Y:S04]  /*6f7a0*/  LDL.LU.64 R132, [R1+0x5db8] ;  /* 0x005db80001847983 */ /* 0x000ea80000300a00 */
[----:B------:R-:W-:Y:S04]  /*6f7b0*/  STL.64 [R1+0xe20], R168 ;  /* 0x000e20a801007387 */ /* 0x000fe80000100a00 */
[----:B------:R1:W-:Y:S01]  /*6f7c0*/  STL [R1+0xe28], R170 ;  /* 0x000e28aa01007387 */ /* 0x0003e20000100800 */
[C---:B------:R-:W-:Y:S03]  /*6f7d0*/  HMMA.1688.F32.TF32 R112, R236.reuse, R32, R112 ;  /* 0x00000020ec70723c */ /* 0x040fe60000081070 */
[----:B-1----:R-:W3:Y:S04]  /*6f7e0*/  LDL.LU.64 R170, [R1+0x5db0] ;  /* 0x005db00001aa7983 */ /* 0x002ee80000300a00 */
[----:B------:R-:W3:Y:S01]  /*6f7f0*/  LDL.LU.64 R168, [R1+0x5da8] ;  /* 0x005da80001a87983 */ /* 0x000ee20000300a00 */
[C---:B------:R-:W-:Y:S03]  /*6f800*/  HMMA.1688.F32.TF32 R220, R236.reuse, R28, R220 ;  /* 0x0000001cecdc723c */ /* 0x040fe600000810dc */
[----:B------:R1:W-:Y:S04]  /*6f810*/  STL [R1+0x5c98], R3 ;  /* 0x005c980301007387 */ /* 0x0003e80000100800 */
[----:B------:R-:W-:Y:S04]  /*6f820*/  STL.64 [R1+0x1880], R164 ;  /* 0x001880a401007387 */ /* 0x000fe80000100a00 */
[----:B------:R4:W-:Y:S01]  /*6f830*/  STL.64 [R1+0x1888], R166 ;  /* 0x001888a601007387 */ /* 0x0009e20000100a00 */
[----:B-1----:R-:W-:Y:S01]  /*6f840*/  IMAD.MOV.U32 R3, RZ, RZ, R111 ;  /* 0x000000ffff037224 */ /* 0x002fe200078e006f */
[C---:B------:R-:W-:Y:S02]  /*6f850*/  HMMA.1688.F32.TF32 R116, R236.reuse, R36, R116 ;  /* 0x00000024ec74723c */ /* 0x040fe40000081074 */
[----:B----4-:R-:W4:Y:S04]  /*6f860*/  LDL.LU.64 R166, [R1+0x5da0] ;  /* 0x005da00001a67983 */ /* 0x010f280000300a00 */
[----:B------:R-:W4:Y:S04]  /*6f870*/  LDL.LU.64 R164, [R1+0x5d98] ;  /* 0x005d980001a47983 */ /* 0x000f280000300a00 */
[----:B------:R-:W-:Y:S04]  /*6f880*/  STL.64 [R1+0x1870], R108 ;  /* 0x0018706c01007387 */ /* 0x000fe80000100a00 */
[----:B------:R1:W-:Y:S01]  /*6f890*/  STL [R1+0x1878], R110 ;  /* 0x0018786e01007387 */ /* 0x0003e20000100800 */
[C---:B------:R-:W-:Y:S03]  /*6f8a0*/  HMMA.1688.F32.TF32 R244, R236.reuse, R44, R244 ;  /* 0x0000002cecf4723c */ /* 0x040fe600000810f4 */
[----:B-1----:R-:W2:Y:S04]  /*6f8b0*/  LDL.LU.64 R110, [R1+0x5d90] ;  /* 0x005d9000016e7983 */ /* 0x002ea80000300a00 */
[----:B------:R-:W2:Y:S04]  /*6f8c0*/  LDL.LU.64 R108, [R1+0x5d88] ;  /* 0x005d8800016c7983 */ /* 0x000ea80000300a00 */
[----:B------:R1:W-:Y:S01]  /*6f8d0*/  STL [R1+0x5c9c], R3 ;  /* 0x005c9c0301007387 */ /* 0x0003e20000100800 */
[----:B------:R-:W-:Y:S03]  /*6f8e0*/  HMMA.1688.F32.TF32 R216, R236, R48, R216 ;  /* 0x00000030ecd8723c */ /* 0x000fe600000810d8 */
[----:B------:R-:W-:Y:S04]  /*6f8f0*/  STL.64 [R1+0x1860], R240 ;  /* 0x001860f001007387 */ /* 0x000fe80000100a00 */
[----:B------:R-:W-:Y:S01]  /*6f900*/  STL.64 [R1+0x1868], R242 ;  /* 0x001868f201007387 */ /* 0x000fe20000100a00 */
[----:B-1----:R-:W-:-:S03]  /*6f910*/  IMAD.MOV.U32 R3, RZ, RZ, R223 ;  /* 0x000000ffff037224 */ /* 0x002fc600078e00df */
[----:B------:R-:W-:Y:S04]  /*6f920*/  STL.64 [R1+0x1850], R220 ;  /* 0x001850dc01007387 */ /* 0x000fe80000100a00 */
[----:B------:R1:W-:Y:S04]  /*6f930*/  STL [R1+0x1858], R222 ;  /* 0x001858de01007387 */ /* 0x0003e80000100800 */
[----:B------:R-:W-:Y:S04]  /*6f940*/  LDS R240, [R0+UR12+0x14000] ;  /* 0x0140000c00f07984 */ /* 0x000fe80008000800 */
[----:B------:R-:W-:Y:S04]  /*6f950*/  LDS R242, [R0+UR12+0x16000] ;  /* 0x0160000c00f27984 */ /* 0x000fe80008000800 */
[----:B-1----:R-:W2:Y:S04]  /*6f960*/  LDL.LU.64 R222, [R1+0x5d80] ;  /* 0x005d800001de7983 */ /* 0x002ea80000300a00 */
[----:B------:R-:W2:Y:S04]  /*6f970*/  LDL.LU.64 R220, [R1+0x5d78] ;  /* 0x005d780001dc7983 */ /* 0x000ea80000300a00 */
[----:B------:R1:W-:Y:S04]  /*6f980*/  STL [R1+0x5ca0], R3 ;  /* 0x005ca00301007387 */ /* 0x0003e80000100800 */
[----:B------:R-:W-:Y:S04]  /*6f990*/  STL.64 [R1+0x1840], R112 ;  /* 0x0018407001007387 */ /* 0x000fe80000100a00 */
[----:B------:R1:W-:Y:S02]  /*6f9a0*/  STL.64 [R1+0x1848], R114 ;  /* 0x0018487201007387 */ /* 0x0003e40000100a00 */
[----:B-1----:R-:W-:-:S02]  /*6f9b0*/  IMAD.MOV.U32 R3, RZ, RZ, R119 ;  /* 0x000000ffff037224 */ /* 0x002fc400078e0077 */
[----:B------:R-:W-:Y:S04]  /*6f9c0*/  LDS R241, [R252+UR12+0x14000] ;  /* 0x0140000cfcf17984 */ /* 0x000fe80008000800 */
[----:B------:R-:W1:Y:S04]  /*6f9d0*/  LDS R243, [R252+UR12+0x16000] ;  /* 0x0160000cfcf37984 */ /* 0x000e680008000800 */
[----:B------:R-:W2:Y:S04]  /*6f9e0*/  LDL.LU.64 R114, [R1+0x5d70] ;  /* 0x005d700001727983 */ /* 0x000ea80000300a00 */
[----:B------:R-:W2:Y:S04]  /*6f9f0*/  LDL.LU.64 R112, [R1+0x5d68] ;  /* 0x005d680001707983 */ /* 0x000ea80000300a00 */
[----:B------:R-:W-:Y:S04]  /*6fa00*/  STL.64 [R1+0x1830], R116 ;  /* 0x0018307401007387 */ /* 0x000fe80000100a00 */
[----:B------:R1:W-:Y:S04]  /*6fa10*/  STL [R1+0x1838], R118 ;  /* 0x0018387601007387 */ /* 0x0003e80000100800 */
[----:B-1----:R-:W2:Y:S04]  /*6fa20*/  LDL.LU.64 R118, [R1+0x5d60] ;  /* 0x005d600001767983 */ /* 0x002ea80000300a00 */
[----:B------:R-:W2:Y:S04]  /*6fa30*/  LDL.LU.64 R116, [R1+0x5d58] ;  /* 0x005d580001747983 */ /* 0x000ea80000300a00 */
[----:B------:R-:W-:Y:S04]  /*6fa40*/  STL [R1+0x5ca4], R3 ;  /* 0x005ca40301007387 */ /* 0x000fe80000100800 */
[----:B------:R-:W-:Y:S04]  /*6fa50*/  STL.64 [R1+0x1820], R104 ;  /* 0x0018206801007387 */ /* 0x000fe80000100a00 */
[----:B------:R1:W-:Y:S04]  /*6fa60*/  STL.64 [R1+0x1828], R106 ;  /* 0x0018286a01007387 */ /* 0x0003e80000100a00 */
[----:B-1----:R-:W2:Y:S04]  /*6fa70*/  LDL.LU.64 R106, [R1+0x5d50] ;  /* 0x005d5000016a7983 */ /* 0x002ea80000300a00 */
[----:B------:R-:W2:Y:S04]  /*6fa80*/  LDL.LU.64 R104, [R1+0x5d48] ;  /* 0x005d480001687983 */ /* 0x000ea80000300a00 */
[----:B------:R-:W-:Y:S04]  /*6fa90*/  STL.64 [R1+0x1810], R244 ;  /* 0x001810f401007387 */ /* 0x000fe80000100a00 */
[----:B------:R-:W-:Y:S04]  /*6faa0*/  STL [R1+0x1818], R246 ;  /* 0x001818f601007387 */ /* 0x000fe80000100800 */
[----:B------:R-:W-:Y:S04]  /*6fab0*/  STL.64 [R1+0x1800], R216 ;  /* 0x001800d801007387 */ /* 0x000fe80000100a00 */
[----:B------:R1:W-:Y:S01]  /*6fac0*/  STL.64 [R1+0x1808], R218 ;  /* 0x001808da01007387 */ /* 0x0003e20000100a00 */
[----:B------:R-:W-:-:S03]  /*6fad0*/  IMAD.MOV.U32 R3, RZ, RZ, R247 ;  /* 0x000000ffff037224 */ /* 0x000fc600078e00f7 */
[----:B------:R-:W-:Y:S04]  /*6fae0*/  LDS R244, [R0+UR12+0x14080] ;  /* 0x0140800c00f47984 */ /* 0x000fe80008000800 */
[----:B------:R-:W-:Y:S04]  /*6faf0*/  LDS R246, [R0+UR12+0x16080] ;  /* 0x0160800c00f67984 */ /* 0x000fe80008000800 */
[----:B-1----:R-:W3:Y:S04]  /*6fb00*/  LDL.LU.64 R218, [R1+0x5d40] ;  /* 0x005d400001da7983 */ /* 0x002ee80000300a00 */
[----:B------:R-:W3:Y:S04]  /*6fb10*/  LDL.LU.64 R216, [R1+0x5d38] ;  /* 0x005d380001d87983 */ /* 0x000ee80000300a00 */
[----:B------:R-:W-:Y:S04]  /*6fb20*/  STL.64 [R1+0x17f0], R120 ;  /* 0x0017f07801007387 */ /* 0x000fe80000100a00 */
[----:B------:R1:W-:Y:S04]  /*6fb30*/  STL.64 [R1+0x17f8], R122 ;  /* 0x0017f87a01007387 */ /* 0x0003e80000100a00 */
[----:B------:R-:W-:Y:S04]  /*6fb40*/  LDS R245, [R252+UR12+0x14080] ;  /* 0x0140800cfcf57984 */ /* 0x000fe80008000800 */
[----:B------:R-:W-:Y:S04]  /*6fb50*/  LDS R247, [R252+UR12+0x16080] ;  /* 0x0160800cfcf77984 */ /* 0x000fe80008000800 */
[----:B-1----:R-:W3:Y:S04]  /*6fb60*/  LDL.LU.64 R122, [R1+0x5d30] ;  /* 0x005d3000017a7983 */ /* 0x002ee80000300a00 */
[----:B------:R-:W3:Y:S04]  /*6fb70*/  LDL.LU.64 R120, [R1+0x5d28] ;  /* 0x005d280001787983 */ /* 0x000ee80000300a00 */
[----:B------:R-:W-:Y:S04]  /*6fb80*/  STL.64 [R1+0x17e0], R248 ;  /* 0x0017e0f801007387 */ /* 0x000fe80000100a00 */
[----:B------:R1:W-:Y:S04]  /*6fb90*/  STL.64 [R1+0x17e8], R250 ;  /* 0x0017e8fa01007387 */ /* 0x0003e80000100a00 */
[----:B-1----:R-:W3:Y:S04]  /*6fba0*/  LDL.LU.64 R250, [R1+0x5d20] ;  /* 0x005d200001fa7983 */ /* 0x002ee80000300a00 */
[----:B------:R-:W3:Y:S01]  /*6fbb0*/  LDL.LU.64 R248, [R1+0x5d18] ;  /* 0x005d180001f87983 */ /* 0x000ee20000300a00 */
[----:B--2---:R-:W-:Y:S08]  /*6fbc0*/  HMMA.1688.F32.TF32 R104, R240, R10, R104 ;  /* 0x0000000af068723c */ /* 0x004ff00000081068 */
[C---:B---3--:R-:W-:Y:S08]  /*6fbd0*/  HMMA.1688.F32.TF32 R248, R236.reuse, R60, R248 ;  /* 0x0000003cecf8723c */ /* 0x048ff000000810f8 */
[----:B------:R-:W-:Y:S01]  /*6fbe0*/  HMMA.1688.F32.TF32 R236, R236, R64, R120 ;  /* 0x00000040ecec723c */ /* 0x000fe20000081078 */
[----:B------:R-:W-:Y:S04]  /*6fbf0*/  LDS R120, [R0+UR12+0x14100] ;  /* 0x0141000c00787984 */ /* 0x000fe80008000800 */
[----:B------:R-:W-:Y:S04]  /*6fc00*/  LDS R122, [R0+UR12+0x16100] ;  /* 0x0161000c007a7984 */ /* 0x000fe80008000800 */
[----:B------:R-:W-:Y:S04]  /*6fc10*/  LDS R121, [R252+UR12+0x14100] ;  /* 0x0141000cfc797984 */ /* 0x000fe80008000800 */
[----:B------:R-:W-:Y:S04]  /*6fc20*/  STL.64 [R1+0x17d0], R248 ;  /* 0x0017d0f801007387 */ /* 0x000fe80000100a00 */
[----:B------:R-:W-:Y:S04]  /*6fc30*/  STL.64 [R1+0x17d8], R250 ;  /* 0x0017d8fa01007387 */ /* 0x000fe80000100a00 */
[----:B------:R-:W-:Y:S04]  /*6fc40*/  STL.64 [R1+0x2f0], R236 ;  /* 0x0002f0ec01007387 */ /* 0x000fe80000100a00 */
[----:B------:R1:W-:Y:S04]  /*6fc50*/  STL.64 [R1+0x2f8], R238 ;  /* 0x0002f8ee01007387 */ /* 0x0003e80000100a00 */
[----:B------:R-:W2:Y:S01]  /*6fc60*/  LDS R123, [R252+UR12+0x16100] ;  /* 0x0161000cfc7b7984 */ /* 0x000ea20008000800 */
[C---:B-1----:R-:W-:Y:S08]  /*6fc70*/  HMMA.1688.F32.TF32 R236, R240.reuse, R6, R216 ;  /* 0x00000006f0ec723c */ /* 0x042ff000000810d8 */
[C---:B------:R-:W-:Y:S08]  /*6fc80*/  HMMA.1688.F32.TF32 R216, R240.reuse, R14, R116 ;  /* 0x0000000ef0d8723c */ /* 0x040ff00000081074 */
[C---:B------:R-:W-:Y:S03]  /*6fc90*/  HMMA.1688.F32.TF32 R116, R240.reuse, R18, R112 ;  /* 0x00000012f074723c */ /* 0x040fe60000081070 */
[----:B------:R-:W-:Y:S04]  /*6fca0*/  STL.64 [R1+0x2d0], R236 ;  /* 0x0002d0ec01007387 */ /* 0x000fe80000100a00 */
[----:B------:R-:W-:Y:S04]  /*6fcb0*/  STL.64 [R1+0x2d8], R238 ;  /* 0x0002d8ee01007387 */ /* 0x000fe80000100a00 */
[----:B------:R-:W-:Y:S04]  /*6fcc0*/  STL.64 [R1+0x2c0], R104 ;  /* 0x0002c06801007387 */ /* 0x000fe80000100a00 */
[----:B------:R1:W-:Y:S02]  /*6fcd0*/  STL.64 [R1+0x2c8], R106 ;  /* 0x0002c86a01007387 */ /* 0x0003e40000100a00 */
[C---:B-1----:R-:W-:Y:S02]  /*6fce0*/  HMMA.1688.F32.TF32 R104, R240.reuse, R22, R220 ;  /* 0x00000016f068723c */ /* 0x042fe400000810dc */
[----:B------:R1:W-:Y:S04]  /*6fcf0*/  STL.64 [R1+0x2b0], R216 ;  /* 0x0002b0d801007387 */ /* 0x0003e80000100a00 */
[----:B------:R3:W-:Y:S02]  /*6fd00*/  STL.64 [R1+0x2b8], R218 ;  /* 0x0002b8da01007387 */ /* 0x0007e40000100a00 */
[C---:B------:R-:W-:Y:S02]  /*6fd10*/  HMMA.1688.F32.TF32 R112, R240.reuse, R26, R108 ;  /* 0x0000001af070723c */ /* 0x040fe4000008106c */
[----:B------:R1:W-:Y:S04]  /*6fd20*/  STL.64 [R1+0x2a0], R116 ;  /* 0x0002a07401007387 */ /* 0x0003e80000100a00 */
[----:B------:R-:W-:Y:S02]  /*6fd30*/  STL.64 [R1+0x2a8], R118 ;  /* 0x0002a87601007387 */ /* 0x000fe40000100a00 */
[----:B----4-:R-:W-:Y:S01]  /*6fd40*/  HMMA.1688.F32.TF32 R108, R240, R30, R164 ;  /* 0x0000001ef06c723c */ /* 0x010fe200000810a4 */
[----:B------:R-:W-:-:S02]  /*6fd50*/  IMAD.MOV.U32 R236, RZ, RZ, R225 ;  /* 0x000000ffffec7224 */ /* 0x000fc400078e00e1 */
[----:B------:R-:W-:Y:S01]  /*6fd60*/  IMAD.MOV.U32 R237, RZ, RZ, R160 ;  /* 0x000000ffffed7224 */ /* 0x000fe200078e00a0 */
[----:B------:R-:W-:Y:S04]  /*6fd70*/  STL.64 [R1+0x290], R104 ;  /* 0x0002906801007387 */ /* 0x000fe80000100a00 */
[----:B------:R4:W-:Y:S01]  /*6fd80*/  STL.64 [R1+0x298], R106 ;  /* 0x0002986a01007387 */ /* 0x0009e20000100a00 */
[----:B------:R-:W-:Y:S01]  /*6fd90*/  IMAD.MOV.U32 R238, RZ, RZ, R161 ;  /* 0x000000ffffee7224 */ /* 0x000fe200078e00a1 */
[----:B-1----:R-:W-:Y:S01]  /*6fda0*/  MOV R216, R156 ;  /* 0x0000009c00d87202 */ /* 0x002fe20000000f00 */
[----:B------:R-:W-:Y:S02]  /*6fdb0*/  IMAD.MOV.U32 R239, RZ, RZ, R162 ;  /* 0x000000ffffef7224 */ /* 0x000fe400078e00a2 */
[----:B------:R-:W-:-:S02]  /*6fdc0*/  IMAD.MOV.U32 R217, RZ, RZ, R157 ;  /* 0x000000ffffd97224 */ /* 0x000fc400078e009d */
[----:B---3--:R-:W-:Y:S02]  /*6fdd0*/  IMAD.MOV.U32 R218, RZ, RZ, R158 ;  /* 0x000000ffffda7224 */ /* 0x008fe400078e009e */
[----:B------:R-:W-:Y:S02]  /*6fde0*/  IMAD.MOV.U32 R219, RZ, RZ, R152 ;  /* 0x000000ffffdb7224 */ /* 0x000fe400078e0098 */
[----:B------:R-:W-:Y:S01]  /*6fdf0*/  IMAD.MOV.U32 R116, RZ, RZ, R149 ;  /* 0x000000ffff747224 */ /* 0x000fe200078e0095 */
[C---:B----4-:R-:W-:Y:S01]  /*6fe00*/  HMMA.1688.F32.TF32 R104, R240.reuse, R34, R168 ;  /* 0x00000022f068723c */ /* 0x050fe200000810a8 */
[----:B------:R-:W-:Y:S04]  /*6fe10*/  STL.64 [R1+0x280], R112 ;  /* 0x0002807001007387 */ /* 0x000fe80000100a00 */
[----:B------:R1:W-:Y:S04]  /*6fe20*/  STL.64 [R1+0x288], R114 ;  /* 0x0002887201007387 */ /* 0x0003e80000100a00 */
[----:B------:R-:W-:Y:S04]  /*6fe30*/  STL.64 [R1+0x270], R108 ;  /* 0x0002706c01007387 */ /* 0x000fe80000100a00 */
[----:B------:R3:W-:Y:S01]  /*6fe40*/  STL.64 [R1+0x278], R110 ;  /* 0x0002786e01007387 */ /* 0x0007e20000100a00 */
[----:B-1----:R-:W-:Y:S01]  /*6fe50*/  HMMA.1688.F32.TF32 R112, R240, R38, R132 ;  /* 0x00000026f070723c */ /* 0x002fe20000081084 */
[----:B------:R-:W-:-:S04]  /*6fe60*/  IMAD.MOV.U32 R117, RZ, RZ, R150 ;  /* 0x000000ffff757224 */ /* 0x000fc800078e0096 */
[----:B------:R-:W-:Y:S04]  /*6fe70*/  STL.64 [R1+0x260], R104 ;  /* 0x0002606801007387 */ /* 0x000fe80000100a00 */
[----:B------:R1:W-:Y:S01]  /*6fe80*/  STL.64 [R1+0x268], R106 ;  /* 0x0002686a01007387 */ /* 0x0003e20000100a00 */
[C---:B---3--:R-:W-:Y:S01]  /*6fe90*/  HMMA.1688.F32.TF32 R108, R240.reuse, R42, R136 ;  /* 0x0000002af06c723c */ /* 0x048fe20000081088 */
[----:B------:R-:W-:Y:S01]  /*6fea0*/  MOV R118, R151 ;  /* 0x0000009700767202 */ /* 0x000fe20000000f00 */
[----:B------:R-:W-:Y:S01]  /*6feb0*/  IMAD.MOV.U32 R119, RZ, RZ, R66 ;  /* 0x000000ffff777224 */ /* 0x000fe200078e0042 */
[----:B------:R-:W-:Y:S01]  /*6fec0*/  LDS R164, [R0+UR12+0x14280] ;  /* 0x0142800c00a47984 */ /* 0x000fe20008000800 */
[----:B------:R-:W-:Y:S02]  /*6fed0*/  IMAD.MOV.U32 R248, RZ, RZ, R163 ;  /* 0x000000fffff87224 */ /* 0x000fe400078e00a3 */
[----:B------:R-:W-:Y:S01]  /*6fee0*/  IMAD.MOV.U32 R249, RZ, RZ, R226 ;  /* 0x000000fffff97224 */ /* 0x000fe200078e00e2 */
[----:B------:R-:W-:Y:S01]  /*6fef0*/  LDS R166, [R0+UR12+0x16280] ;  /* 0x0162800c00a67984 */ /* 0x000fe20008000800 */
[----:B-1----:R-:W-:Y:S03]  /*6ff00*/  HMMA.1688.F32.TF32 R104, R240, R46, R140 ;  /* 0x0000002ef068723c */ /* 0x002fe6000008108c */
[----:B------:R-:W-:Y:S04]  /*6ff10*/  STL.64 [R1+0x250], R112 ;  /* 0x0002507001007387 */ /* 0x000fe80000100a00 */
[----:B------:R1:W-:Y:S01]  /*6ff20*/  STL.64 [R1+0x258], R114 ;  /* 0x0002587201007387 */ /* 0x0003e20000100a00 */
[----:B------:R-:W-:-:S02]  /*6ff30*/  IMAD.MOV.U32 R250, RZ, RZ, R227 ;  /* 0x000000fffffa7224 */ /* 0x000fc400078e00e3 */
[----:B------:R-:W-:Y:S01]  /*6ff40*/  IMAD.MOV.U32 R251, RZ, RZ, R231 ;  /* 0x000000fffffb7224 */ /* 0x000fe200078e00e7 */
[----:B------:R-:W-:Y:S04]  /*6ff50*/  LDS R165, [R252+UR12+0x14280] ;  /* 0x0142800cfca57984 */ /* 0x000fe80008000800 */
[----:B------:R-:W-:Y:S01]  /*6ff60*/  LDS R167, [R252+UR12+0x16280] ;  /* 0x0162800cfca77984 */ /* 0x000fe20008000800 */
[----:B-1----:R-:W-:Y:S03]  /*6ff70*/  HMMA.1688.F32.TF32 R112, R240, R50, R144 ;  /* 0x00000032f070723c */ /* 0x002fe60000081090 */
[----:B------:R-:W-:Y:S04]  /*6ff80*/  STL.64 [R1+0x220], R104 ;  /* 0x0002206801007387 */ /* 0x000fe80000100a00 */
[----:B------:R-:W-:Y:S01]  /*6ff90*/  STL.64 [R1+0x230], R108 ;  /* 0x0002306c01007387 */ /* 0x000fe20000100a00 */
[----:B------:R-:W-:-:S03]  /*6ffa0*/  MOV R2, R107 ;  /* 0x0000006b00027202 */ /* 0x000fc60000000f00 */
[----:B------:R1:W-:Y:S04]  /*6ffb0*/  STL.64 [R1+0x238], R110 ;  /* 0x0002386e01007387 */ /* 0x0003e80000100a00 */
[----:B------:R3:W-:Y:S01]  /*6ffc0*/  STL [R1+0x228], R106 ;  /* 0x0002286a01007387 */ /* 0x0007e20000100800 */
[C---:B-1----:R-:W-:Y:S08]  /*6ffd0*/  HMMA.1688.F32.TF32 R108, R240.reuse, R54, R124 ;  /* 0x00000036f06c723c */ /* 0x042ff0000008107c */
[----:B---3--:R-:W-:Y:S01]  /*6ffe0*/  HMMA.1688.F32.TF32 R104, R240, R58, R128 ;  /* 0x0000003af068723c */ /* 0x008fe20000081080 */
[----:B------:R1:W-:Y:S04]  /*6fff0*/  STL.64 [R1+0x1e0], R112 ;  /* 0x0001e07001007387 */ /* 0x0003e80000100a00 */
[----:B------:R3:W-:Y:S06]  /*70000*/  STL.64 [R1+0x1e8], R114 ;  /* 0x0001e87201007387 */ /* 0x0007ec0000100a00 */
[----:B------:R-:W-:Y:S04]  /*70010*/  STL.64 [R1+0x190], R108 ;  /* 0x0001906c01007387 */ /* 0x000fe80000100a00 */
[----:B------:R-:W-:Y:S04]  /*70020*/  STL.64 [R1+0x198], R110 ;  /* 0x0001986e01007387 */ /* 0x000fe80000100a00 */
[----:B------:R-:W4:Y:S04]  /*70030*/  LDL.LU R225, [R1+0x5d14] ;  /* 0x005d140001e17983 */ /* 0x000f280000300800 */
[----:B------:R1:W-:Y:S04]  /*70040*/  STL.64 [R1+0x160], R104 ;  /* 0x0001606801007387 */ /* 0x0003e80000100a00 */
[----:B------:R1:W-:Y:S04]  /*70050*/  STL.64 [R1+0x168], R106 ;  /* 0x0001686a01007387 */ /* 0x0003e80000100a00 */
[----:B------:R-:W4:Y:S04]  /*70060*/  LDL.LU R160, [R1+0x5d10] ;  /* 0x005d100001a07983 */ /* 0x000f280000300800 */
[----:B------:R-:W4:Y:S04]  /*70070*/  LDL.LU R161, [R1+0x5d0c] ;  /* 0x005d0c0001a17983 */ /* 0x000f280000300800 */
[----:B------:R-:W4:Y:S01]  /*70080*/  LDL.LU R162, [R1+0x5d08] ;  /* 0x005d080001a27983 */ /* 0x000f220000300800 */
[----:B-1----:R-:W-:-:S03]  /*70090*/  IMAD.MOV.U32 R112, RZ, RZ, R153 ;  /* 0x000000ffff707224 */ /* 0x002fc600078e0099 */
[----:B------:R-:W4:Y:S01]  /*700a0*/  LDL.LU R156, [R1+0x5d04] ;  /* 0x005d0400019c7983 */ /* 0x000f220000300800 */
[----:B------:R-:W-:-:S03]  /*700b0*/  MOV R113, R154 ;  /* 0x0000009a00717202 */ /* 0x000fc60000000f00 */
[----:B------:R-:W4:Y:S01]  /*700c0*/  LDL.LU R157, [R1+0x5d00] ;  /* 0x005d0000019d7983 */ /* 0x000f220000300800 */
[----:B---3--:R-:W-:-:S03]  /*700d0*/  IMAD.MOV.U32 R114, RZ, RZ, R155 ;  /* 0x000000ffff727224 */ /* 0x008fc600078e009b */
[----:B------:R-:W4:Y:S01]  /*700e0*/  LDL.LU R158, [R1+0x5cfc] ;  /* 0x005cfc00019e7983 */ /* 0x000f220000300800 */
[----:B------:R-:W-:-:S03]  /*700f0*/  IMAD.MOV.U32 R115, RZ, RZ, R148 ;  /* 0x000000ffff737224 */ /* 0x000fc600078e0094 */
        /* <DEDUP_REMOVED lines=13> */
[----:B------:R-:W-:-:S03]  /*701d0*/  IMAD.MOV.U32 R106, RZ, RZ, R63 ;  /* 0x000000ffff6a7224 */ /* 0x000fc600078e003f */
[----:B------:R-:W3:Y:S04]  /*701e0*/  LDL.LU R151, [R1+0x5cdc] ;  /* 0x005cdc0001977983 */ /* 0x000ee80000300800 */
[----:B------:R-:W3:Y:S04]  /*701f0*/  LDL.LU R66, [R1+0x5cd8] ;  /* 0x005cd80001427983 */ /* 0x000ee80000300800 */
[----:B------:R-:W3:Y:S04]  /*70200*/  LDL.LU R67, [R1+0x5cd4] ;  /* 0x005cd40001437983 */ /* 0x000ee80000300800 */
[----:B------:R-:W4:Y:S04]  /*70210*/  LDL.LU R62, [R1+0x5cd0] ;  /* 0x005cd000013e7983 */ /* 0x000f280000300800 */
[----:B------:R-:W4:Y:S01]  /*70220*/  LDL.LU R63, [R1+0x5ccc] ;  /* 0x005ccc00013f7983 */ /* 0x000f220000300800 */
[----:B------:R-:W-:-:S03]  /*70230*/  MOV R107, R159 ;  /* 0x0000009f006b7202 */ /* 0x000fc60000000f00 */
[----:B------:R-:W4:Y:S04]  /*70240*/  LDL.LU R159, [R1+0x5cc8] ;  /* 0x005cc800019f7983 */ /* 0x000f280000300800 */
[----:B------:R-:W4:Y:S04]  /*70250*/  LDL.LU R163, [R1+0x5cc4] ;  /* 0x005cc40001a37983 */ /* 0x000f280000300800 */
[----:B------:R-:W4:Y:S04]  /*70260*/  LDL.LU R226, [R1+0x5cc0] ;  /* 0x005cc00001e27983 */ /* 0x000f280000300800 */
[----:B------:R-:W4:Y:S04]  /*70270*/  LDL.LU R227, [R1+0x5cbc] ;  /* 0x005cbc0001e37983 */ /* 0x000f280000300800 */
[----:B------:R-:W4:Y:S01]  /*70280*/  LDL.LU R231, [R1+0x5cb8] ;  /* 0x005cb80001e77983 */ /* 0x000f220000300800 */
[----:B--2---:R-:W-:Y:S08]  /*70290*/  HMMA.1688.F32.TF32 R112, R120, R10, R112 ;  /* 0x0000000a7870723c */ /* 0x004ff00000081070 */
[C---:B---3--:R-:W-:Y:S08]  /*702a0*/  HMMA.1688.F32.TF32 R108, R240.reuse, R66, R152 ;  /* 0x00000042f06c723c */ /* 0x048ff00000081098 */
[----:B----4-:R-:W-:Y:S08]  /*702b0*/  HMMA.1688.F32.TF32 R124, R240, R62, R148 ;  /* 0x0000003ef07c723c */ /* 0x010ff00000081094 */
        /* <DEDUP_REMOVED lines=27> */
[C---:B-1----:R-:W-:Y:S08]  /*70470*/  HMMA.1688.F32.TF32 R124, R244.reuse, R34, R180 ;  /* 0x00000022f47c723c */ /* 0x042ff000000810b4 */
[----:B--2---:R-:W-:Y:S01]  /*70480*/  HMMA.1688.F32.TF32 R108, R244, R38, R208 ;  /* 0x00000026f46c723c */ /* 0x004fe200000810d0 */
[----:B------:R-:W-:Y:S04]  /*70490*/  STL.64 [R1+0xd0], R128 ;  /* 0x0000d08001007387 */ /* 0x000fe80000100a00 */
[----:B------:R-:W-:Y:S06]  /*704a0*/  STL.64 [R1+0xd8], R130 ;  /* 0x0000d88201007387 */ /* 0x000fec0000100a00 */
[----:B------:R-:W-:Y:S04]  /*704b0*/  STL.64 [R1+0xc0], R124 ;  /* 0x0000c07c01007387 */ /* 0x000fe80000100a00 */
[----:B------:R-:W-:Y:S04]  /*704c0*/  STL.64 [R1+0xc8], R126 ;  /* 0x0000c87e01007387 */ /* 0x000fe80000100a00 */
[----:B------:R-:W-:Y:S01]  /*704d0*/  MOV R13, R110 ;  /* 0x0000006e000d7202 */ /* 0x000fe20000000f00 */
[----:B------:R1:W-:Y:S01]  /*704e0*/  STL.64 [R1+0xa0], R108 ;  /* 0x0000a06c01007387 */ /* 0x0003e20000100a00 */
[----:B------:R-:W-:-:S02]  /*704f0*/  IMAD.MOV.U32 R12, RZ, RZ, R111 ;  /* 0x000000ffff0c7224 */ /* 0x000fc400078e006f */
[C---:B-1----:R-:W-:Y:S08]  /*70500*/  HMMA.1688.F32.TF32 R108, R244.reuse, R42, R212 ;  /* 0x0000002af46c723c */ /* 0x042ff000000810d4 */
[C---:B------:R-:W-:Y:S08]  /*70510*/  HMMA.1688.F32.TF32 R124, R244.reuse, R46, R172 ;  /* 0x0000002ef47c723c */ /* 0x040ff000000810ac */
[C---:B------:R-:W-:Y:S01]  /*70520*/  HMMA.1688.F32.TF32 R128, R244.reuse, R50, R176 ;  /* 0x00000032f480723c */ /* 0x040fe200000810b0 */
[----:B------:R-:W-:Y:S04]  /*70530*/  LDS R176, [R0+UR12+0x14380] ;  /* 0x0143800c00b07984 */ /* 0x000fe80008000800 */
[----:B------:R-:W-:Y:S04]  /*70540*/  STL.64 [R1+0x17c0], R108 ;  /* 0x0017c06c01007387 */ /* 0x000fe80000100a00 */
[----:B------:R1:W-:Y:S04]  /*70550*/  STL.64 [R1+0x17c8], R110 ;  /* 0x0017c86e01007387 */ /* 0x0003e80000100a00 */
[----:B------:R-:W-:Y:S04]  /*70560*/  LDS R178, [R0+UR12+0x16380] ;  /* 0x0163800c00b27984 */ /* 0x000fe80008000800 */
[----:B------:R-:W-:Y:S01]  /*70570*/  LDS R177, [R252+UR12+0x14380] ;  /* 0x0143800cfcb17984 */ /* 0x000fe20008000800 */
[C---:B-1----:R-:W-:Y:S03]  /*70580*/  HMMA.1688.F32.TF32 R108, R244.reuse, R54, R192 ;  /* 0x00000036f46c723c */ /* 0x042fe600000810c0 */
[----:B------:R-:W-:Y:S04]  /*70590*/  STL.64 [R1+0x17b0], R124 ;  /* 0x0017b07c01007387 */ /* 0x000fe80000100a00 */
[----:B------:R1:W-:Y:S04]  /*705a0*/  STL.64 [R1+0x17b8], R126 ;  /* 0x0017b87e01007387 */ /* 0x0003e80000100a00 */
[----:B------:R-:W-:Y:S04]  /*705b0*/  STL.64 [R1+0x17a0], R128 ;  /* 0x0017a08001007387 */ /* 0x000fe80000100a00 */
[----:B------:R2:W-:Y:S01]  /*705c0*/  STL.64 [R1+0x17a8], R130 ;  /* 0x0017a88201007387 */ /* 0x0005e20000100a00 */
[C---:B-1----:R-:W-:Y:S03]  /*705d0*/  HMMA.1688.F32.TF32 R124, R244.reuse, R58, R196 ;  /* 0x0000003af47c723c */ /* 0x042fe600000810c4 */
[----:B------:R-:W-:Y:S04]  /*705e0*/  LDS R179, [R252+UR12+0x16380] ;  /* 0x0163800cfcb37984 */ /* 0x000fe80008000800 */
[----:B------:R-:W-:Y:S01]  /*705f0*/  STL.64 [R1+0x1790], R108 ;  /* 0x0017906c01007387 */ /* 0x000fe20000100a00 */
[C---:B--2---:R-:W-:Y:S03]  /*70600*/  HMMA.1688.F32.TF32 R128, R244.reuse, R62, R184 ;  /* 0x0000003ef480723c */ /* 0x044fe600000810b8 */
[----:B------:R1:W-:Y:S05]  /*70610*/  STL.64 [R1+0x1798], R110 ;  /* 0x0017986e01007387 */ /* 0x0003ea0000100a00 */
[----:B-1----:R-:W-:Y:S03]  /*70620*/  HMMA.1688.F32.TF32 R108, R244, R66, R188 ;  /* 0x00000042f46c723c */ /* 0x002fe600000810bc */
        /* <DEDUP_REMOVED lines=19> */
[C---:B------:R-:W-:Y:S08]  /*70760*/  HMMA.1688.F32.TF32 R104, R120.reuse, R22, R216 ;  /* 0x000000167868723c */ /* 0x040ff000000810d8 */
        /* <DEDUP_REMOVED lines=19> */
[----:B------:R2:W-:Y:S02]  /*708a0*/  STL.64 [R1+0x16d8], R70 ;  /* 0x0016d84601007387 */ /* 0x0005e40000100a00 */
[C---:B--2---:R-:W-:Y:S02]  /*708b0*/  HMMA.1688.F32.TF32 R68, R120.reuse, R50, R84 ;  /* 0x000000327844723c */ /* 0x044fe40000081054 */
[----:B------:R-:W-:Y:S04]  /*708c0*/  STL.64 [R1+0x16c0], R72 ;  /* 0x0016c04801007387 */ /* 0x000fe80000100a00 */
[----:B------:R2:W-:Y:S02]  /*708d0*/  STL.64 [R1+0x16c8], R74 ;  /* 0x0016c84a01007387 */ /* 0x0005e40000100a00 */
[----:B--2---:R-:W-:Y:S11]  /*708e0*/  HMMA.1688.F32.TF32 R72, R120, R54, R88 ;  /* 0x000000367848723c */ /* 0x004ff60000081058 */
[----:B------:R-:W-:Y:S01]  /*708f0*/  IMAD.MOV.U32 R5, RZ, RZ, R70 ;  /* 0x000000ffff057224 */ /* 0x000fe200078e0046 */
[----:B------:R2:W-:Y:S01]  /*70900*/  STL.64 [R1+0x16b0], R68 ;  /* 0x0016b04401007387 */ /* 0x0005e20000100a00 */
[----:B------:R-:W-:-:S02]  /*70910*/  IMAD.MOV.U32 R4, RZ, RZ, R71 ;  /* 0x000000ffff047224 */ /* 0x000fc400078e0047 */
[----:B--2---:R-:W-:Y:S03]  /*70920*/  HMMA.1688.F32.TF32 R68, R120, R58, R92 ;  /* 0x0000003a7844723c */ /* 0x004fe6000008105c */
[----:B------:R2:W-:Y:S04]  /*70930*/  STL [R1+0x5c7c], R4 ;  /* 0x005c7c0401007387 */ /* 0x0005e80000100800 */
[----:B------:R3:W-:Y:S04]  /*70940*/  STL [R1+0x5c78], R5 ;  /* 0x005c780501007387 */ /* 0x0007e80000100800 */
[----:B------:R-:W-:Y:S04]  /*70950*/  STL.64 [R1+0x16a0], R72 ;  /* 0x0016a04801007387 */ /* 0x000fe80000100a00 */
[----:B------:R-:W-:Y:S04]  /*70960*/  STL.64 [R1+0x16a8], R74 ;  /* 0x0016a84a01007387 */ /* 0x000fe80000100a00 */
[----:B--2---:R-:W-:Y:S01]  /*70970*/  IMAD.MOV.U32 R4, RZ, RZ, R70 ;  /* 0x000000ffff047224 */ /* 0x004fe200078e0046 */
[----:B------:R2:W-:Y:S01]  /*70980*/  STL.64 [R1+0x1690], R68 ;  /* 0x0016904401007387 */ /* 0x0005e20000100a00 */
[----:B---3--:R-:W-:-:S02]  /*70990*/  MOV R5, R71 ;  /* 0x0000004700057202 */ /* 0x008fc40000000f00 */
[----:B--2---:R-:W-:Y:S03]  /*709a0*/  HMMA.1688.F32.TF32 R68, R120, R62, R96 ;  /* 0x0000003e7844723c */ /* 0x004fe60000081060 */
[----:B------:R-:W-:Y:S04]  /*709b0*/  STL [R1+0x5c84], R5 ;  /* 0x005c840501007387 */ /* 0x000fe80000100800 */
[----:B------:R-:W-:Y:S04]  /*709c0*/  STL [R1+0x5c80], R4 ;  /* 0x005c800401007387 */ /* 0x000fe80000100800 */
[----:B------:R-:W1:Y:S08]  /*709d0*/  LDL.LU R104, [R1+0x180] ;  /* 0x0001800001687983 */ /* 0x000e700000300800 */
[----:B------:R-:W-:Y:S04]  /*709e0*/  STL.64 [R1+0x1680], R68 ;  /* 0x0016804401007387 */ /* 0x000fe80000100a00 */
[----:B------:R2:W-:Y:S04]  /*709f0*/  STL.64 [R1+0x1688], R70 ;  /* 0x0016884601007387 */ /* 0x0005e80000100a00 */
[----:B------:R-:W1:Y:S04]  /*70a00*/  LDL.LU R105, [R1+0x184] ;  /* 0x0001840001697983 */ /* 0x000e680000300800 */
[----:B------:R-:W1:Y:S04]  /*70a10*/  LDL.LU R106, [R1+0x188] ;  /* 0x00018800016a7983 */ /* 0x000e680000300800 */
[----:B------:R-:W1:Y:S04]  /*70a20*/  LDL.LU R107, [R1+0x18c] ;  /* 0x00018c00016b7983 */ /* 0x000e680000300800 */
        /* <DEDUP_REMOVED lines=31> */
[----:B------:R-:W3:Y:S01]  /*70c20*/  LDL.LU R251, [R1+0x1cc] ;  /* 0x0001cc0001fb7983 */ /* 0x000ee20000300800 */
[----:B-1----:R-:W-:Y:S08]  /*70c30*/  HMMA.1688.F32.TF32 R76, R124, R22, R104 ;  /* 0x000000167c4c723c */ /* 0x002ff00000081068 */
[----:B--2---:R-:W-:-:S15]  /*70c40*/  HMMA.1688.F32.TF32 R68, R120, R66, R100 ;  /* 0x000000427844723c */ /* 0x004fde0000081064 */
[----:B------:R-:W-:-:S04]  /*70c50*/  NOP ;  /* 0x0000000000007918 */ /* 0x000fc80000000000 */
[----:B------:R-:W-:Y:S01]  /*70c60*/  MOV R9, R70 ;  /* 0x0000004600097202 */ /* 0x000fe20000000f00 */
[----:B------:R3:W-:Y:S01]  /*70c70*/  STL.64 [R1+0x20], R68 ;  /* 0x0000204401007387 */ /* 0x0007e20000100a00 */
[----:B------:R-:W-:Y:S02]  /*70c80*/  IMAD.MOV.U32 R8, RZ, RZ, R71 ;  /* 0x000000ffff087224 */ /* 0x000fe400078e0047 */
[----:B---3--:R-:W-:Y:S03]  /*70c90*/  HMMA.1688.F32.TF32 R68, R124, R6, R108 ;  /* 0x000000067c44723c */ /* 0x008fe6000008106c */
[----:B------:R-:W-:Y:S04]  /*70ca0*/  STL [R1+0x5c8c], R8 ;  /* 0x005c8c0801007387 */ /* 0x000fe80000100800 */
[----:B------:R-:W-:-:S12]  /*70cb0*/  STL [R1+0x5c88], R9 ;  /* 0x005c880901007387 */ /* 0x000fd80000100800 */
[----:B------:R-:W-:Y:S01]  /*70cc0*/  IMAD.MOV.U32 R5, RZ, RZ, R70 ;  /* 0x000000ffff057224 */ /* 0x000fe200078e0046 */
[----:B------:R4:W-:Y:S01]  /*70cd0*/  STL.64 [R1+0x10], R68 ;  /* 0x0000104401007387 */ /* 0x0009e20000100a00 */
[----:B------:R-:W-:Y:S02]  /*70ce0*/  IMAD.MOV.U32 R4, RZ, RZ, R71 ;  /* 0x000000ffff047224 */ /* 0x000fe400078e0047 */
[C---:B----4-:R-:W-:Y:S08]  /*70cf0*/  HMMA.1688.F32.TF32 R68, R124.reuse, R10, R220 ;  /* 0x0000000a7c44723c */ /* 0x050ff000000810dc */
[C---:B------:R-:W-:Y:S11]  /*70d00*/  HMMA.1688.F32.TF32 R72, R124.reuse, R18, R116 ;  /* 0x000000127c48723c */ /* 0x040ff60000081074 */
[----:B------:R-:W-:Y:S01]  /*70d10*/  IMAD.MOV.U32 R8, RZ, RZ, R70 ;  /* 0x000000ffff087224 */ /* 0x000fe200078e0046 */
[----:B------:R1:W-:Y:S01]  /*70d20*/  STL.64 [R1], R68 ;  /* 0x0000004401007387 */ /* 0x0003e20000100a00 */
[----:B------:R-:W-:Y:S01]  /*70d30*/  MOV R9, R71 ;  /* 0x0000004700097202 */ /* 0x000fe20000000f00 */
[C---:B------:R-:W-:Y:S08]  /*70d40*/  HMMA.1688.F32.TF32 R80, R124.reuse, R26, R216 ;  /* 0x0000001a7c50723c */ /* 0x040ff000000810d8 */
[C---:B-1----:R-:W-:Y:S08]  /*70d50*/  HMMA.1688.F32.TF32 R68, R124.reuse, R14, R112 ;  /* 0x0000000e7c44723c */ /* 0x042ff00000081070 */
[C---:B------:R-:W-:Y:S11]  /*70d60*/  HMMA.1688.F32.TF32 R84, R124.reuse, R30, R236 ;  /* 0x0000001e7c54723c */ /* 0x040ff600000810ec */
[----:B------:R-:W-:Y:S04]  /*70d70*/  STL.64 [R1+0x5b20], R70 ;  /* 0x005b204601007387 */ /* 0x000fe80000100a00 */
[----:B------:R1:W-:Y:S04]  /*70d80*/  STL.64 [R1+0x5b18], R68 ;  /* 0x005b184401007387 */ /* 0x0003e80000100a00 */
[----:B------:R-:W-:Y:S04]  /*70d90*/  STL.64 [R1+0x5b30], R74 ;  /* 0x005b304a01007387 */ /* 0x000fe80000100a00 */
[----:B------:R2:W-:Y:S04]  /*70da0*/  STL.64 [R1+0x5b28], R72 ;  /* 0x005b284801007387 */ /* 0x0005e80000100a00 */
        /* <DEDUP_REMOVED lines=38> */
[C---:B------:R-:W-:Y:S03]  /*71010*/  HMMA.1688.F32.TF32 R88, R124.reuse, R34, R248 ;  /* 0x000000227c58723c */ /* 0x040fe600000810f8 */
[----:B------:R-:W3:Y:S04]  /*71020*/  LDL.LU R248, [R1+0xcb0] ;  /* 0x000cb00001f87983 */ /* 0x000ee80000300800 */
[----:B------:R-:W3:Y:S04]  /*71030*/  LDL.LU R249, [R1+0xcb4] ;  /* 0x000cb40001f97983 */ /* 0x000ee80000300800 */
[----:B------:R-:W3:Y:S04]  /*71040*/  LDL.LU R250, [R1+0xcb8] ;  /* 0x000cb80001fa7983 */ /* 0x000ee80000300800 */
[----:B------:R-:W3:Y:S04]  /*71050*/  LDL.LU R251, [R1+0xcbc] ;  /* 0x000cbc0001fb7983 */ /* 0x000ee80000300800 */
[----:B------:R-:W-:Y:S04]  /*71060*/  STL [R1+0x5afc], R88 ;  /* 0x005afc5801007387 */ /* 0x000fe80000100800 */
[----:B------:R-:W-:Y:S04]  /*71070*/  STL [R1+0x5af8], R89 ;  /* 0x005af85901007387 */ /* 0x000fe80000100800 */
[----:B------:R-:W-:Y:S04]  /*71080*/  STL [R1+0x5af4], R90 ;  /* 0x005af45a01007387 */ /* 0x000fe80000100800 */
[----:B------:R-:W-:Y:S01]  /*71090*/  STL [R1+0x5af0], R91 ;  /* 0x005af05b01007387 */ /* 0x000fe20000100800 */
[C---:B----4-:R-:W-:Y:S08]  /*710a0*/  HMMA.1688.F32.TF32 R92, R124.reuse, R38, R168 ;  /* 0x000000267c5c723c */ /* 0x050ff000000810a8 */
[C---:B--2---:R-:W-:Y:S11]  /*710b0*/  HMMA.1688.F32.TF32 R96, R124.reuse, R42, R108 ;  /* 0x0000002a7c60723c */ /* 0x044ff6000008106c */
[----:B------:R-:W-:Y:S01]  /*710c0*/  STL [R1+0x5b0c], R92 ;  /* 0x005b0c5c01007387 */ /* 0x000fe20000100800 */
[C---:B---3--:R-:W-:Y:S03]  /*710d0*/  HMMA.1688.F32.TF32 R100, R124.reuse, R46, R220 ;  /* 0x0000002e7c64723c */ /* 0x048fe600000810dc */
[----:B------:R-:W-:Y:S05]  /*710e0*/  STL [R1+0x5b08], R93 ;  /* 0x005b085d01007387 */ /* 0x000fea0000100800 */
[C---:B------:R-:W-:Y:S01]  /*710f0*/  HMMA.1688.F32.TF32 R104, R124.reuse, R50, R104 ;  /* 0x000000327c68723c */ /* 0x040fe20000081068 */
[----:B------:R-:W-:Y:S07]  /*71100*/  STL [R1+0x5b04], R94 ;  /* 0x005b045e01007387 */ /* 0x000fee0000100800 */
[C---:B------:R-:W-:Y:S08]  /*71110*/  HMMA.1688.F32.TF32 R108, R124.reuse, R54, R112 ;  /* 0x000000367c6c723c */ /* 0x040ff00000081070 */
[C---:B------:R-:W-:Y:S08]  /*71120*/  HMMA.1688.F32.TF32 R112, R124.reuse, R58, R116 ;  /* 0x0000003a7c70723c */ /* 0x040ff00000081074 */
[C---:B------:R-:W-:Y:S01]  /*71130*/  HMMA.1688.F32.TF32 R116, R124.reuse, R62, R216 ;  /* 0x0000003e7c74723c */ /* 0x040fe200000810d8 */
[----:B------:R-:W-:Y:S04]  /*71140*/  STL [R1+0x5b00], R95 ;  /* 0x005b005f01007387 */ /* 0x000fe80000100800 */
[----:B------:R-:W-:Y:S03]  /*71150*/  STL [R1+0x5b14], R97 ;  /* 0x005b146101007387 */ /* 0x000fe60000100800 */
[----:B------:R-:W-:Y:S01]  /*71160*/  HMMA.1688.F32.TF32 R120, R124, R66, R236 ;  /* 0x000000427c78723c */ /* 0x000fe200000810ec */
[----:B------:R-:W-:Y:S04]  /*71170*/  STL [R1+0x5b10], R98 ;  /* 0x005b106201007387 */ /* 0x000fe80000100800 */
[----:B------:R-:W-:Y:S04]  /*71180*/  STL [R1+0x5aec], R99 ;  /* 0x005aec6301007387 */ /* 0x000fe80000100800 */
[----:B------:R2:W-:Y:S04]  /*71190*/  STL [R1+0x5ae8], R103 ;  /* 0x005ae86701007387 */ /* 0x0005e80000100800 */
        /* <DEDUP_REMOVED lines=10> */
[----:B------:R-:W1:Y:S04]  /*71240*/  LDL.LU R236, [R1+0xe00] ;  /* 0x000e000001ec7983 */ /* 0x000e680000300800 */
[----:B------:R-:W1:Y:S04]  /*71250*/  LDL.LU R237, [R1+0xe04] ;  /* 0x000e040001ed7983 */ /* 0x000e680000300800 */
[----:B------:R-:W1:Y:S04]  /*71260*/  LDL.LU R238, [R1+0xe08] ;  /* 0x000e080001ee7983 */ /* 0x000e680000300800 */
[----:B------:R-:W1:Y:S01]  /*71270*/  LDL.LU R239, [R1+0xe0c] ;  /* 0x000e0c0001ef7983 */ /* 0x000e620000300800 */
[C---:B------:R-:W-:Y:S03]  /*71280*/  HMMA.1688.F32.TF32 R124, R160.reuse, R6, R248 ;  /* 0x00000006a07c723c */ /* 0x040fe600000810f8 */
        /* <DEDUP_REMOVED lines=36> */
[----:B------:R-:W-:Y:S04]  /*714d0*/  STL.64 [R1+0x5bb0], R126 ;  /* 0x005bb07e01007387 */ /* 0x000fe80000100a00 */
[----:B------:R-:W-:Y:S01]  /*714e0*/  STL.64 [R1+0x5ba8], R124 ;  /* 0x005ba87c01007387 */ /* 0x000fe20000100a00 */
[C---:B----4-:R-:W-:Y:S03]  /*714f0*/  HMMA.1688.F32.TF32 R128, R160.reuse, R10, R248 ;  /* 0x0000000aa080723c */ /* 0x050fe600000810f8 */
[----:B------:R-:W4:Y:S04]  /*71500*/  LDL.LU R248, [R1+0xdf0] ;  /* 0x000df00001f87983 */ /* 0x000f280000300800 */
[----:B------:R-:W4:Y:S04]  /*71510*/  LDL.LU R249, [R1+0xdf4] ;  /* 0x000df40001f97983 */ /* 0x000f280000300800 */
[----:B------:R-:W4:Y:S04]  /*71520*/  LDL.LU R250, [R1+0xdf8] ;  /* 0x000df80001fa7983 */ /* 0x000f280000300800 */
[----:B------:R-:W4:Y:S01]  /*71530*/  LDL.LU R251, [R1+0xdfc] ;  /* 0x000dfc0001fb7983 */ /* 0x000f220000300800 */
[C---:B--2---:R-:W-:Y:S08]  /*71540*/  HMMA.1688.F32.TF32 R132, R160.reuse, R14, R132 ;  /* 0x0000000ea084723c */ /* 0x044ff00000081084 */
[C---:B---3--:R-:W-:Y:S08]  /*71550*/  HMMA.1688.F32.TF32 R148, R160.reuse, R30, R148 ;  /* 0x0000001ea094723c */ /* 0x048ff00000081094 */
[C---:B------:R-:W-:Y:S01]  /*71560*/  HMMA.1688.F32.TF32 R136, R160.reuse, R18, R136 ;  /* 0x00000012a088723c */ /* 0x040fe20000081088 */
[----:B------:R-:W-:Y:S07]  /*71570*/  STL.64 [R1+0x5bc0], R130 ;  /* 0x005bc08201007387 */ /* 0x000fee0000100a00 */
[C---:B-1----:R-:W-:Y:S08]  /*71580*/  HMMA.1688.F32.TF32 R68, R160.reuse, R46, R236 ;  /* 0x0000002ea044723c */ /* 0x042ff000000810ec */
        /* <DEDUP_REMOVED lines=76> */
[----:B----4-:R-:W-:Y:S01]  /*71a50*/  HMMA.1688.F32.TF32 R68, R160, R50, R248 ;  /* 0x00000032a044723c */ /* 0x010fe200000810f8 */
[----:B------:R-:W4:Y:S04]  /*71a60*/  LDL.LU R248, [R1+0xc70] ;  /* 0x000c700001f87983 */ /* 0x000f280000300800 */
[----:B------:R-:W4:Y:S04]  /*71a70*/  LDL.LU R249, [R1+0xc74] ;  /* 0x000c740001f97983 */ /* 0x000f280000300800 */
[----:B------:R-:W4:Y:S04]  /*71a80*/  LDL.LU R250, [R1+0xc78] ;  /* 0x000c780001fa7983 */ /* 0x000f280000300800 */
[----:B------:R-:W4:Y:S06]  /*71a90*/  LDL.LU R251, [R1+0xc7c] ;  /* 0x000c7c0001fb7983 */ /* 0x000f2c0000300800 */
[----:B------:R-:W-:Y:S01]  /*71aa0*/  MOV R94, R68 ;  /* 0x00000044005e7202 */ /* 0x000fe20000000f00 */
[----:B------:R-:W-:-:S02]  /*71ab0*/  IMAD.MOV.U32 R95, RZ, RZ, R69 ;  /* 0x000000ffff5f7224 */ /* 0x000fc400078e0045 */
[----:B------:R-:W-:Y:S02]  /*71ac0*/  IMAD.MOV.U32 R88, RZ, RZ, R70 ;  /* 0x000000ffff587224 */ /* 0x000fe400078e0046 */
[----:B------:R-:W-:Y:S01]  /*71ad0*/  IMAD.MOV.U32 R89, RZ, RZ, R71 ;  /* 0x000000ffff597224 */ /* 0x000fe200078e0047 */
[----:B------:R-:W-:Y:S04]  /*71ae0*/  STL.64 [R1+0x5c50], R90 ;  /* 0x005c505a01007387 */ /* 0x000fe80000100a00 */
[----:B------:R-:W-:Y:S04]  /*71af0*/  STL.64 [R1+0x5c48], R88 ;  /* 0x005c485801007387 */ /* 0x000fe80000100a00 */
[----:B------:R-:W-:Y:S01]  /*71b00*/  STL.64 [R1+0x5c70], R94 ;  /* 0x005c705e01007387 */ /* 0x000fe20000100a00 */
[----:B--2---:R-:W-:-:S15]  /*71b10*/  HMMA.1688.F32.TF32 R68, R160, R54, R208 ;  /* 0x00000036a044723c */ /* 0x004fde00000810d0 */
[----:B------:R-:W-:-:S04]  /*71b20*/  NOP ;  /* 0x0000000000007918 */ /* 0x000fc80000000000 */
[----:B------:R-:W-:Y:S01]  /*71b30*/  IMAD.MOV.U32 R97, RZ, RZ, R68 ;  /* 0x000000ffff617224 */ /* 0x000fe200078e0044 */
[----:B------:R-:W-:Y:S01]  /*71b40*/  MOV R98, R69 ;  /* 0x0000004500627202 */ /* 0x000fe20000000f00 */
[----:B------:R-:W-:Y:S02]  /*71b50*/  IMAD.MOV.U32 R92, RZ, RZ, R70 ;  /* 0x000000ffff5c7224 */ /* 0x000fe400078e0046 */
[----:B------:R-:W-:Y:S02]  /*71b60*/  IMAD.MOV.U32 R93, RZ, RZ, R71 ;  /* 0x000000ffff5d7224 */ /* 0x000fe400078e0047 */
[C---:B---3--:R-:W-:Y:S08]  /*71b70*/  HMMA.1688.F32.TF32 R68, R160.reuse, R58, R180 ;  /* 0x0000003aa044723c */ /* 0x048ff000000810b4 */
[----:B-1----:R-:W-:Y:S11]  /*71b80*/  HMMA.1688.F32.TF32 R72, R160, R62, R232 ;  /* 0x0000003ea048723c */ /* 0x002ff600000810e8 */
[----:B------:R-:W-:Y:S01]  /*71b90*/  IMAD.MOV.U32 R106, RZ, RZ, R68 ;  /* 0x000000ffff6a7224 */ /* 0x000fe200078e0044 */
[----:B------:R-:W-:Y:S01]  /*71ba0*/  MOV R17, R70 ;  /* 0x0000004600117202 */ /* 0x000fe20000000f00 */
[----:B------:R-:W-:-:S02]  /*71bb0*/  IMAD.MOV.U32 R107, RZ, RZ, R69 ;  /* 0x000000ffff6b7224 */ /* 0x000fc400078e0045 */
[----:B------:R-:W-:Y:S02]  /*71bc0*/  IMAD.MOV.U32 R16, RZ, RZ, R71 ;  /* 0x000000ffff107224 */ /* 0x000fe400078e0047 */
[----:B------:R-:W-:Y:S01]  /*71bd0*/  HMMA.1688.F32.TF32 R68, R160, R66, R204 ;  /* 0x00000042a044723c */ /* 0x000fe200000810cc */
[----:B------:R-:W-:Y:S04]  /*71be0*/  STL.64 [R1+0x5c68], R92 ;  /* 0x005c685c01007387 */ /* 0x000fe80000100a00 */
[----:B------:R-:W-:Y:S03]  /*71bf0*/  STL.64 [R1+0x5c60], R98 ;  /* 0x005c606201007387 */ /* 0x000fe60000100a00 */
[C---:B------:R-:W-:Y:S01]  /*71c00*/  HMMA.1688.F32.TF32 R76, R164.reuse, R6, R200 ;  /* 0x00000006a44c723c */ /* 0x040fe200000810c8 */
        /* <DEDUP_REMOVED lines=10> */
[----:B------:R-:W-:Y:S04]  /*71cb0*/  STL.64 [R1+0x1618], R78 ;  /* 0x0016184e01007387 */ /* 0x000fe80000100a00 */
[----:B------:R-:W-:Y:S04]  /*71cc0*/  LDS R161, [R252+UR12+0x14300] ;  /* 0x0143000cfca17984 */ /* 0x000fe80008000800 */
[----:B------:R-:W-:Y:S04]  /*71cd0*/  STL.64 [R1+0x1600], R72 ;  /* 0x0016004801007387 */ /* 0x000fe80000100a00 */
[----:B------:R-:W-:Y:S04]  /*71ce0*/  STL.64 [R1+0x1608], R74 ;  /* 0x0016084a01007387 */ /* 0x000fe80000100a00 */
[----:B------:R-:W-:Y:S04]  /*71cf0*/  STL.64 [R1+0x15f0], R68 ;  /* 0x0015f04401007387 */ /* 0x000fe80000100a00 */
[----:B------:R1:W-:Y:S04]  /*71d00*/  STL.64 [R1+0x15f8], R70 ;  /* 0x0015f84601007387 */ /* 0x0003e80000100a00 */
[----:B------:R-:W2:Y:S01]  /*71d10*/  LDS R163, [R252+UR12+0x16300] ;  /* 0x0163000cfca37984 */ /* 0x000ea20008000800 */
[C---:B-1----:R-:W-:Y:S08]  /*71d20*/  HMMA.1688.F32.TF32 R68, R164.reuse, R18, R240 ;  /* 0x00000012a444723c */ /* 0x042ff000000810f0 */
[C---:B------:R-:W-:Y:S11]  /*71d30*/  HMMA.1688.F32.TF32 R72, R164.reuse, R22, R168 ;  /* 0x00000016a448723c */ /* 0x040ff600000810a8 */
        /* <DEDUP_REMOVED lines=9> */
[C---:B----4-:R-:W-:Y:S02]  /*71dd0*/  HMMA.1688.F32.TF32 R68, R164.reuse, R38, R248 ;  /* 0x00000026a444723c */ /* 0x050fe400000810f8 */
[----:B------:R-:W-:Y:S04]  /*71de0*/  STL.64 [R1+0x15b0], R76 ;  /* 0x0015b04c01007387 */ /* 0x000fe80000100a00 */
[----:B------:R-:W-:Y:S04]  /*71df0*/  STL.64 [R1+0x15b8], R78 ;  /* 0x0015b84e01007387 */ /* 0x000fe80000100a00 */
[----:B------:R-:W3:Y:S04]  /*71e00*/  LDL.LU R236, [R1+0xa30] ;  /* 0x000a300001ec7983 */ /* 0x000ee80000300800 */
[----:B------:R1:W-:Y:S04]  /*71e10*/  STL.64 [R1+0x15a0], R72 ;  /* 0x0015a04801007387 */ /* 0x0003e80000100a00 */
[----:B------:R4:W-:Y:S04]  /*71e20*/  STL.64 [R1+0x15a8], R74 ;  /* 0x0015a84a01007387 */ /* 0x0009e80000100a00 */
[----:B------:R1:W-:Y:S04]  /*71e30*/  STL.64 [R1+0x1590], R68 ;  /* 0x0015904401007387 */ /* 0x0003e80000100a00 */
[----:B------:R1:W-:Y:S04]  /*71e40*/  STL.64 [R1+0x1598], R70 ;  /* 0x0015984601007387 */ /* 0x0003e80000100a00 */
        /* <DEDUP_REMOVED lines=91> */
[C---:B----4-:R-:W-:Y:S08]  /*72400*/  HMMA.1688.F32.TF32 R80, R164.reuse, R42, R76 ;  /* 0x0000002aa450723c */ /* 0x050ff0000008104c */
[C---:B--2---:R-:W-:Y:S08]  /*72410*/  HMMA.1688.F32.TF32 R76, R164.reuse, R46, R72 ;  /* 0x0000002ea44c723c */ /* 0x044ff00000081048 */
[C---:B---3--:R-:W-:Y:S08]  /*72420*/  HMMA.1688.F32.TF32 R72, R164.reuse, R50, R68 ;  /* 0x00000032a448723c */ /* 0x048ff00000081044 */
        /* <DEDUP_REMOVED lines=24> */
[----:B------:R-:W1:Y:S04]  /*725b0*/  LDS R183, [R252+UR12+0x16400] ;  /* 0x0164000cfcb77984 */ /* 0x000e680008000800 */
        /* <DEDUP_REMOVED lines=37> */
[----:B------:R-:W-:Y:S04]  /*72810*/  STL.64 [R1+0x1b8], R78 ;  /* 0x0001b84e01007387 */ /* 0x000fe80000100a00 */
[----:B------:R-:W-:Y:S04]  /*72820*/  STL.64 [R1+0x1a0], R72 ;  /* 0x0001a04801007387 */ /* 0x000fe80000100a00 */
[----:B------:R2:W-:Y:S04]  /*72830*/  STL.64 [R1+0x1a8], R74 ;  /* 0x0001a84a01007387 */ /* 0x0005e80000100a00 */
[----:B------:R-:W3:Y:S04]  /*72840*/  LDL.LU R216, [R1+0xa00] ;  /* 0x000a000001d87983 */ /* 0x000ee80000300800 */
[----:B------:R-:W-:Y:S04]  /*72850*/  STL.64 [R1+0x180], R68 ;  /* 0x0001804401007387 */ /* 0x000fe80000100a00 */
[----:B------:R4:W-:Y:S04]  /*72860*/  STL.64 [R1+0x188], R70 ;  /* 0x0001884601007387 */ /* 0x0009e80000100a00 */
[----:B------:R-:W3:Y:S04]  /*72870*/  LDL.LU R217, [R1+0xa04] ;  /* 0x000a040001d97983 */ /* 0x000ee80000300800 */
[----:B------:R-:W3:Y:S04]  /*72880*/  LDL.LU R218, [R1+0xa08] ;  /* 0x000a080001da7983 */ /* 0x000ee80000300800 */
[----:B------:R-:W3:Y:S04]  /*72890*/  LDL.LU R219, [R1+0xa0c] ;  /* 0x000a0c0001db7983 */ /* 0x000ee80000300800 */
        /* <DEDUP_REMOVED lines=43> */
[C---:B--2---:R-:W-:Y:S03]  /*72b50*/  HMMA.1688.F32.TF32 R168, R176.reuse, R10, R236 ;  /* 0x0000000ab0a8723c */ /* 0x044fe600000810ec */
[----:B------:R-:W2:Y:S04]  /*72b60*/  LDL.LU R236, [R1+0xb10] ;  /* 0x000b100001ec7983 */ /* 0x000ea80000300800 */
[----:B------:R-:W2:Y:S04]  /*72b70*/  LDL.LU R237, [R1+0xb14] ;  /* 0x000b140001ed7983 */ /* 0x000ea80000300800 */
[----:B------:R-:W2:Y:S04]  /*72b80*/  LDL.LU R238, [R1+0xb18] ;  /* 0x000b180001ee7983 */ /* 0x000ea80000300800 */
[----:B------:R-:W2:Y:S01]  /*72b90*/  LDL.LU R239, [R1+0xb1c] ;  /* 0x000b1c0001ef7983 */ /* 0x000ea20000300800 */
[C---:B----4-:R-:W-:Y:S03]  /*72ba0*/  HMMA.1688.F32.TF32 R172, R176.reuse, R14, R200 ;  /* 0x0000000eb0ac723c */ /* 0x050fe600000810c8 */
[----:B------:R-:W-:Y:S05]  /*72bb0*/  STL [R1+0x5a78], R168 ;  /* 0x005a78a801007387 */ /* 0x000fea0000100800 */
[C---:B------:R-:W-:Y:S01]  /*72bc0*/  HMMA.1688.F32.TF32 R72, R176.reuse, R18, R228 ;  /* 0x00000012b048723c */ /* 0x040fe200000810e4 */
        /* <DEDUP_REMOVED lines=9> */
[----:B------:R-:W-:Y:S04]  /*72c60*/  STL.64 [R1+0x170], R72 ;  /* 0x0001704801007387 */ /* 0x000fe80000100a00 */
[----:B------:R4:W-:Y:S02]  /*72c70*/  STL.64 [R1+0x178], R74 ;  /* 0x0001784a01007387 */ /* 0x0009e40000100a00 */
[C---:B----4-:R-:W-:Y:S02]  /*72c80*/  HMMA.1688.F32.TF32 R72, R176.reuse, R30, R220 ;  /* 0x0000001eb048723c */ /* 0x050fe400000810dc */
[----:B------:R-:W-:Y:S04]  /*72c90*/  STL.64 [R1+0x90], R68 ;  /* 0x0000904401007387 */ /* 0x000fe80000100a00 */
[----:B------:R4:W-:Y:S04]  /*72ca0*/  STL.64 [R1+0x98], R70 ;  /* 0x0000984601007387 */ /* 0x0009e80000100a00 */
[----:B------:R-:W-:Y:S04]  /*72cb0*/  STL.64 [R1+0x80], R76 ;  /* 0x0000804c01007387 */ /* 0x000fe80000100a00 */
[----:B------:R-:W-:Y:S01]  /*72cc0*/  STL.64 [R1+0x88], R78 ;  /* 0x0000884e01007387 */ /* 0x000fe20000100a00 */
[----:B----4-:R-:W-:Y:S04]  /*72cd0*/  HMMA.1688.F32.TF32 R68, R176, R34, R248 ;  /* 0x00000022b044723c */ /* 0x010fe800000810f8 */
[----:B------:R-:W-:Y:S04]  /*72ce0*/  STL.64 [R1+0x70], R72 ;  /* 0x0000704801007387 */ /* 0x000fe80000100a00 */
[----:B------:R-:W-:Y:S04]  /*72cf0*/  STL.64 [R1+0x78], R74 ;  /* 0x0000784a01007387 */ /* 0x000fe80000100a00 */
        /* <DEDUP_REMOVED lines=8> */
[----:B------:R-:W-:Y:S04]  /*72d80*/  STL [R1+0x5a98], R175 ;  /* 0x005a98af01007387 */ /* 0x000fe80000100800 */
[----:B------:R-:W-:Y:S04]  /*72d90*/  STL [R1+0x5a94], R174 ;  /* 0x005a94ae01007387 */ /* 0x000fe80000100800 */
[----:B------:R-:W-:Y:S04]  /*72da0*/  STL [R1+0x5a90], R173 ;  /* 0x005a90ad01007387 */ /* 0x000fe80000100800 */
[----:B------:R-:W-:Y:S04]  /*72db0*/  STL [R1+0x5a8c], R172 ;  /* 0x005a8cac01007387 */ /* 0x000fe80000100800 */
[----:B------:R-:W4:Y:S01]  /*72dc0*/  LDL.LU R240, [R1+0xaf0] ;  /* 0x000af00001f07983 */ /* 0x000f220000300800 */
[----:B---3--:R-:W-:-:S15]  /*72dd0*/  HMMA.1688.F32.TF32 R68, R176, R38, R216 ;  /* 0x00000026b044723c */ /* 0x008fde00000810d8 */
[----:B------:R-:W-:-:S04]  /*72de0*/  NOP ;  /* 0x0000000000007918 */ /* 0x000fc80000000000 */
[----:B------:R-:W-:Y:S04]  /*72df0*/  STL.64 [R1+0x50], R68 ;  /* 0x0000504401007387 */ /* 0x000fe80000100a00 */
[----:B------:R2:W-:Y:S04]  /*72e00*/  STL.64 [R1+0x58], R70 ;  /* 0x0000584601007387 */ /* 0x0005e80000100a00 */
[----:B------:R-:W3:Y:S04]  /*72e10*/  LDL.LU R241, [R1+0xaf4] ;  /* 0x000af40001f17983 */ /* 0x000ee80000300800 */
[----:B------:R-:W3:Y:S04]  /*72e20*/  LDL.LU R242, [R1+0xaf8] ;  /* 0x000af80001f27983 */ /* 0x000ee80000300800 */
[----:B------:R-:W3:Y:S01]  /*72e30*/  LDL.LU R243, [R1+0xafc] ;  /* 0x000afc0001f37983 */ /* 0x000ee20000300800 */
[----:B--2---:R-:W-:Y:S03]  /*72e40*/  HMMA.1688.F32.TF32 R68, R176, R42, R236 ;  /* 0x0000002ab044723c */ /* 0x004fe600000810ec */
        /* <DEDUP_REMOVED lines=13> */
[----:B------:R-:W-:Y:S02]  /*72f20*/  IMAD.MOV.U32 R170, RZ, RZ, R70 ;  /* 0x000000ffffaa7224 */ /* 0x000fe400078e0046 */
[----:B------:R-:W-:Y:S02]  /*72f30*/  IMAD.MOV.U32 R169, RZ, RZ, R69 ;  /* 0x000000ffffa97224 */ /* 0x000fe400078e0045 */
[----:B------:R-:W-:Y:S01]  /*72f40*/  IMAD.MOV.U32 R168, RZ, RZ, R68 ;  /* 0x000000ffffa87224 */ /* 0x000fe200078e0044 */
[----:B------:R1:W-:Y:S04]  /*72f50*/  STL [R1+0x5aa8], R171 ;  /* 0x005aa8ab01007387 */ /* 0x0003e80000100800 */
[----:B------:R-:W-:Y:S04]  /*72f60*/  STL [R1+0x5aa4], R170 ;  /* 0x005aa4aa01007387 */ /* 0x000fe80000100800 */
[----:B------:R1:W-:Y:S04]  /*72f70*/  STL [R1+0x5aa0], R169 ;  /* 0x005aa0a901007387 */ /* 0x0003e80000100800 */
[----:B------:R1:W-:Y:S01]  /*72f80*/  STL [R1+0x5a9c], R168 ;  /* 0x005a9ca801007387 */ /* 0x0003e20000100800 */
[----:B----4-:R-:W-:Y:S03]  /*72f90*/  HMMA.1688.F32.TF32 R68, R176, R46, R248 ;  /* 0x0000002eb044723c */ /* 0x010fe600000810f8 */
[----:B------:R-:W4:Y:S04]  /*72fa0*/  LDL.LU R248, [R1+0xa10] ;  /* 0x000a100001f87983 */ /* 0x000f280000300800 */
[----:B------:R-:W4:Y:S04]  /*72fb0*/  LDL.LU R249, [R1+0xa14] ;  /* 0x000a140001f97983 */ /* 0x000f280000300800 */
[----:B------:R-:W4:Y:S04]  /*72fc0*/  LDL.LU R250, [R1+0xa18] ;  /* 0x000a180001fa7983 */ /* 0x000f280000300800 */
[----:B------:R-:W4:Y:S04]  /*72fd0*/  LDL.LU R251, [R1+0xa1c] ;  /* 0x000a1c0001fb7983 */ /* 0x000f280000300800 */
[----:B------:R-:W-:Y:S01]  /*72fe0*/  MOV R175, R68 ;  /* 0x0000004400af7202 */ /* 0x000fe20000000f00 */
[----:B------:R-:W-:-:S02]  /*72ff0*/  IMAD.MOV.U32 R174, RZ, RZ, R69 ;  /* 0x000000ffffae7224 */ /* 0x000fc400078e0045 */
[----:B------:R-:W-:Y:S02]  /*73000*/  IMAD.MOV.U32 R173, RZ, RZ, R70 ;  /* 0x000000ffffad7224 */ /* 0x000fe400078e0046 */
[----:B------:R-:W-:-:S05]  /*73010*/  IMAD.MOV.U32 R172, RZ, RZ, R71 ;  /* 0x000000ffffac7224 */ /* 0x000fca00078e0047 */
[----:B------:R1:W-:Y:S04]  /*73020*/  STL [R1+0x5ab8], R172 ;  /* 0x005ab8ac01007387 */ /* 0x0003e80000100800 */
[----:B------:R-:W-:Y:S04]  /*73030*/  STL [R1+0x5ab4], R173 ;  /* 0x005ab4ad01007387 */ /* 0x000fe80000100800 */
[----:B------:R-:W-:Y:S04]  /*73040*/  STL [R1+0x5ab0], R175 ;  /* 0x005ab0af01007387 */ /* 0x000fe80000100800 */
[----:B------:R1:W-:Y:S01]  /*73050*/  STL [R1+0x5aac], R174 ;  /* 0x005aacae01007387 */ /* 0x0003e20000100800 */
[----:B---3--:R-:W-:-:S15]  /*73060*/  HMMA.1688.F32.TF32 R68, R176, R50, R240 ;  /* 0x00000032b044723c */ /* 0x008fde00000810f0 */
[----:B------:R-:W-:-:S04]  /*73070*/  NOP ;  /* 0x0000000000007918 */ /* 0x000fc80000000000 */
[----:B------:R-:W-:Y:S01]  /*73080*/  IMAD.MOV.U32 R164, RZ, RZ, R68 ;  /* 0x000000ffffa47224 */ /* 0x000fe200078e0044 */
[----:B------:R-:W-:Y:S01]  /*73090*/  MOV R165, R69 ;  /* 0x0000004500a57202 */ /* 0x000fe20000000f00 */
[----:B------:R-:W-:Y:S02]  /*730a0*/  IMAD.MOV.U32 R166, RZ, RZ, R70 ;  /* 0x000000ffffa67224 */ /* 0x000fe400078e0046 */
[----:B------:R-:W-:Y:S02]  /*730b0*/  IMAD.MOV.U32 R167, RZ, RZ, R71 ;  /* 0x000000ffffa77224 */ /* 0x000fe400078e0047 */
[----:B--2---:R-:W-:-:S15]  /*730c0*/  HMMA.1688.F32.TF32 R68, R176, R54, R220 ;  /* 0x00000036b044723c */ /* 0x004fde00000810dc */
[----:B------:R-:W-:-:S04]  /*730d0*/  NOP ;  /* 0x0000000000007918 */ /* 0x000fc80000000000 */
[----:B-1----:R-:W-:Y:S01]  /*730e0*/  IMAD.MOV.U32 R171, RZ, RZ, R68 ;  /* 0x000000ffffab7224 */ /* 0x002fe200078e0044 */
[----:B------:R-:W-:Y:S01]  /*730f0*/  MOV R169, R70 ;  /* 0x0000004600a97202 */ /* 0x000fe20000000f00 */
[----:B------:R-:W-:Y:S02]  /*73100*/  IMAD.MOV.U32 R170, RZ, RZ, R69 ;  /* 0x000000ffffaa7224 */ /* 0x000fe400078e0045 */
[----:B------:R-:W-:Y:S02]  /*73110*/  IMAD.MOV.U32 R168, RZ, RZ, R71 ;  /* 0x000000ffffa87224 */ /* 0x000fe400078e0047 */
[----:B------:R-:W-:Y:S01]  /*73120*/  HMMA.1688.F32.TF32 R68, R176, R58, R216 ;  /* 0x0000003ab044723c */ /* 0x000fe200000810d8 */
[----:B------:R1:W-:Y:S04]  /*73130*/  STL [R1+0x5ac8], R167 ;  /* 0x005ac8a701007387 */ /* 0x0003e80000100800 */
[----:B------:R2:W-:Y:S04]  /*73140*/  STL [R1+0x5ac4], R166 ;  /* 0x005ac4a601007387 */ /* 0x0005e80000100800 */
[----:B------:R3:W-:Y:S04]  /*73150*/  STL [R1+0x5ac0], R165 ;  /* 0x005ac0a501007387 */ /* 0x0007e80000100800 */
[----:B------:R1:W-:Y:S06]  /*73160*/  STL [R1+0x5abc], R164 ;  /* 0x005abca401007387 */ /* 0x0003ec0000100800 */
[----:B------:R-:W-:Y:S01]  /*73170*/  IMAD.MOV.U32 R172, RZ, RZ, R68 ;  /* 0x000000ffffac7224 */ /* 0x000fe200078e0044 */
[----:B------:R-:W-:Y:S01]  /*73180*/  MOV R174, R71 ;  /* 0x0000004700ae7202 */ /* 0x000fe20000000f00 */
[----:B------:R-:W-:-:S02]  /*73190*/  IMAD.MOV.U32 R173, RZ, RZ, R69 ;  /* 0x000000ffffad7224 */ /* 0x000fc400078e0045 */
[----:B------:R-:W-:Y:S02]  /*731a0*/  IMAD.MOV.U32 R175, RZ, RZ, R70 ;  /* 0x000000ffffaf7224 */ /* 0x000fe400078e0046 */
[----:B------:R-:W-:Y:S01]  /*731b0*/  HMMA.1688.F32.TF32 R68, R176, R62, R236 ;  /* 0x0000003eb044723c */ /* 0x000fe200000810ec */
        /* <DEDUP_REMOVED lines=14> */
[----:B-1----:R-:W-:-:S03]  /*732a0*/  IMAD.MOV.U32 R167, RZ, RZ, R68 ;  /* 0x000000ffffa77224 */ /* 0x002fc600078e0044 */
[----:B------:R-:W4:Y:S01]  /*732b0*/  LDL.LU R228, [R1+0x920] ;  /* 0x0009200001e47983 */ /* 0x000f220000300800 */
[----:B--2---:R-:W-:-:S03]  /*732c0*/  IMAD.MOV.U32 R166, RZ, RZ, R69 ;  /* 0x000000ffffa67224 */ /* 0x004fc600078e0045 */
[----:B------:R-:W2:Y:S01]  /*732d0*/  LDL.LU R229, [R1+0x924] ;  /* 0x0009240001e57983 */ /* 0x000ea20000300800 */
[----:B---3--:R-:W-:Y:S02]  /*732e0*/  IMAD.MOV.U32 R165, RZ, RZ, R70 ;  /* 0x000000ffffa57224 */ /* 0x008fe400078e0046 */
[----:B------:R-:W-:Y:S01]  /*732f0*/  IMAD.MOV.U32 R164, RZ, RZ, R71 ;  /* 0x000000ffffa47224 */ /* 0x000fe200078e0047 */
[----:B------:R-:W2:Y:S01]  /*73300*/  LDL.LU R230, [R1+0x928] ;  /* 0x0009280001e67983 */ /* 0x000ea20000300800 */
[----:B----4-:R-:W-:Y:S03]  /*73310*/  HMMA.1688.F32.TF32 R68, R176, R66, R248 ;  /* 0x00000042b044723c */ /* 0x010fe600000810f8 */
        /* <DEDUP_REMOVED lines=17> */
[----:B------:R-:W-:-:S03]  /*73430*/  MOV R160, R68 ;  /* 0x0000004400a07202 */ /* 0x000fc60000000f00 */
        /* <DEDUP_REMOVED lines=51> */
[C---:B--2---:R-:W-:Y:S08]  /*73770*/  HMMA.1688.F32.TF32 R76, R180.reuse, R6, R72 ;  /* 0x00000006b44c723c */ /* 0x044ff00000081048 */
[C---:B------:R-:W-:Y:S08]  /*73780*/  HMMA.1688.F32.TF32 R72, R180.reuse, R10, R68 ;  /* 0x0000000ab448723c */ /* 0x040ff00000081044 */
[C---:B---3--:R-:W-:Y:S03]  /*73790*/  HMMA.1688.F32.TF32 R68, R180.reuse, R14, R244 ;  /* 0x0000000eb444723c */ /* 0x048fe600000810f4 */
[----:B------:R-:W-:Y:S04]  /*737a0*/  STL.64 [R1+0x14c0], R76 ;  /* 0x0014c04c01007387 */ /* 0x000fe80000100a00 */
[----:B------:R-:W-:Y:S04]  /*737b0*/  STL.64 [R1+0x14c8], R78 ;  /* 0x0014c84e01007387 */ /* 0x000fe80000100a00 */
[----:B------:R-:W-:Y:S04]  /*737c0*/  STL.64 [R1+0x14b0], R72 ;  /* 0x0014b04801007387 */ /* 0x000fe80000100a00 */
[----:B------:R-:W-:Y:S04]  /*737d0*/  STL.64 [R1+0x14b8], R74 ;  /* 0x0014b84a01007387 */ /* 0x000fe80000100a00 */
[----:B------:R-:W-:Y:S04]  /*737e0*/  STL.64 [R1+0x14a0], R68 ;  /* 0x0014a04401007387 */ /* 0x000fe80000100a00 */
[----:B------:R4:W-:Y:S02]  /*737f0*/  STL.64 [R1+0x14a8], R70 ;  /* 0x0014a84601007387 */ /* 0x0009e40000100a00 */
[C---:B----4-:R-:W-:Y:S08]  /*73800*/  HMMA.1688.F32.TF32 R68, R180.reuse, R18, R188 ;  /* 0x00000012b444723c */ /* 0x050ff000000810bc */
[C---:B------:R-:W-:Y:S01]  /*73810*/  HMMA.1688.F32.TF32 R72, R180.reuse, R22, R184 ;  /* 0x00000016b448723c */ /* 0x040fe200000810b8 */
[----:B------:R-:W-:Y:S04]  /*73820*/  LDS R184, [R0+UR12+0x14500] ;  /* 0x0145000c00b87984 */ /* 0x000fe80008000800 */
[----:B------:R-:W-:Y:S03]  /*73830*/  LDS R186, [R0+UR12+0x16500] ;  /* 0x0165000c00ba7984 */ /* 0x000fe60008000800 */
[C---:B------:R-:W-:Y:S01]  /*73840*/  HMMA.1688.F32.TF32 R76, R180.reuse, R30, R192 ;  /* 0x0000001eb44c723c */ /* 0x040fe200000810c0 */
[----:B------:R-:W-:Y:S04]  /*73850*/  LDS R185, [R252+UR12+0x14500] ;  /* 0x0145000cfcb97984 */ /* 0x000fe80008000800 */
[----:B------:R-:W-:Y:S04]  /*73860*/  STL.64 [R1+0x1490], R68 ;  /* 0x0014904401007387 */ /* 0x000fe80000100a00 */
[----:B------:R2:W-:Y:S04]  /*73870*/  STL.64 [R1+0x1498], R70 ;  /* 0x0014984601007387 */ /* 0x0005e80000100a00 */
[----:B------:R-:W3:Y:S01]  /*73880*/  LDS R187, [R252+UR12+0x16500] ;  /* 0x0165000cfcbb7984 */ /* 0x000ee20008000800 */
[C---:B--2---:R-:W-:Y:S03]  /*73890*/  HMMA.1688.F32.TF32 R68, R180.reuse, R26, R196 ;  /* 0x0000001ab444723c */ /* 0x044fe600000810c4 */
[----:B------:R-:W-:Y:S04]  /*738a0*/  STL.64 [R1+0x1480], R72 ;  /* 0x0014804801007387 */ /* 0x000fe80000100a00 */
[----:B------:R2:W-:Y:S02]  /*738b0*/  STL.64 [R1+0x1488], R74 ;  /* 0x0014884a01007387 */ /* 0x0005e40000100a00 */
[C---:B--2---:R-:W-:Y:S10]  /*738c0*/  HMMA.1688.F32.TF32 R72, R180.reuse, R34, R212 ;  /* 0x00000022b448723c */ /* 0x044ff400000810d4 */
[----:B------:R-:W-:Y:S04]  /*738d0*/  STL.64 [R1+0x1470], R68 ;  /* 0x0014704401007387 */ /* 0x000fe80000100a00 */
[----:B------:R2:W-:Y:S02]  /*738e0*/  STL.64 [R1+0x1478], R70 ;  /* 0x0014784601007387 */ /* 0x0005e40000100a00 */
[C---:B--2---:R-:W-:Y:S02]  /*738f0*/  HMMA.1688.F32.TF32 R68, R180.reuse, R38, R208 ;  /* 0x00000026b444723c */ /* 0x044fe400000810d0 */
[----:B------:R-:W-:Y:S04]  /*73900*/  STL.64 [R1+0x1460], R76 ;  /* 0x0014604c01007387 */ /* 0x000fe80000100a00 */
[----:B------:R2:W-:Y:S04]  /*73910*/  STL.64 [R1+0x1468], R78 ;  /* 0x0014684e01007387 */ /* 0x0005e80000100a00 */
[----:B------:R-:W-:Y:S04]  /*73920*/  STL.64 [R1+0x1450], R72 ;  /* 0x0014504801007387 */ /* 0x000fe80000100a00 */
[----:B------:R4:W-:Y:S05]  /*73930*/  STL.64 [R1+0x1458], R74 ;  /* 0x0014584a01007387 */ /* 0x0009ea0000100a00 */
[----:B------:R-:W-:Y:S01]  /*73940*/  STL.64 [R1+0x1440], R68 ;  /* 0x0014404401007387 */ /* 0x000fe20000100a00 */
[C---:B--2---:R-:W-:Y:S03]  /*73950*/  HMMA.1688.F32.TF32 R76, R180.reuse, R46, R204 ;  /* 0x0000002eb44c723c */ /* 0x044fe600000810cc */
[----:B------:R2:W-:Y:S05]  /*73960*/  STL.64 [R1+0x1448], R70 ;  /* 0x0014484601007387 */ /* 0x0005ea0000100a00 */
[C---:B----4-:R-:W-:Y:S08]  /*73970*/  HMMA.1688.F32.TF32 R72, R180.reuse, R50, R200 ;  /* 0x00000032b448723c */ /* 0x050ff000000810c8 */
[----:B--2---:R-:W-:-:S15]  /*73980*/  HMMA.1688.F32.TF32 R68, R180, R42, R232 ;  /* 0x0000002ab444723c */ /* 0x004fde00000810e8 */
[----:B------:R-:W-:-:S04]  /*73990*/  NOP ;  /* 0x0000000000007918 */ /* 0x000fc80000000000 */
        /* <DEDUP_REMOVED lines=8> */
[C---:B--2---:R-:W-:Y:S03]  /*73a20*/  HMMA.1688.F32.TF32 R72, R180.reuse, R62, R240 ;  /* 0x0000003eb448723c */ /* 0x044fe600000810f0 */
[----:B------:R-:W-:Y:S04]  /*73a30*/  STL.64 [R1+0x1400], R68 ;  /* 0x0014004401007387 */ /* 0x000fe80000100a00 */
[----:B------:R2:W-:Y:S04]  /*73a40*/  STL.64 [R1+0x1408], R70 ;  /* 0x0014084601007387 */ /* 0x0005e80000100a00 */
[----:B------:R-:W-:Y:S04]  /*73a50*/  STL.64 [R1+0x13f0], R76 ;  /* 0x0013f04c01007387 */ /* 0x000fe80000100a00 */
[----:B------:R1:W-:Y:S01]  /*73a60*/  STL.64 [R1+0x13f8], R78 ;  /* 0x0013f84e01007387 */ /* 0x0003e20000100a00 */
[----:B--2---:R-:W-:Y:S03]  /*73a70*/  HMMA.1688.F32.TF32 R68, R180, R66, R220 ;  /* 0x00000042b444723c */ /* 0x004fe600000810dc */
[----:B------:R-:W-:Y:S04]  /*73a80*/  STL.64 [R1+0x13e0], R72 ;  /* 0x0013e04801007387 */ /* 0x000fe80000100a00 */
[----:B------:R2:W-:Y:S01]  /*73a90*/  STL.64 [R1+0x13e8], R74 ;  /* 0x0013e84a01007387 */ /* 0x0005e20000100a00 */
[C---:B-1----:R-:W-:Y:S03]  /*73aa0*/  HMMA.1688.F32.TF32 R76, R176.reuse, R6, R216 ;  /* 0x00000006b04c723c */ /* 0x042fe600000810d8 */
[----:B------:R-:W-:Y:S04]  /*73ab0*/  LDS R180, [R0+UR12+0x14580] ;  /* 0x0145800c00b47984 */ /* 0x000fe80008000800 */
[----:B------:R-:W-:Y:S01]  /*73ac0*/  LDS R182, [R0+UR12+0x16580] ;  /* 0x0165800c00b67984 */ /* 0x000fe20008000800 */
[C---:B--2---:R-:W-:Y:S03]  /*73ad0*/  HMMA.1688.F32.TF32 R72, R176.reuse, R10, R236 ;  /* 0x0000000ab048723c */ /* 0x044fe600000810ec */
[----:B------:R-:W-:Y:S04]  /*73ae0*/  LDS R181, [R252+UR12+0x14580] ;  /* 0x0145800cfcb57984 */ /* 0x000fe80008000800 */
[----:B------:R-:W-:Y:S04]  /*73af0*/  STL.64 [R1+0x1090], R68 ;  /* 0x0010904401007387 */ /* 0x000fe80000100a00 */
[----:B------:R1:W-:Y:S04]  /*73b00*/  STL.64 [R1+0x1098], R70 ;  /* 0x0010984601007387 */ /* 0x0003e80000100a00 */
[----:B------:R2:W-:Y:S04]  /*73b10*/  STL.64 [R1+0x1080], R76 ;  /* 0x0010804c01007387 */ /* 0x0005e80000100a00 */
[----:B------:R4:W-:Y:S04]  /*73b20*/  STL.64 [R1+0x1088], R78 ;  /* 0x0010884e01007387 */ /* 0x0009e80000100a00 */
[----:B------:R1:W-:Y:S04]  /*73b30*/  STL.64 [R1+0x1070], R72 ;  /* 0x0010704801007387 */ /* 0x0003e80000100a00 */
[----:B------:R1:W-:Y:S04]  /*73b40*/  STL.64 [R1+0x1078], R74 ;  /* 0x0010784a01007387 */ /* 0x0003e80000100a00 */
        /* <DEDUP_REMOVED lines=17> */
[----:B-1----:R-:W-:Y:S03]  /*73c60*/  HMMA.1688.F32.TF32 R68, R176, R14, R248 ;  /* 0x0000000eb044723c */ /* 0x002fe600000810f8 */
        /* <DEDUP_REMOVED lines=21> */
[----:B------:R-:W-:-:S03]  /*73dc0*/  MOV R33, R69 ;  /* 0x0000004500217202 */ /* 0x000fc60000000f00 */
[----:B------:R-:W3:Y:S01]  /*73dd0*/  LDL.LU R245, [R1+0x864] ;  /* 0x0008640001f57983 */ /* 0x000ee20000300800 */
[----:B------:R-:W-:-:S03]  /*73de0*/  IMAD.MOV.U32 R37, RZ, RZ, R70 ;  /* 0x000000ffff257224 */ /* 0x000fc600078e0046 */
[----:B------:R-:W3:Y:S01]  /*73df0*/  LDL.LU R246, [R1+0x868] ;  /* 0x0008680001f67983 */ /* 0x000ee20000300800 */
        /* <DEDUP_REMOVED lines=14> */
[----:B--2---:R-:W2:Y:S04]  /*73ee0*/  LDL.LU R76, [R1+0x890] ;  /* 0x00089000014c7983 */ /* 0x004ea80000300800 */
[----:B------:R-:W2:Y:S04]  /*73ef0*/  LDL.LU R77, [R1+0x894] ;  /* 0x00089400014d7983 */ /* 0x000ea80000300800 */
[----:B----4-:R-:W2:Y:S04]  /*73f00*/  LDL.LU R78, [R1+0x898] ;  /* 0x00089800014e7983 */ /* 0x010ea80000300800 */
        /* <DEDUP_REMOVED lines=29> */
[----:B------:R-:W1:Y:S01]  /*740e0*/  LDS R183, [R252+UR12+0x16580] ;  /* 0x0165800cfcb77984 */ /* 0x000e620008000800 */
[C---:B---3--:R-:W-:Y:S08]  /*740f0*/  HMMA.1688.F32.TF32 R80, R176.reuse, R22, R80 ;  /* 0x00000016b050723c */ /* 0x048ff00000081050 */
[C---:B------:R-:W-:Y:S08]  /*74100*/  HMMA.1688.F32.TF32 R84, R176.reuse, R18, R84 ;  /* 0x00000012b054723c */ /* 0x040ff00000081054 */
[----:B--2---:R-:W-:Y:S11]  /*74110*/  HMMA.1688.F32.TF32 R76, R176, R26, R76 ;  /* 0x0000001ab04c723c */ /* 0x004ff6000008104c */
[----:B------:R-:W-:Y:S04]  /*74120*/  STL.64 [R1+0x1050], R84 ;  /* 0x0010505401007387 */ /* 0x000fe80000100a00 */
[----:B------:R-:W-:Y:S04]  /*74130*/  STL.64 [R1+0x1058], R86 ;  /* 0x0010585601007387 */ /* 0x000fe80000100a00 */
[----:B------:R-:W-:Y:S01]  /*74140*/  STL.64 [R1+0x1048], R82 ;  /* 0x0010485201007387 */ /* 0x000fe20000100a00 */
[----:B------:R-:W-:-:S03]  /*74150*/  MOV R24, R76 ;  /* 0x0000004c00187202 */ /* 0x000fc60000000f00 */
[----:B------:R4:W-:Y:S01]  /*74160*/  STL.64 [R1+0x1038], R78 ;  /* 0x0010384e01007387 */ /* 0x0009e20000100a00 */
[----:B------:R-:W-:Y:S02]  /*74170*/  IMAD.MOV.U32 R25, RZ, RZ, R77 ;  /* 0x000000ffff197224 */ /* 0x000fe400078e004d */
[C---:B----4-:R-:W-:Y:S08]  /*74180*/  HMMA.1688.F32.TF32 R76, R176.reuse, R30, R72 ;  /* 0x0000001eb04c723c */ /* 0x050ff00000081048 */
[C---:B------:R-:W-:Y:S08]  /*74190*/  HMMA.1688.F32.TF32 R72, R176.reuse, R34, R68 ;  /* 0x00000022b048723c */ /* 0x040ff00000081044 */
[C---:B------:R-:W-:Y:S03]  /*741a0*/  HMMA.1688.F32.TF32 R68, R176.reuse, R38, R244 ;  /* 0x00000026b044723c */ /* 0x040fe600000810f4 */
[----:B------:R-:W-:Y:S04]  /*741b0*/  STL.64 [R1+0x1020], R76 ;  /* 0x0010204c01007387 */ /* 0x000fe80000100a00 */
[----:B------:R-:W-:Y:S04]  /*741c0*/  STL.64 [R1+0x1028], R78 ;  /* 0x0010284e01007387 */ /* 0x000fe80000100a00 */
[----:B------:R-:W-:Y:S04]  /*741d0*/  STL.64 [R1+0x1010], R72 ;  /* 0x0010104801007387 */ /* 0x000fe80000100a00 */
[----:B------:R2:W-:Y:S04]  /*741e0*/  STL.64 [R1+0x1018], R74 ;  /* 0x0010184a01007387 */ /* 0x0005e80000100a00 */
[----:B------:R-:W-:Y:S01]  /*741f0*/  IMAD.MOV.U32 R20, RZ, RZ, R68 ;  /* 0x000000ffff147224 */ /* 0x000fe200078e0044 */
[----:B------:R3:W-:Y:S01]  /*74200*/  STL.64 [R1+0x1008], R70 ;  /* 0x0010084601007387 */ /* 0x0007e20000100a00 */
[----:B------:R-:W-:Y:S01]  /*74210*/  IMAD.MOV.U32 R21, RZ, RZ, R69 ;  /* 0x000000ffff157224 */ /* 0x000fe200078e0045 */
[C---:B--2---:R-:W-:Y:S08]  /*74220*/  HMMA.1688.F32.TF32 R72, R176.reuse, R42, R188 ;  /* 0x0000002ab048723c */ /* 0x044ff000000810bc */
[----:B---3--:R-:W-:Y:S01]  /*74230*/  HMMA.1688.F32.TF32 R68, R176, R46, R196 ;  /* 0x0000002eb044723c */ /* 0x008fe200000810c4 */
[----:B------:R2:W-:Y:S04]  /*74240*/  STL [R1+0x5a48], R21 ;  /* 0x005a481501007387 */ /* 0x0005e80000100800 */
[----:B------:R3:W-:Y:S06]  /*74250*/  STL [R1+0x5a44], R20 ;  /* 0x005a441401007387 */ /* 0x0007ec0000100800 */
[----:B------:R-:W-:Y:S04]  /*74260*/  STL.64 [R1+0xff0], R72 ;  /* 0x000ff04801007387 */ /* 0x000fe80000100a00 */
[----:B------:R-:W-:Y:S04]  /*74270*/  STL.64 [R1+0xff8], R74 ;  /* 0x000ff84a01007387 */ /* 0x000fe80000100a00 */
[----:B--2---:R-:W-:Y:S01]  /*74280*/  IMAD.MOV.U32 R21, RZ, RZ, R70 ;  /* 0x000000ffff157224 */ /* 0x004fe200078e0046 */
[----:B------:R2:W-:Y:S01]  /*74290*/  STL.64 [R1+0xfe0], R68 ;  /* 0x000fe04401007387 */ /* 0x0005e20000100a00 */
[----:B---3--:R-:W-:-:S02]  /*742a0*/  MOV R20, R71 ;  /* 0x0000004700147202 */ /* 0x008fc40000000f00 */
        /* <DEDUP_REMOVED lines=10> */
[----:B--2---:R-:W-:Y:S03]  /*74350*/  HMMA.1688.F32.TF32 R76, R176, R66, R204 ;  /* 0x00000042b04c723c */ /* 0x004fe600000810cc */
[----:B------:R-:W-:Y:S04]  /*74360*/  LDS R176, [R0+UR12+0x14600] ;  /* 0x0146000c00b07984 */ /* 0x000fe80008000800 */
[----:B------:R-:W-:Y:S01]  /*74370*/  STL.64 [R1+0xfa0], R68 ;  /* 0x000fa04401007387 */ /* 0x000fe20000100a00 */
[C---:B---3--:R-:W-:Y:S03]  /*74380*/  HMMA.1688.F32.TF32 R72, R184.reuse, R6, R200 ;  /* 0x00000006b848723c */ /* 0x048fe600000810c8 */
[----:B------:R2:W-:Y:S04]  /*74390*/  STL.64 [R1+0xfa8], R70 ;  /* 0x000fa84601007387 */ /* 0x0005e80000100a00 */
[----:B------:R-:W-:Y:S04]  /*743a0*/  LDS R178, [R0+UR12+0x16600] ;  /* 0x0166000c00b27984 */ /* 0x000fe80008000800 */
[----:B------:R-:W-:Y:S01]  /*743b0*/  LDS R177, [R252+UR12+0x14600] ;  /* 0x0146000cfcb17984 */ /* 0x000fe20008000800 */
[C---:B--2---:R-:W-:Y:S03]  /*743c0*/  HMMA.1688.F32.TF32 R68, R184.reuse, R10, R228 ;  /* 0x0000000ab844723c */ /* 0x044fe600000810e4 */
[----:B------:R-:W-:Y:S04]  /*743d0*/  STL.64 [R1+0xd50], R76 ;  /* 0x000d504c01007387 */ /* 0x000fe80000100a00 */
[----:B------:R2:W-:Y:S04]  /*743e0*/  STL.64 [R1+0xd58], R78 ;  /* 0x000d584e01007387 */ /* 0x0005e80000100a00 */
[----:B------:R-:W-:Y:S04]  /*743f0*/  STL.64 [R1+0xd40], R72 ;  /* 0x000d404801007387 */ /* 0x000fe80000100a00 */
[----:B------:R3:W-:Y:S01]  /*74400*/  STL.64 [R1+0xd48], R74 ;  /* 0x000d484a01007387 */ /* 0x0007e20000100a00 */
[C---:B--2---:R-:W-:Y:S03]  /*74410*/  HMMA.1688.F32.TF32 R76, R184.reuse, R14, R224 ;  /* 0x0000000eb84c723c */ /* 0x044fe600000810e0 */
[----:B------:R-:W2:Y:S04]  /*74420*/  LDS R179, [R252+UR12+0x16600] ;  /* 0x0166000cfcb37984 */ /* 0x000ea80008000800 */
[----:B------:R-:W-:Y:S01]  /*74430*/  STL.64 [R1+0x910], R68 ;  /* 0x0009104401007387 */ /* 0x000fe20000100a00 */
[C---:B---3--:R-:W-:Y:S03]  /*74440*/  HMMA.1688.F32.TF32 R72, R184.reuse, R18, R240 ;  /* 0x00000012b848723c */ /* 0x048fe600000810f0 */
[----:B------:R3:W-:Y:S05]  /*74450*/  STL.64 [R1+0x918], R70 ;  /* 0x0009184601007387 */ /* 0x0007ea0000100a00 */
        /* <DEDUP_REMOVED lines=75> */
[----:B------:R2:W-:Y:S01]  /*74910*/  STL.64 [R1+0xf48], R70 ;  /* 0x000f484601007387 */ /* 0x0005e20000100a00 */
[----:B------:R-:W-:Y:S02]  /*74920*/  IMAD.MOV.U32 R41, RZ, RZ, R69 ;  /* 0x000000ffff297224 */ /* 0x000fe400078e0045 */
[C---:B--2---:R-:W-:Y:S03]  /*74930*/  HMMA.1688.F32.TF32 R68, R184.reuse, R42, R192 ;  /* 0x0000002ab844723c */ /* 0x044fe600000810c0 */
[----:B------:R-:W-:Y:S04]  /*74940*/  STL [R1+0x5a40], R41 ;  /* 0x005a402901007387 */ /* 0x000fe80000100800 */
[----:B------:R-:W-:Y:S01]  /*74950*/  STL [R1+0x5a3c], R40 ;  /* 0x005a3c2801007387 */ /* 0x000fe20000100800 */
        /* <DEDUP_REMOVED lines=9> */
[----:B---3--:R-:W-:Y:S04]  /*749f0*/  HMMA.1688.F32.TF32 R76, R184, R58, R204 ;  /* 0x0000003ab84c723c */ /* 0x008fe800000810cc */
[----:B------:R-:W-:Y:S01]  /*74a00*/  STL [R1+0x13a0], R68 ;  /* 0x0013a04401007387 */ /* 0x000fe20000100800 */
[----:B------:R-:W-:-:S02]  /*74a10*/  IMAD.MOV.U32 R41, RZ, RZ, R69 ;  /* 0x000000ffff297224 */ /* 0x000fc400078e0045 */
[----:B------:R-:W-:Y:S01]  /*74a20*/  IMAD.MOV.U32 R40, RZ, RZ, R70 ;  /* 0x000000ffff287224 */ /* 0x000fe200078e0046 */
[----:B------:R3:W-:Y:S01]  /*74a30*/  STL [R1+0x13ac], R71 ;  /* 0x0013ac4701007387 */ /* 0x0007e20000100800 */
[C---:B--2---:R-:W-:Y:S08]  /*74a40*/  HMMA.1688.F32.TF32 R72, R184.reuse, R62, R200 ;  /* 0x0000003eb848723c */ /* 0x044ff000000810c8 */
[----:B---3--:R-:W-:Y:S01]  /*74a50*/  HMMA.1688.F32.TF32 R68, R184, R66, R228 ;  /* 0x00000042b844723c */ /* 0x008fe200000810e4 */
[----:B------:R-:W-:Y:S01]  /*74a60*/  IMAD.MOV.U32 R28, RZ, RZ, R80 ;  /* 0x000000ffff1c7224 */ /* 0x000fe200078e0050 */
[----:B------:R-:W-:Y:S04]  /*74a70*/  LDS R184, [R0+UR12+0x14680] ;  /* 0x0146800c00b87984 */ /* 0x000fe80008000800 */
[----:B------:R-:W-:Y:S04]  /*74a80*/  STL.64 [R1+0x1390], R76 ;  /* 0x0013904c01007387 */ /* 0x000fe80000100a00 */
[----:B------:R1:W-:Y:S04]  /*74a90*/  STL.64 [R1+0x1398], R78 ;  /* 0x0013984e01007387 */ /* 0x0003e80000100a00 */
[----:B------:R-:W-:Y:S04]  /*74aa0*/  STL.64 [R1+0x1380], R72 ;  /* 0x0013804801007387 */ /* 0x000fe80000100a00 */
[----:B------:R2:W-:Y:S01]  /*74ab0*/  STL.64 [R1+0x1388], R74 ;  /* 0x0013884a01007387 */ /* 0x0005e20000100a00 */
[----:B------:R-:W-:Y:S01]  /*74ac0*/  MOV R56, R68 ;  /* 0x0000004400387202 */ /* 0x000fe20000000f00 */
[----:B-1----:R-:W-:Y:S02]  /*74ad0*/  HMMA.1688.F32.TF32 R76, R180, R6, R224 ;  /* 0x00000006b44c723c */ /* 0x002fe400000810e0 */
[----:B------:R1:W-:Y:S01]  /*74ae0*/  STL.64 [R1+0xf38], R70 ;  /* 0x000f384601007387 */ /* 0x0003e20000100a00 */
[----:B------:R-:W-:-:S02]  /*74af0*/  IMAD.MOV.U32 R57, RZ, RZ, R69 ;  /* 0x000000ffff397224 */ /* 0x000fc400078e0045 */
[----:B------:R-:W-:Y:S01]  /*74b00*/  IMAD.MOV.U32 R29, RZ, RZ, R81 ;  /* 0x000000ffff1d7224 */ /* 0x000fe200078e0051 */
[----:B------:R-:W-:Y:S02]  /*74b10*/  LDS R186, [R0+UR12+0x16680] ;  /* 0x0166800c00ba7984 */ /* 0x000fe40008000800 */
[C---:B--2---:R-:W-:Y:S02]  /*74b20*/  HMMA.1688.F32.TF32 R72, R180.reuse, R10, R240 ;  /* 0x0000000ab448723c */ /* 0x044fe400000810f0 */
[----:B------:R-:W-:Y:S04]  /*74b30*/  LDS R185, [R252+UR12+0x14680] ;  /* 0x0146800cfcb97984 */ /* 0x000fe80008000800 */
[----:B------:R-:W2:Y:S02]  /*74b40*/  LDS R187, [R252+UR12+0x16680] ;  /* 0x0166800cfcbb7984 */ /* 0x000ea40008000800 */
[C---:B-1----:R-:W-:Y:S02]  /*74b50*/  HMMA.1688.F32.TF32 R68, R180.reuse, R14, R220 ;  /* 0x0000000eb444723c */ /* 0x042fe400000810dc */
[----:B------:R-:W-:Y:S04]  /*74b60*/  STL [R1+0x59ec], R57 ;  /* 0x0059ec3901007387 */ /* 0x000fe80000100800 */
[----:B------:R-:W-:Y:S04]  /*74b70*/  STL [R1+0x59e8], R56 ;  /* 0x0059e83801007387 */ /* 0x000fe80000100800 */
[----:B------:R-:W-:Y:S04]  /*74b80*/  STL.64 [R1+0x1370], R76 ;  /* 0x0013704c01007387 */ /* 0x000fe80000100a00 */
[----:B------:R-:W-:Y:S04]  /*74b90*/  STL.64 [R1+0x1378], R78 ;  /* 0x0013784e01007387 */ /* 0x000fe80000100a00 */
[----:B------:R-:W-:Y:S04]  /*74ba0*/  STL.64 [R1+0x1360], R72 ;  /* 0x0013604801007387 */ /* 0x000fe80000100a00 */
[----:B------:R-:W-:Y:S04]  /*74bb0*/  STL.64 [R1+0x1368], R74 ;  /* 0x0013684a01007387 */ /* 0x000fe80000100a00 */
[----:B------:R-:W-:Y:S04]  /*74bc0*/  STL.64 [R1+0x1350], R68 ;  /* 0x0013504401007387 */ /* 0x000fe80000100a00 */
[----:B------:R1:W-:Y:S02]  /*74bd0*/  STL.64 [R1+0x1358], R70 ;  /* 0x0013584601007387 */ /* 0x0003e40000100a00 */
[C---:B-1----:R-:W-:Y:S08]  /*74be0*/  HMMA.1688.F32.TF32 R68, R180.reuse, R18, R216 ;  /* 0x00000012b444723c */ /* 0x042ff000000810d8 */
[----:B------:R-:W-:Y:S11]  /*74bf0*/  HMMA.1688.F32.TF32 R72, R180, R22, R236 ;  /* 0x00000016b448723c */ /* 0x000ff600000810ec */
[----:B------:R-:W-:Y:S01]  /*74c00*/  STL [R1+0x1340], R68 ;  /* 0x0013404401007387 */ /* 0x000fe20000100800 */
[----:B------:R-:W-:-:S02]  /*74c10*/  IMAD.MOV.U32 R57, RZ, RZ, R69 ;  /* 0x000000ffff397224 */ /* 0x000fc400078e0045 */
[----:B------:R-:W-:Y:S01]  /*74c20*/  IMAD.MOV.U32 R56, RZ, RZ, R70 ;  /* 0x000000ffff387224 */ /* 0x000fe200078e0046 */
[----:B------:R1:W-:Y:S02]  /*74c30*/  STL [R1+0x134c], R71 ;  /* 0x00134c4701007387 */ /* 0x0003e40000100800 */
[----:B-1----:R-:W-:Y:S02]  /*74c40*/  HMMA.1688.F32.TF32 R68, R180, R26, R248 ;  /* 0x0000001ab444723c */ /* 0x002fe400000810f8 */
[----:B------:R-:W-:Y:S04]  /*74c50*/  STL [R1+0x59f4], R57 ;  /* 0x0059f43901007387 */ /* 0x000fe80000100800 */
[----:B------:R1:W-:-:S13]  /*74c60*/  STL [R1+0x59f0], R56 ;  /* 0x0059f03801007387 */ /* 0x0003da0000100800 */
[----:B------:R-:W-:Y:S04]  /*74c70*/  STL [R1+0x1324], R69 ;  /* 0x0013244501007387 */ /* 0x000fe80000100800 */
[----:B------:R-:W-:Y:S04]  /*74c80*/  STL.64 [R1+0x1330], R72 ;  /* 0x0013304801007387 */ /* 0x000fe80000100a00 */
[----:B------:R-:W-:Y:S04]  /*74c90*/  STL.64 [R1+0x1338], R74 ;  /* 0x0013384a01007387 */ /* 0x000fe80000100a00 */
[----:B------:R3:W-:Y:S04]  /*74ca0*/  STL.64 [R1+0x1328], R70 ;  /* 0x0013284601007387 */ /* 0x0007e80000100a00 */
[----:B------:R-:W4:Y:S04]  /*74cb0*/  LDL.LU R216, [R1+0x610] ;  /* 0x0006100001d87983 */ /* 0x000f280000300800 */
[----:B------:R-:W4:Y:S04]  /*74cc0*/  LDL.LU R217, [R1+0x614] ;  /* 0x0006140001d97983 */ /* 0x000f280000300800 */
[----:B------:R-:W4:Y:S04]  /*74cd0*/  LDL.LU R218, [R1+0x618] ;  /* 0x0006180001da7983 */ /* 0x000f280000300800 */
        /* <DEDUP_REMOVED lines=37> */
[----:B-1----:R-:W-:-:S05]  /*74f30*/  IMAD.MOV.U32 R56, RZ, RZ, R68 ;  /* 0x000000ffff387224 */ /* 0x002fca00078e0044 */
[----:B------:R-:W-:Y:S01]  /*74f40*/  STL [R1+0x59f8], R56 ;  /* 0x0059f83801007387 */ /* 0x000fe20000100800 */
[----:B---3--:R-:W-:-:S15]  /*74f50*/  HMMA.1688.F32.TF32 R68, R180, R30, R232 ;  /* 0x0000001eb444723c */ /* 0x008fde00000810e8 */
[----:B------:R-:W-:-:S04]  /*74f60*/  NOP ;  /* 0x0000000000007918 */ /* 0x000fc80000000000 */
[----:B------:R-:W-:Y:S01]  /*74f70*/  STL.64 [R1+0x1310], R68 ;  /* 0x0013104401007387 */ /* 0x000fe20000100a00 */
[----:B------:R-:W-:-:S03]  /*74f80*/  MOV R57, R71 ;  /* 0x0000004700397202 */ /* 0x000fc60000000f00 */
[----:B------:R2:W-:Y:S02]  /*74f90*/  STL [R1+0x1318], R70 ;  /* 0x0013184601007387 */ /* 0x0005e40000100800 */
[----:B--2---:R-:W-:Y:S02]  /*74fa0*/  HMMA.1688.F32.TF32 R68, R180, R34, R204 ;  /* 0x00000022b444723c */ /* 0x004fe400000810cc */
[----:B------:R-:W-:-:S15]  /*74fb0*/  STL [R1+0x59fc], R57 ;  /* 0x0059fc3901007387 */ /* 0x000fde0000100800 */
[----:B------:R-:W-:Y:S02]  /*74fc0*/  NOP ;  /* 0x0000000000007918 */ /* 0x000fe40000000000 */
[----:B------:R-:W-:Y:S01]  /*74fd0*/  STL.64 [R1+0x1300], R68 ;  /* 0x0013004401007387 */ /* 0x000fe20000100a00 */
[----:B------:R-:W-:-:S03]  /*74fe0*/  IMAD.MOV.U32 R56, RZ, RZ, R70 ;  /* 0x000000ffff387224 */ /* 0x000fc600078e0046 */
[----:B------:R1:W-:Y:S02]  /*74ff0*/  STL [R1+0x130c], R71 ;  /* 0x00130c4701007387 */ /* 0x0003e40000100800 */
[----:B-1----:R-:W-:Y:S02]  /*75000*/  HMMA.1688.F32.TF32 R68, R180, R38, R200 ;  /* 0x00000026b444723c */ /* 0x002fe400000810c8 */
[----:B------:R-:W-:-:S15]  /*75010*/  STL [R1+0x5a00], R56 ;  /* 0x005a003801007387 */ /* 0x000fde0000100800 */
[----:B------:R-:W-:Y:S02]  /*75020*/  NOP ;  /* 0x0000000000007918 */ /* 0x000fe40000000000 */
[----:B------:R-:W-:Y:S04]  /*75030*/  STL.64 [R1+0x12f0], R68 ;  /* 0x0012f04401007387 */ /* 0x000fe80000100a00 */
[----:B------:R4:W-:Y:S02]  /*75040*/  STL.64 [R1+0x12f8], R70 ;  /* 0x0012f84601007387 */ /* 0x0009e40000100a00 */
[C---:B----4-:R-:W-:Y:S08]  /*75050*/  HMMA.1688.F32.TF32 R68, R180.reuse, R42, R228 ;  /* 0x0000002ab444723c */ /* 0x050ff000000810e4 */
[----:B------:R-:W-:Y:S11]  /*75060*/  HMMA.1688.F32.TF32 R72, R180, R46, R224 ;  /* 0x0000002eb448723c */ /* 0x000ff600000810e0 */
[----:B------:R-:W-:Y:S01]  /*75070*/  STL [R1+0x12e4], R69 ;  /* 0x0012e44501007387 */ /* 0x000fe20000100800 */
[----:B------:R-:W-:-:S02]  /*75080*/  IMAD.MOV.U32 R56, RZ, RZ, R68 ;  /* 0x000000ffff387224 */ /* 0x000fc400078e0044 */
[----:B------:R-:W-:Y:S01]  /*75090*/  IMAD.MOV.U32 R57, RZ, RZ, R71 ;  /* 0x000000ffff397224 */ /* 0x000fe200078e0047 */
[----:B------:R1:W-:Y:S02]  /*750a0*/  STL [R1+0x12e8], R70 ;  /* 0x0012e84601007387 */ /* 0x0003e40000100800 */
[C---:B-1----:R-:W-:Y:S02]  /*750b0*/  HMMA.1688.F32.TF32 R68, R180.reuse, R50, R240 ;  /* 0x00000032b444723c */ /* 0x042fe400000810f0 */
[----:B------:R1:W-:Y:S04]  /*750c0*/  STL [R1+0x5a08], R56 ;  /* 0x005a083801007387 */ /* 0x0003e80000100800 */
[----:B------:R2:W-:Y:S04]  /*750d0*/  STL [R1+0x5a04], R57 ;  /* 0x005a043901007387 */ /* 0x0005e80000100800 */
[----:B------:R-:W-:Y:S04]  /*750e0*/  STL.64 [R1+0x12d0], R72 ;  /* 0x0012d04801007387 */ /* 0x000fe80000100a00 */
[----:B------:R3:W-:Y:S05]  /*750f0*/  STL.64 [R1+0x12d8], R74 ;  /* 0x0012d84a01007387 */ /* 0x0007ea0000100a00 */
[----:B-1----:R-:W-:Y:S01]  /*75100*/  IMAD.MOV.U32 R56, RZ, RZ, R70 ;  /* 0x000000ffff387224 */ /* 0x002fe200078e0046 */
[----:B------:R1:W-:Y:S01]  /*75110*/  STL.64 [R1+0x12c0], R68 ;  /* 0x0012c04401007387 */ /* 0x0003e20000100a00 */
[----:B--2---:R-:W-:Y:S01]  /*75120*/  MOV R57, R71 ;  /* 0x0000004700397202 */ /* 0x004fe20000000f00 */
[C---:B---3--:R-:W-:Y:S08]  /*75130*/  HMMA.1688.F32.TF32 R72, R180.reuse, R54, R220 ;  /* 0x00000036b448723c */ /* 0x048ff000000810dc */
[C---:B-1----:R-:W-:Y:S01]  /*75140*/  HMMA.1688.F32.TF32 R68, R180.reuse, R58, R216 ;  /* 0x0000003ab444723c */ /* 0x042fe200000810d8 */
[----:B------:R1:W-:Y:S04]  /*75150*/  STL [R1+0x5a10], R56 ;  /* 0x005a103801007387 */ /* 0x0003e80000100800 */
[----:B------:R2:W-:Y:S06]  /*75160*/  STL [R1+0x5a0c], R57 ;  /* 0x005a0c3901007387 */ /* 0x0005ec0000100800 */
[----:B------:R-:W-:Y:S04]  /*75170*/  STL.64 [R1+0x12b0], R72 ;  /* 0x0012b04801007387 */ /* 0x000fe80000100a00 */
[----:B------:R3:W-:Y:S04]  /*75180*/  STL.64 [R1+0x12b8], R74 ;  /* 0x0012b84a01007387 */ /* 0x0007e80000100a00 */
[----:B-1----:R-:W-:Y:S01]  /*75190*/  IMAD.MOV.U32 R56, RZ, RZ, R68 ;  /* 0x000000ffff387224 */ /* 0x002fe200078e0044 */
[----:B------:R1:W-:Y:S01]  /*751a0*/  STL.64 [R1+0x12a8], R70 ;  /* 0x0012a84601007387 */ /* 0x0003e20000100a00 */
[----:B--2---:R-:W-:Y:S01]  /*751b0*/  IMAD.MOV.U32 R57, RZ, RZ, R69 ;  /* 0x000000ffff397224 */ /* 0x004fe200078e0045 */
[C---:B---3--:R-:W-:Y:S08]  /*751c0*/  HMMA.1688.F32.TF32 R72, R180.reuse, R62, R236 ;  /* 0x0000003eb448723c */ /* 0x048ff000000810ec */
[----:B-1----:R-:W-:Y:S01]  /*751d0*/  HMMA.1688.F32.TF32 R68, R180, R66, R248 ;  /* 0x00000042b444723c */ /* 0x002fe200000810f8 */
[----:B------:R1:W-:Y:S04]  /*751e0*/  STL [R1+0x5a18], R56 ;  /* 0x005a183801007387 */ /* 0x0003e80000100800 */
[----:B------:R2:W-:Y:S04]  /*751f0*/  STL [R1+0x5a14], R57 ;  /* 0x005a143901007387 */ /* 0x0005e80000100800 */
[----:B------:R-:W-:Y:S04]  /*75200*/  LDS R180, [R0+UR12+0x14700] ;  /* 0x0147000c00b47984 */ /* 0x000fe80008000800 */
        /* <DEDUP_REMOVED lines=47> */
[----:B-1----:R-:W-:-:S02]  /*75500*/  IMAD.MOV.U32 R56, RZ, RZ, R70 ;  /* 0x000000ffff387224 */ /* 0x002fc400078e0046 */
[----:B--2---:R-:W-:Y:S01]  /*75510*/  IMAD.MOV.U32 R57, RZ, RZ, R71 ;  /* 0x000000ffff397224 */ /* 0x004fe200078e0047 */
[----:B------:R-:W-:Y:S04]  /*75520*/  LDS R182, [R0+UR12+0x16700] ;  /* 0x0167000c00b67984 */ /* 0x000fe80008000800 */
[----:B------:R1:W-:Y:S04]  /*75530*/  STL [R1+0x5a20], R56 ;  /* 0x005a203801007387 */ /* 0x0003e80000100800 */
[----:B------:R2:W-:Y:S04]  /*75540*/  STL [R1+0x5a1c], R57 ;  /* 0x005a1c3901007387 */ /* 0x0005e80000100800 */
[----:B------:R-:W-:Y:S04]  /*75550*/  LDS R181, [R252+UR12+0x14700] ;  /* 0x0147000cfcb57984 */ /* 0x000fe80008000800 */
[----:B------:R-:W1:Y:S01]  /*75560*/  LDS R183, [R252+UR12+0x16700] ;  /* 0x0167000cfcb77984 */ /* 0x000e620008000800 */
[C---:B---3--:R-:W-:Y:S08]  /*75570*/  HMMA.1688.F32.TF32 R68, R176.reuse, R10, R232 ;  /* 0x0000000ab044723c */ /* 0x048ff000000810e8 */
[----:B----4-:R-:W-:Y:S11]  /*75580*/  HMMA.1688.F32.TF32 R72, R176, R6, R208 ;  /* 0x00000006b048723c */ /* 0x010ff600000810d0 */
[----:B-1----:R-:W-:Y:S01]  /*75590*/  MOV R56, R68 ;  /* 0x0000004400387202 */ /* 0x002fe20000000f00 */
[----:B--2---:R-:W-:-:S07]  /*755a0*/  IMAD.MOV.U32 R57, RZ, RZ, R69 ;  /* 0x000000ffff397224 */ /* 0x004fce00078e0045 */
[----:B------:R-:W-:Y:S04]  /*755b0*/  STL.64 [R1+0xf10], R72 ;  /* 0x000f104801007387 */ /* 0x000fe80000100a00 */
[----:B------:R1:W-:Y:S04]  /*755c0*/  STL.64 [R1+0xf18], R74 ;  /* 0x000f184a01007387 */ /* 0x0003e80000100a00 */
[----:B------:R2:W-:Y:S01]  /*755d0*/  STL.64 [R1+0xf08], R70 ;  /* 0x000f084601007387 */ /* 0x0005e20000100a00 */
[C---:B-1----:R-:W-:Y:S08]  /*755e0*/  HMMA.1688.F32.TF32 R72, R176.reuse, R14, R204 ;  /* 0x0000000eb048723c */ /* 0x042ff000000810cc */
[C---:B--2---:R-:W-:Y:S01]  /*755f0*/  HMMA.1688.F32.TF32 R68, R176.reuse, R18, R200 ;  /* 0x00000012b044723c */ /* 0x044fe200000810c8 */
        /* <DEDUP_REMOVED lines=15> */
[----:B--2---:R-:W-:Y:S01]  /*756f0*/  MOV R57, R69 ;  /* 0x0000004500397202 */ /* 0x004fe20000000f00 */
[C---:B---3--:R-:W-:Y:S08]  /*75700*/  HMMA.1688.F32.TF32 R72, R176.reuse, R30, R240 ;  /* 0x0000001eb048723c */ /* 0x048ff000000810f0 */
[C---:B-1----:R-:W-:Y:S01]  /*75710*/  HMMA.1688.F32.TF32 R68, R176.reuse, R34, R220 ;  /* 0x00000022b044723c */ /* 0x042fe200000810dc */
[----:B------:R1:W-:Y:S04]  /*75720*/  STL [R1+0x5a38], R56 ;  /* 0x005a383801007387 */ /* 0x0003e80000100800 */
[----:B------:R2:W-:Y:S03]  /*75730*/  STL [R1+0x5a34], R57 ;  /* 0x005a343901007387 */ /* 0x0005e60000100800 */
[C---:B------:R-:W-:Y:S03]  /*75740*/  HMMA.1688.F32.TF32 R76, R176.reuse, R38, R216 ;  /* 0x00000026b04c723c */ /* 0x040fe600000810d8 */
[----:B------:R-:W-:Y:S04]  /*75750*/  STL.64 [R1+0xeb0], R72 ;  /* 0x000eb04801007387 */ /* 0x000fe80000100a00 */
[----:B------:R3:W-:Y:S04]  /*75760*/  STL.64 [R1+0xeb8], R74 ;  /* 0x000eb84a01007387 */ /* 0x0007e80000100a00 */
[----:B-1----:R-:W-:Y:S01]  /*75770*/  IMAD.MOV.U32 R56, RZ, RZ, R70 ;  /* 0x000000ffff387224 */ /* 0x002fe200078e0046 */
[----:B------:R1:W-:Y:S01]  /*75780*/  STL.64 [R1+0x570], R68 ;  /* 0x0005704401007387 */ /* 0x0003e20000100a00 */
[----:B--2---:R-:W-:Y:S01]  /*75790*/  IMAD.MOV.U32 R57, RZ, RZ, R71 ;  /* 0x000000ffff397224 */ /* 0x004fe200078e0047 */
[C---:B---3--:R-:W-:Y:S08]  /*757a0*/  HMMA.1688.F32.TF32 R72, R176.reuse, R42, R236 ;  /* 0x0000002ab048723c */ /* 0x048ff000000810ec */
[C---:B-1----:R-:W-:Y:S01]  /*757b0*/  HMMA.1688.F32.TF32 R68, R176.reuse, R46, R248 ;  /* 0x0000002eb044723c */ /* 0x042fe200000810f8 */
        /* <DEDUP_REMOVED lines=44> */
[----:B---3--:R-:W3:Y:S04]  /*75a80*/  LDL.LU R70, [R1+0x4f8] ;  /* 0x0004f80001467983 */ /* 0x008ee80000300800 */
        /* <DEDUP_REMOVED lines=46> */
[C---:B------:R-:W-:Y:S08]  /*75d70*/  HMMA.1688.F32.TF32 R80, R176.reuse, R62, R72 ;  /* 0x0000003eb050723c */ /* 0x040ff00000081048 */
[----:B---3--:R-:W-:Y:S08]  /*75d80*/  HMMA.1688.F32.TF32 R92, R176, R50, R84 ;  /* 0x00000032b05c723c */ /* 0x008ff00000081054 */
[----:B------:R-:W-:Y:S08]  /*75d90*/  HMMA.1688.F32.TF32 R72, R184, R6, R244 ;  /* 0x00000006b848723c */ /* 0x000ff000000810f4 */
[C---:B----4-:R-:W-:Y:S08]  /*75da0*/  HMMA.1688.F32.TF32 R84, R176.reuse, R58, R76 ;  /* 0x0000003ab054723c */ /* 0x050ff0000008104c */
[----:B------:R-:W-:Y:S01]  /*75db0*/  HMMA.1688.F32.TF32 R76, R176, R66, R68 ;  /* 0x00000042b04c723c */ /* 0x000fe20000081044 */
[----:B------:R-:W-:Y:S04]  /*75dc0*/  STL.64 [R1+0x530], R92 ;  /* 0x0005305c01007387 */ /* 0x000fe80000100a00 */
[----:B------:R-:W-:Y:S03]  /*75dd0*/  LDS R176, [R0+UR12+0x14780] ;  /* 0x0147800c00b07984 */ /* 0x000fe60008000800 */
        /* <DEDUP_REMOVED lines=44> */
[----:B------:R-:W-:-:S02]  /*760a0*/  IMAD.MOV.U32 R45, RZ, RZ, R69 ;  /* 0x000000ffff2d7224 */ /* 0x000fc400078e0045 */
[----:B--2---:R-:W-:Y:S03]  /*760b0*/  HMMA.1688.F32.TF32 R68, R184, R50, R240 ;  /* 0x00000032b844723c */ /* 0x004fe600000810f0 */
[----:B------:R-:W-:Y:S04]  /*760c0*/  STL [R1+0x59e4], R45 ;  /* 0x0059e42d01007387 */ /* 0x000fe80000100800 */
[----:B------:R-:W-:-:S12]  /*760d0*/  STL [R1+0x59e0], R44 ;  /* 0x0059e02c01007387 */ /* 0x000fd80000100800 */
[----:B------:R-:W-:Y:S01]  /*760e0*/  MOV R48, R68 ;  /* 0x0000004400307202 */ /* 0x000fe20000000f00 */
[----:B------:R2:W-:Y:S01]  /*760f0*/  STL.64 [R1+0x1268], R70 ;  /* 0x0012684601007387 */ /* 0x0005e20000100a00 */
[----:B------:R-:W-:Y:S02]  /*76100*/  IMAD.MOV.U32 R49, RZ, RZ, R69 ;  /* 0x000000ffff317224 */ /* 0x000fe400078e0045 */
[C---:B--2---:R-:W-:Y:S08]  /*76110*/  HMMA.1688.F32.TF32 R68, R184.reuse, R54, R220 ;  /* 0x00000036b844723c */ /* 0x044ff000000810dc */
[----:B------:R-:W-:Y:S11]  /*76120*/  HMMA.1688.F32.TF32 R72, R184, R58, R216 ;  /* 0x0000003ab848723c */ /* 0x000ff600000810d8 */
[----:B------:R-:W-:Y:S01]  /*76130*/  STL [R1+0x1250], R68 ;  /* 0x0012504401007387 */ /* 0x000fe20000100800 */
[----:B------:R-:W-:-:S02]  /*76140*/  IMAD.MOV.U32 R45, RZ, RZ, R69 ;  /* 0x000000ffff2d7224 */ /* 0x000fc400078e0045 */
[----:B------:R-:W-:Y:S01]  /*76150*/  IMAD.MOV.U32 R44, RZ, RZ, R70 ;  /* 0x000000ffff2c7224 */ /* 0x000fe200078e0046 */
[----:B------:R2:W-:Y:S02]  /*76160*/  STL [R1+0x125c], R71 ;  /* 0x00125c4701007387 */ /* 0x0005e40000100800 */
[----:B--2---:R-:W-:Y:S02]  /*76170*/  HMMA.1688.F32.TF32 R68, R184, R62, R236 ;  /* 0x0000003eb844723c */ /* 0x004fe400000810ec */
[----:B------:R-:W-:Y:S04]  /*76180*/  STL.64 [R1+0x1240], R72 ;  /* 0x0012404801007387 */ /* 0x000fe80000100a00 */
[----:B------:R-:W-:-:S13]  /*76190*/  STL.64 [R1+0x1248], R74 ;  /* 0x0012484a01007387 */ /* 0x000fda0000100a00 */
[----:B------:R-:W-:Y:S01]  /*761a0*/  IMAD.MOV.U32 R52, RZ, RZ, R68 ;  /* 0x000000ffff347224 */ /* 0x000fe200078e0044 */
[----:B------:R2:W-:Y:S01]  /*761b0*/  STL.64 [R1+0x1238], R70 ;  /* 0x0012384601007387 */ /* 0x0005e20000100a00 */
[----:B------:R-:W-:Y:S02]  /*761c0*/  MOV R53, R69 ;  /* 0x0000004500357202 */ /* 0x000fe40000000f00 */
[----:B--2---:R-:W-:Y:S01]  /*761d0*/  HMMA.1688.F32.TF32 R68, R184, R66, R248 ;  /* 0x00000042b844723c */ /* 0x004fe200000810f8 */
[----:B------:R-:W2:-:S15]  /*761e0*/  LDL.LU R248, [R1+0x2e0] ;  /* 0x0002e00001f87983 */ /* 0x000e9e0000300800 */
[----:B------:R-:W-:-:S03]  /*761f0*/  NOP ;  /* 0x0000000000007918 */ /* 0x000fc60000000000 */
[----:B------:R-:W-:Y:S04]  /*76200*/  STL.64 [R1+0xe60], R68 ;  /* 0x000e604401007387 */ /* 0x000fe80000100a00 */
        /* <DEDUP_REMOVED lines=64> */
[----:B---3--:R-:W-:-:S15]  /*76610*/  HMMA.1688.F32.TF32 R68, R180, R6, R244 ;  /* 0x00000006b444723c */ /* 0x008fde00000810f4 */
        /* <DEDUP_REMOVED lines=8> */
[----:B----4-:R-:W-:Y:S03]  /*766a0*/  HMMA.1688.F32.TF32 R76, R180, R14, R196 ;  /* 0x0000000eb44c723c */ /* 0x010fe600000810c4 */
[----:B------:R-:W-:Y:S01]  /*766b0*/  IMAD.MOV.U32 R64, RZ, RZ, R68 ;  /* 0x000000ffff407224 */ /* 0x000fe200078e0044 */
[----:B------:R2:W-:Y:S01]  /*766c0*/  STL.64 [R1+0x1218], R70 ;  /* 0x0012184601007387 */ /* 0x0005e20000100a00 */
[----:B------:R-:W-:-:S03]  /*766d0*/  IMAD.MOV.U32 R65, RZ, RZ, R69 ;  /* 0x000000ffff417224 */ /* 0x000fc600078e0045 */
[----:B--2---:R-:W-:Y:S02]  /*766e0*/  HMMA.1688.F32.TF32 R68, R180, R22, R212 ;  /* 0x00000016b444723c */ /* 0x004fe400000810d4 */
[----:B------:R2:W-:Y:S04]  /*766f0*/  STL [R1+0x59dc], R65 ;  /* 0x0059dc4101007387 */ /* 0x0005e80000100800 */
[----:B------:R3:W-:Y:S05]  /*76700*/  STL [R1+0x59d0], R64 ;  /* 0x0059d04001007387 */ /* 0x0007ea0000100800 */
[----:B------:R-:W-:Y:S04]  /*76710*/  STL.64 [R1+0x1200], R76 ;  /* 0x0012004c01007387 */ /* 0x000fe80000100a00 */
[----:B------:R-:W-:Y:S04]  /*76720*/  STL.64 [R1+0x1208], R78 ;  /* 0x0012084e01007387 */ /* 0x000fe80000100a00 */
[----:B------:R-:W-:Y:S01]  /*76730*/  STL.64 [R1+0x11f0], R72 ;  /* 0x0011f04801007387 */ /* 0x000fe20000100a00 */
[----:B--2---:R-:W-:-:S03]  /*76740*/  MOV R65, R68 ;  /* 0x0000004400417202 */ /* 0x004fc60000000f00 */
[----:B------:R2:W-:Y:S01]  /*76750*/  STL.64 [R1+0x11f8], R74 ;  /* 0x0011f84a01007387 */ /* 0x0005e20000100a00 */
[----:B------:R-:W-:Y:S02]  /*76760*/  IMAD.MOV.U32 R61, RZ, RZ, R69 ;  /* 0x000000ffff3d7224 */ /* 0x000fe400078e0045 */
[----:B------:R-:W-:Y:S02]  /*76770*/  IMAD.MOV.U32 R60, RZ, RZ, R70 ;  /* 0x000000ffff3c7224 */ /* 0x000fe400078e0046 */
[----:B---3--:R-:W-:Y:S02]  /*76780*/  IMAD.MOV.U32 R64, RZ, RZ, R71 ;  /* 0x000000ffff407224 */ /* 0x008fe400078e0047 */
[C---:B------:R-:W-:Y:S08]  /*76790*/  HMMA.1688.F32.TF32 R68, R180.reuse, R30, R232 ;  /* 0x0000001eb444723c */ /* 0x040ff000000810e8 */
[C---:B--2---:R-:W-:Y:S08]  /*767a0*/  HMMA.1688.F32.TF32 R72, R180.reuse, R26, R208 ;  /* 0x0000001ab448723c */ /* 0x044ff000000810d0 */
[C---:B------:R-:W-:Y:S11]  /*767b0*/  HMMA.1688.F32.TF32 R76, R180.reuse, R34, R204 ;  /* 0x00000022b44c723c */ /* 0x040ff600000810cc */
        /* <DEDUP_REMOVED lines=18> */
[----:B------:R-:W-:Y:S04]  /*768e0*/  STL.64 [R1+0x1178], R74 ;  /* 0x0011784a01007387 */ /* 0x000fe80000100a00 */
[----:B------:R-:W-:Y:S04]  /*768f0*/  STL.64 [R1+0x1160], R68 ;  /* 0x0011604401007387 */ /* 0x000fe80000100a00 */
[----:B------:R3:W-:Y:S01]  /*76900*/  STL.64 [R1+0x1168], R70 ;  /* 0x0011684601007387 */ /* 0x0007e20000100a00 */
[C---:B--2---:R-:W-:Y:S08]  /*76910*/  HMMA.1688.F32.TF32 R76, R180.reuse, R62, R236 ;  /* 0x0000003eb44c723c */ /* 0x044ff000000810ec */
[C---:B---3--:R-:W-:Y:S08]  /*76920*/  HMMA.1688.F32.TF32 R68, R180.reuse, R58, R216 ;  /* 0x0000003ab444723c */ /* 0x048ff000000810d8 */
[----:B------:R-:W-:Y:S01]  /*76930*/  HMMA.1688.F32.TF32 R72, R180, R66, R248 ;  /* 0x00000042b448723c */ /* 0x000fe200000810f8 */
[----:B------:R-:W-:Y:S04]  /*76940*/  LDS R180, [R0+UR12+0x18000] ;  /* 0x0180000c00b47984 */ /* 0x000fe80008000800 */
[----:B------:R-:W-:Y:S04]  /*76950*/  LDS R182, [R0+UR12+0x1a000] ;  /* 0x01a0000c00b67984 */ /* 0x000fe80008000800 */
[----:B------:R-:W-:Y:S04]  /*76960*/  LDS R181, [R252+UR12+0x18000] ;  /* 0x0180000cfcb57984 */ /* 0x000fe80008000800 */
[----:B------:R2:W-:Y:S04]  /*76970*/  STL.64 [R1+0x1150], R68 ;  /* 0x0011504401007387 */ /* 0x0005e80000100a00 */
[----:B------:R3:W-:Y:S04]  /*76980*/  STL.64 [R1+0x1158], R70 ;  /* 0x0011584601007387 */ /* 0x0007e80000100a00 */
[----:B------:R-:W-:Y:S04]  /*76990*/  LDS R183, [R252+UR12+0x1a000] ;  /* 0x01a0000cfcb77984 */ /* 0x000fe80008000800 */
[----:B--2---:R-:W2:Y:S04]  /*769a0*/  LDL.LU R68, [R1+0x1800] ;  /* 0x0018000001447983 */ /* 0x004ea80000300800 */
[----:B------:R-:W-:Y:S04]  /*769b0*/  STL.64 [R1+0x1140], R76 ;  /* 0x0011404c01007387 */ /* 0x000fe80000100a00 */
[----:B------:R-:W-:Y:S04]  /*769c0*/  STL.64 [R1+0x1148], R78 ;  /* 0x0011484e01007387 */ /* 0x000fe80000100a00 */
[----:B------:R-:W-:Y:S04]  /*769d0*/  STL.64 [R1+0xe50], R72 ;  /* 0x000e504801007387 */ /* 0x000fe80000100a00 */
[----:B------:R4:W-:Y:S04]  /*769e0*/  STL.64 [R1+0xe58], R74 ;  /* 0x000e584a01007387 */ /* 0x0009e80000100a00 */
[----:B------:R-:W2:Y:S04]  /*769f0*/  LDL.LU R69, [R1+0x1804] ;  /* 0x0018040001457983 */ /* 0x000ea80000300800 */
[----:B---3--:R-:W2:Y:S04]  /*76a00*/  LDL.LU R70, [R1+0x1808] ;  /* 0x0018080001467983 */ /* 0x008ea80000300800 */
[----:B------:R-:W2:Y:S01]  /*76a10*/  LDL.LU R71, [R1+0x180c] ;  /* 0x00180c0001477983 */ /* 0x000ea20000300800 */
[----:B----4-:R-:W-:-:S03]  /*76a20*/  IMAD.MOV.U32 R75, RZ, RZ, R3 ;  /* 0x000000ffff4b7224 */ /* 0x010fc600078e0003 */
[----:B------:R-:W3:Y:S04]  /*76a30*/  LDL.LU R72, [R1+0x1810] ;  /* 0x0018100001487983 */ /* 0x000ee80000300800 */
[----:B------:R-:W3:Y:S04]  /*76a40*/  LDL.LU R73, [R1+0x1814] ;  /* 0x0018140001497983 */ /* 0x000ee80000300800 */
[----:B------:R-:W3:Y:S04]  /*76a50*/  LDL.LU R74, [R1+0x1818] ;  /* 0x00181800014a7983 */ /* 0x000ee80000300800 */
        /* <DEDUP_REMOVED lines=8> */
[----:B------:R-:W-:Y:S04]  /*76ae0*/  LDS R248, [R0+UR12+0x18080] ;  /* 0x0180800c00f87984 */ /* 0x000fe80008000800 */
[----:B------:R-:W-:Y:S04]  /*76af0*/  LDS R250, [R0+UR12+0x1a080] ;  /* 0x01a0800c00fa7984 */ /* 0x000fe80008000800 */
[----:B------:R-:W-:Y:S04]  /*76b00*/  LDS R249, [R252+UR12+0x18080] ;  /* 0x0180800cfcf97984 */ /* 0x000fe80008000800 */
[----:B------:R-:W-:Y:S01]  /*76b10*/  LDS R251, [R252+UR12+0x1a080] ;  /* 0x01a0800cfcfb7984 */ /* 0x000fe20008000800 */
[----:B----4-:R-:W-:-:S03]  /*76b20*/  MOV R83, R3 ;  /* 0x0000000300537202 */ /* 0x010fc60000000f00 */
        /* <DEDUP_REMOVED lines=8> */
[----:B----4-:R-:W-:-:S03]  /*76bb0*/  IMAD.MOV.U32 R111, RZ, RZ, R3 ;  /* 0x000000ffff6f7224 */ /* 0x010fc600078e0003 */
        /* <DEDUP_REMOVED lines=14> */
[----:B------:R-:W1:Y:S04]  /*76ca0*/  LDL.LU R124, [R1+0xe20] ;  /* 0x000e2000017c7983 */ /* 0x000e680000300800 */
[----:B------:R-:W1:Y:S04]  /*76cb0*/  LDL.LU R125, [R1+0xe24] ;  /* 0x000e2400017d7983 */ /* 0x000e680000300800 */
[----:B------:R-:W1:Y:S01]  /*76cc0*/  LDL.LU R126, [R1+0xe28] ;  /* 0x000e2800017e7983 */ /* 0x000e620000300800 */
[----:B----4-:R-:W-:-:S03]  /*76cd0*/  IMAD.MOV.U32 R127, RZ, RZ, R3 ;  /* 0x000000ffff7f7224 */ /* 0x010fc600078e0003 */
[----:B------:R-:W4:Y:S04]  /*76ce0*/  LDL.LU R3, [R1+0x5c94] ;  /* 0x005c940001037983 */ /* 0x000f280000300800 */
[----:B------:R-:W2:Y:S04]  /*76cf0*/  LDL.LU R128, [R1+0xe30] ;  /* 0x000e300001807983 */ /* 0x000ea80000300800 */
[----:B------:R-:W2:Y:S04]  /*76d00*/  LDL.LU R129, [R1+0xe34] ;  /* 0x000e340001817983 */ /* 0x000ea80000300800 */
[----:B------:R-:W2:Y:S04]  /*76d10*/  LDL.LU R130, [R1+0xe38] ;  /* 0x000e380001827983 */ /* 0x000ea80000300800 */
[----:B------:R-:W2:Y:S04]  /*76d20*/  LDL.LU R131, [R1+0xe3c] ;  /* 0x000e3c0001837983 */ /* 0x000ea80000300800 */
[----:B------:R-:W2:Y:S01]  /*76d30*/  LDL.LU R132, [R1+0xe40] ;  /* 0x000e400001847983 */ /* 0x000ea20000300800 */
[----:B----4-:R-:W-:-:S03]  /*76d40*/  IMAD.MOV.U32 R133, RZ, RZ, R3 ;  /* 0x000000ffff857224 */ /* 0x010fc600078e0003 */
[----:B------:R-:W4:Y:S04]  /*76d50*/  LDL.LU R3, [R1+0x5c90] ;  /* 0x005c900001037983 */ /* 0x000f280000300800 */
[----:B------:R-:W4:Y:S04]  /*76d60*/  LDL.LU R134, [R1+0xe48] ;  /* 0x000e480001867983 */ /* 0x000f280000300800 */
[----:B------:R-:W4:Y:S01]  /*76d70*/  LDL.LU R135, [R1+0xe4c] ;  /* 0x000e4c0001877983 */ /* 0x000f220000300800 */
[C---:B-1----:R-:W-:Y:S08]  /*76d80*/  HMMA.1688.F32.TF32 R92, R176.reuse, R14, R124 ;  /* 0x0000000eb05c723c */ /* 0x042ff0000008107c */
[----:B--2---:R-:W-:Y:S01]  /*76d90*/  HMMA.1688.F32.TF32 R96, R176, R10, R128 ;  /* 0x0000000ab060723c */ /* 0x004fe20000081080 */
[----:B------:R-:W-:Y:S01]  /*76da0*/  IMAD.MOV.U32 R170, RZ, RZ, R8 ;  /* 0x000000ffffaa7224 */ /* 0x000fe200078e0008 */
[----:B------:R-:W-:Y:S01]  /*76db0*/  LDS R10, [R0+UR12+0x1a200] ;  /* 0x01a2000c000a7984 */ /* 0x000fe20008000800 */
[----:B------:R-:W-:-:S03]  /*76dc0*/  IMAD.MOV.U32 R171, RZ, RZ, R9 ;  /* 0x000000ffffab7224 */ /* 0x000fc600078e0009 */
[----:B------:R-:W-:Y:S02]  /*76dd0*/  LDS R11, [R252+UR12+0x1a200] ;  /* 0x01a2000cfc0b7984 */ /* 0x000fe40008000800 */
[C---:B------:R-:W-:Y:S08]  /*76de0*/  HMMA.1688.F32.TF32 R84, R176.reuse, R34, R84 ;  /* 0x00000022b054723c */ /* 0x040ff00000081054 */
[C---:B------:R-:W-:Y:S08]  /*76df0*/  HMMA.1688.F32.TF32 R80, R176.reuse, R38, R80 ;  /* 0x00000026b050723c */ /* 0x040ff00000081050 */
[C---:B------:R-:W-:Y:S08]  /*76e00*/  HMMA.1688.F32.TF32 R76, R176.reuse, R42, R76 ;  /* 0x0000002ab04c723c */ /* 0x040ff0000008104c */
[C---:B---3--:R-:W-:Y:S08]  /*76e10*/  HMMA.1688.F32.TF32 R72, R176.reuse, R46, R72 ;  /* 0x0000002eb048723c */ /* 0x048ff00000081048 */
[C---:B------:R-:W-:Y:S01]  /*76e20*/  HMMA.1688.F32.TF32 R68, R176.reuse, R50, R68 ;  /* 0x00000032b044723c */ /* 0x040fe20000081044 */
[----:B----4-:R-:W1:Y:S04]  /*76e30*/  LDSM.16.M88.4 R184, [R3+UR13+0x80080] ;  /* 0x0800800d03b8783b */ /* 0x010e680008000200 */
[----:B------:R-:W2:Y:S04]  /*76e40*/  LDSM.16.M88.4 R188, [R3+UR13+0x81080] ;  /* 0x0810800d03bc783b */ /* 0x000ea80008000200 */
[----:B------:R-:W3:Y:S04]  /*76e50*/  LDSM.16.M88.4 R192, [R3+UR13+0x82080] ;  /* 0x0820800d03c0783b */ /* 0x000ee80008000200 */
[----:B------:R-:W4:Y:S04]  /*76e60*/  LDSM.16.M88.4 R196, [R3+UR13+0x83080] ;  /* 0x0830800d03c4783b */ /* 0x000f280008000200 */
        /* <DEDUP_REMOVED lines=11> */
[----:B------:R-:W4:Y:S04]  /*76f20*/  LDSM.16.M88.4 R244, [R3+UR13+0x8f080] ;  /* 0x08f0800d03f4783b */ /* 0x000f280008000200 */
[----:B-1----:R-:W-:Y:S04]  /*76f30*/  STL [R1+0x59b4], R186 ;  /* 0x0059b4ba01007387 */ /* 0x002fe80000100800 */
[----:B------:R-:W-:Y:S04]  /*76f40*/  STL [R1+0x59b0], R187 ;  /* 0x0059b0bb01007387 */ /* 0x000fe80000100800 */
[----:B--2---:R-:W-:Y:S04]  /*76f50*/  STL [R1+0x59bc], R190 ;  /* 0x0059bcbe01007387 */ /* 0x004fe80000100800 */
[----:B------:R-:W-:Y:S04]  /*76f60*/  STL [R1+0x59b8], R191 ;  /* 0x0059b8bf01007387 */ /* 0x000fe80000100800 */
[----:B---3--:R-:W-:Y:S04]  /*76f70*/  STL [R1+0x59c4], R194 ;  /* 0x0059c4c201007387 */ /* 0x008fe80000100800 */
[----:B------:R-:W-:Y:S04]  /*76f80*/  STL [R1+0x59c0], R195 ;  /* 0x0059c0c301007387 */ /* 0x000fe80000100800 */
[----:B----4-:R-:W-:Y:S04]  /*76f90*/  STL [R1+0x59cc], R198 ;  /* 0x0059ccc601007387 */ /* 0x010fe80000100800 */
[----:B------:R-:W-:Y:S04]  /*76fa0*/  STL [R1+0x59c8], R199 ;  /* 0x0059c8c701007387 */ /* 0x000fe80000100800 */
[----:B------:R-:W-:Y:S04]  /*76fb0*/  STL [R1+0x58d8], R202 ;  /* 0x0058d8ca01007387 */ /* 0x000fe80000100800 */
        /* <DEDUP_REMOVED lines=34> */
[----:B-1----:R-:W-:Y:S01]  /*771e0*/  HMMA.1688.F32.TF32 R96, R176, R22, R116 ;  /* 0x00000016b060723c */ /* 0x002fe20000081074 */
[----:B------:R-:W-:-:S02]  /*771f0*/  IMAD.MOV.U32 R34, RZ, RZ, R37 ;  /* 0x000000ffff227224 */ /* 0x000fc400078e0025 */
[----:B------:R-:W-:Y:S04]  /*77200*/  STL.64 [R1+0xe10], R88 ;  /* 0x000e105801007387 */ /* 0x000fe80000100a00 */
[----:B------:R1:W-:Y:S01]  /*77210*/  STL.64 [R1+0xe18], R90 ;  /* 0x000e185a01007387 */ /* 0x0003e20000100a00 */
[C---:B--2---:R-:W-:Y:S01]  /*77220*/  HMMA.1688.F32.TF32 R92, R176.reuse, R26, R112 ;  /* 0x0000001ab05c723c */ /* 0x044fe20000081070 */
[----:B------:R-:W-:Y:S02]  /*77230*/  IMAD.MOV.U32 R35, RZ, RZ, R36 ;  /* 0x000000ffff237224 */ /* 0x000fe400078e0024 */
[----:B------:R-:W-:Y:S04]  /*77240*/  LDS R38, [R0+UR12+0x1a500] ;  /* 0x01a5000c00267984 */ /* 0x000fe80008000800 */
[----:B------:R-:W-:Y:S01]  /*77250*/  LDS R36, [R0+UR12+0x18500] ;  /* 0x0185000c00247984 */ /* 0x000fe20008000800 */
[C---:B-1----:R-:W-:Y:S03]  /*77260*/  HMMA.1688.F32.TF32 R88, R176.reuse, R30, R108 ;  /* 0x0000001eb058723c */ /* 0x042fe6000008106c */
        /* <DEDUP_REMOVED lines=69> */
[----:B------:R-:W-:Y:S01]  /*776c0*/  LDS R39, [R252+UR12+0x1a500] ;  /* 0x01a5000cfc277984 */ /* 0x000fe20008000800 */
[C---:B--2---:R-:W-:Y:S08]  /*776d0*/  HMMA.1688.F32.TF32 R88, R176.reuse, R58, R132 ;  /* 0x0000003ab058723c */ /* 0x044ff00000081084 */
[C---:B---3--:R-:W-:Y:S08]  /*776e0*/  HMMA.1688.F32.TF32 R92, R176.reuse, R54, R136 ;  /* 0x00000036b05c723c */ /* 0x048ff00000081088 */
[C---:B----4-:R-:W-:Y:S11]  /*776f0*/  HMMA.1688.F32.TF32 R96, R176.reuse, R62, R128 ;  /* 0x0000003eb060723c */ /* 0x050ff60000081080 */
[----:B------:R-:W-:Y:S04]  /*77700*/  STL.64 [R1+0xd80], R92 ;  /* 0x000d805c01007387 */ /* 0x000fe80000100a00 */
[----:B------:R1:W-:Y:S04]  /*77710*/  STL.64 [R1+0xd88], R94 ;  /* 0x000d885e01007387 */ /* 0x0003e80000100a00 */
[----:B------:R-:W-:Y:S04]  /*77720*/  STL.64 [R1+0xd70], R88 ;  /* 0x000d705801007387 */ /* 0x000fe80000100a00 */
[----:B------:R2:W-:Y:S01]  /*77730*/  STL.64 [R1+0xd78], R90 ;  /* 0x000d785a01007387 */ /* 0x0005e20000100a00 */
[----:B-1----:R-:W-:Y:S08]  /*77740*/  HMMA.1688.F32.TF32 R92, R176, R66, R124 ;  /* 0x00000042b05c723c */ /* 0x002ff0000008107c */
[C---:B--2---:R-:W-:Y:S01]  /*77750*/  HMMA.1688.F32.TF32 R88, R180.reuse, R184, R72 ;  /* 0x000000b8b458723c */ /* 0x044fe20000081048 */
[----:B------:R-:W-:Y:S04]  /*77760*/  STL.64 [R1+0xd60], R96 ;  /* 0x000d606001007387 */ /* 0x000fe80000100a00 */
[----:B------:R-:W-:Y:S04]  /*77770*/  STL.64 [R1+0xd68], R98 ;  /* 0x000d686201007387 */ /* 0x000fe80000100a00 */
[----:B------:R-:W2:Y:S04]  /*77780*/  LDL.LU R72, [R1+0x230] ;  /* 0x0002300001487983 */ /* 0x000ea80000300800 */
[----:B------:R-:W-:Y:S04]  /*77790*/  STL.64 [R1+0xc30], R92 ;  /* 0x000c305c01007387 */ /* 0x000fe80000100a00 */
[----:B------:R-:W-:Y:S04]  /*777a0*/  STL.64 [R1+0xc38], R94 ;  /* 0x000c385e01007387 */ /* 0x000fe80000100a00 */
[----:B------:R-:W-:Y:S04]  /*777b0*/  STL.64 [R1+0xc60], R88 ;  /* 0x000c605801007387 */ /* 0x000fe80000100a00 */
[----:B------:R1:W-:Y:S01]  /*777c0*/  STL.64 [R1+0xc68], R90 ;  /* 0x000c685a01007387 */ /* 0x0003e20000100a00 */
[C---:B------:R-:W-:Y:S03]  /*777d0*/  HMMA.1688.F32.TF32 R76, R180.reuse, R192, R76 ;  /* 0x000000c0b44c723c */ /* 0x040fe6000008104c */
[----:B------:R-:W2:Y:S04]  /*777e0*/  LDL.LU R73, [R1+0x234] ;  /* 0x0002340001497983 */ /* 0x000ea80000300800 */
[----:B------:R-:W2:Y:S01]  /*777f0*/  LDL.LU R74, [R1+0x238] ;  /* 0x00023800014a7983 */ /* 0x000ea20000300800 */
[----:B-1----:R-:W-:Y:S03]  /*77800*/  HMMA.1688.F32.TF32 R88, R180, R188, R120 ;  /* 0x000000bcb458723c */ /* 0x002fe60000081078 */
[----:B------:R-:W2:-:S15]  /*77810*/  LDL.LU R75, [R1+0x23c] ;  /* 0x00023c00014b7983 */ /* 0x000e9e0000300800 */
[----:B------:R-:W-:Y:S01]  /*77820*/  NOP ;  /* 0x0000000000007918 */ /* 0x000fe20000000000 */
[----:B------:R-:W-:Y:S01]  /*77830*/  MOV R198, R90 ;  /* 0x0000005a00c67202 */ /* 0x000fe20000000f00 */
[----:B------:R1:W-:Y:S01]  /*77840*/  STL.64 [R1+0xcd0], R88 ;  /* 0x000cd05801007387 */ /* 0x0003e20000100a00 */
[----:B------:R-:W-:Y:S02]  /*77850*/  IMAD.MOV.U32 R199, RZ, RZ, R91 ;  /* 0x000000ffffc77224 */ /* 0x000fe400078e005b */
[----:B-1----:R-:W-:Y:S01]  /*77860*/  HMMA.1688.F32.TF32 R88, R180, R196, R116 ;  /* 0x000000c4b458723c */ /* 0x002fe20000081074 */
[----:B------:R-:W-:Y:S01]  /*77870*/  MOV R191, R79 ;  /* 0x0000004f00bf7202 */ /* 0x000fe20000000f00 */
[----:B------:R-:W-:-:S06]  /*77880*/  IMAD.MOV.U32 R79, RZ, RZ, R2 ;  /* 0x000000ffff4f7224 */ /* 0x000fcc00078e0002 */
[C---:B------:R-:W-:Y:S08]  /*77890*/  HMMA.1688.F32.TF32 R92, R180.reuse, R200, R112 ;  /* 0x000000c8b45c723c */ /* 0x040ff00000081070 */
[----:B------:R-:W-:Y:S03]  /*778a0*/  HMMA.1688.F32.TF32 R84, R180, R208, R84 ;  /* 0x000000d0b454723c */ /* 0x000fe60000081054 */
[----:B------:R-:W-:Y:S01]  /*778b0*/  IMAD.MOV.U32 R186, RZ, RZ, R88 ;  /* 0x000000ffffba7224 */ /* 0x000fe200078e0058 */
[----:B------:R-:W-:Y:S01]  /*778c0*/  MOV R2, R91 ;  /* 0x0000005b00027202 */ /* 0x000fe20000000f00 */
[----:B------:R-:W-:-:S02]  /*778d0*/  IMAD.MOV.U32 R187, RZ, RZ, R89 ;  /* 0x000000ffffbb7224 */ /* 0x000fc400078e0059 */
[----:B------:R-:W-:Y:S02]  /*778e0*/  IMAD.MOV.U32 R3, RZ, RZ, R90 ;  /* 0x000000ffff037224 */ /* 0x000fe400078e005a */
[C---:B------:R-:W-:Y:S08]  /*778f0*/  HMMA.1688.F32.TF32 R88, R180.reuse, R204, R108 ;  /* 0x000000ccb458723c */ /* 0x040ff0000008106c */
[----:B------:R-:W-:Y:S01]  /*77900*/  HMMA.1688.F32.TF32 R80, R180, R212, R80 ;  /* 0x000000d4b450723c */ /* 0x000fe20000081050 */
[----:B------:R-:W-:-:S02]  /*77910*/  IMAD.MOV.U32 R194, RZ, RZ, R76 ;  /* 0x000000ffffc27224 */ /* 0x000fc400078e004c */
[----:B------:R-:W-:Y:S01]  /*77920*/  IMAD.MOV.U32 R195, RZ, RZ, R77 ;  /* 0x000000ffffc37224 */ /* 0x000fe200078e004d */
[----:B------:R-:W3:Y:S01]  /*77930*/  LDL.LU R76, [R1+0x220] ;  /* 0x00022000014c7983 */ /* 0x000ee20000300800 */
[----:B------:R-:W-:-:S03]  /*77940*/  IMAD.MOV.U32 R190, RZ, RZ, R78 ;  /* 0x000000ffffbe7224 */ /* 0x000fc600078e004e */
[----:B------:R-:W3:Y:S04]  /*77950*/  LDL.LU R77, [R1+0x224] ;  /* 0x00022400014d7983 */ /* 0x000ee80000300800 */
[----:B------:R-:W3:Y:S04]  /*77960*/  LDL.LU R78, [R1+0x228] ;  /* 0x00022800014e7983 */ /* 0x000ee80000300800 */
[----:B------:R-:W-:Y:S04]  /*77970*/  STL.64 [R1+0xd10], R92 ;  /* 0x000d105c01007387 */ /* 0x000fe80000100a00 */
[----:B------:R-:W-:Y:S01]  /*77980*/  STL.64 [R1+0xd18], R94 ;  /* 0x000d185e01007387 */ /* 0x000fe20000100a00 */
[C---:B------:R-:W-:Y:S03]  /*77990*/  HMMA.1688.F32.TF32 R176, R180.reuse, R216, R68 ;  /* 0x000000d8b4b0723c */ /* 0x040fe60000081044 */
[----:B------:R-:W-:Y:S04]  /*779a0*/  STL.64 [R1+0xd00], R88 ;  /* 0x000d005801007387 */ /* 0x000fe80000100a00 */
[----:B------:R-:W-:Y:S04]  /*779b0*/  STL.64 [R1+0xd08], R90 ;  /* 0x000d085a01007387 */ /* 0x000fe80000100a00 */
[----:B------:R-:W-:Y:S04]  /*779c0*/  STL.64 [R1+0xcf0], R84 ;  /* 0x000cf05401007387 */ /* 0x000fe80000100a00 */
[----:B------:R-:W-:Y:S04]  /*779d0*/  STL.64 [R1+0xcf8], R86 ;  /* 0x000cf85601007387 */ /* 0x000fe80000100a00 */
[----:B------:R-:W4:Y:S04]  /*779e0*/  LDL.LU R68, [R1+0x1e0] ;  /* 0x0001e00001447983 */ /* 0x000f280000300800 */
[----:B------:R1:W-:Y:S04]  /*779f0*/  STL.64 [R1+0xce0], R80 ;  /* 0x000ce05001007387 */ /* 0x0003e80000100a00 */
[----:B------:R1:W-:Y:S04]  /*77a00*/  STL.64 [R1+0xce8], R82 ;  /* 0x000ce85201007387 */ /* 0x0003e80000100a00 */
[----:B------:R-:W4:Y:S04]  /*77a10*/  LDL.LU R69, [R1+0x1e4] ;  /* 0x0001e40001457983 */ /* 0x000f280000300800 */
[----:B------:R-:W4:Y:S04]  /*77a20*/  LDL.LU R70, [R1+0x1e8] ;  /* 0x0001e80001467983 */ /* 0x000f280000300800 */
[----:B------:R-:W4:Y:S04]  /*77a30*/  LDL.LU R71, [R1+0x1ec] ;  /* 0x0001ec0001477983 */ /* 0x000f280000300800 */
[----:B------:R-:W-:Y:S04]  /*77a40*/  STL [R1+0x592c], R176 ;  /* 0x00592cb001007387 */ /* 0x000fe80000100800 */
[----:B------:R-:W-:Y:S04]  /*77a50*/  STL [R1+0x5928], R177 ;  /* 0x005928b101007387 */ /* 0x000fe80000100800 */
[----:B------:R-:W-:Y:S04]  /*77a60*/  STL [R1+0x5924], R178 ;  /* 0x005924b201007387 */ /* 0x000fe80000100800 */
[----:B------:R1:W-:Y:S01]  /*77a70*/  STL [R1+0x5920], R179 ;  /* 0x005920b301007387 */ /* 0x0003e20000100800 */
[----:B--2---:R-:W-:-:S15]  /*77a80*/  HMMA.1688.F32.TF32 R72, R180, R220, R72 ;  /* 0x000000dcb448723c */ /* 0x004fde0000081048 */
[----:B------:R-:W-:-:S04]  /*77a90*/  NOP ;  /* 0x0000000000007918 */ /* 0x000fc80000000000 */
[----:B------:R-:W-:Y:S02]  /*77aa0*/  IMAD.MOV.U32 R246, RZ, RZ, R72 ;  /* 0x000000fffff67224 */ /* 0x000fe400078e0048 */
[----:B------:R-:W-:Y:S01]  /*77ab0*/  IMAD.MOV.U32 R247, RZ, RZ, R73 ;  /* 0x000000fffff77224 */ /* 0x000fe200078e0049 */
[----:B------:R-:W2:Y:S01]  /*77ac0*/  LDL.LU R72, [R1+0x190] ;  /* 0x0001900001487983 */ /* 0x000ea20000300800 */
[----:B------:R-:W-:Y:S02]  /*77ad0*/  IMAD.MOV.U32 R242, RZ, RZ, R74 ;  /* 0x000000fffff27224 */ /* 0x000fe400078e004a */
[----:B------:R-:W-:Y:S01]  /*77ae0*/  IMAD.MOV.U32 R243, RZ, RZ, R75 ;  /* 0x000000fffff37224 */ /* 0x000fe200078e004b */
[----:B------:R-:W2:Y:S04]  /*77af0*/  LDL.LU R73, [R1+0x194] ;  /* 0x0001940001497983 */ /* 0x000ea80000300800 */
[----:B------:R-:W2:Y:S04]  /*77b00*/  LDL.LU R74, [R1+0x198] ;  /* 0x00019800014a7983 */ /* 0x000ea80000300800 */
[----:B------:R-:W2:Y:S04]  /*77b10*/  LDL.LU R75, [R1+0x19c] ;  /* 0x00019c00014b7983 */ /* 0x000ea80000300800 */
[----:B------:R1:W-:Y:S04]  /*77b20*/  STL [R1+0x593c], R243 ;  /* 0x00593cf301007387 */ /* 0x0003e80000100800 */
[----:B------:R-:W-:Y:S04]  /*77b30*/  STL [R1+0x5938], R242 ;  /* 0x005938f201007387 */ /* 0x000fe80000100800 */
[----:B------:R2:W-:Y:S04]  /*77b40*/  STL [R1+0x5934], R247 ;  /* 0x005934f701007387 */ /* 0x0005e80000100800 */
[----:B------:R2:W-:Y:S04]  /*77b50*/  STL [R1+0x5930], R246 ;  /* 0x005930f601007387 */ /* 0x0005e80000100800 */
[----:B-1----:R-:W2:Y:S04]  /*77b60*/  LDL.LU R80, [R1+0x160] ;  /* 0x0001600001507983 */ /* 0x002ea80000300800 */
        /* <DEDUP_REMOVED lines=8> */
[----:B------:R-:W-:Y:S01]  /*77bf0*/  IMAD.MOV.U32 R177, RZ, RZ, R77 ;  /* 0x000000ffffb17224 */ /* 0x000fe200078e004d */
[----:B------:R-:W-:Y:S04]  /*77c00*/  STL [R1+0x594c], R179 ;  /* 0x00594cb301007387 */ /* 0x000fe80000100800 */
[----:B------:R-:W-:Y:S01]  /*77c10*/  STL [R1+0x5948], R178 ;  /* 0x005948b201007387 */ /* 0x000fe20000100800 */
[----:B----4-:R-:W-:Y:S03]  /*77c20*/  HMMA.1688.F32.TF32 R68, R180, R228, R68 ;  /* 0x000000e4b444723c */ /* 0x010fe60000081044 */
[----:B------:R-:W-:Y:S04]  /*77c30*/  STL [R1+0x5944], R176 ;  /* 0x005944b001007387 */ /* 0x000fe80000100800 */
[----:B------:R1:W-:-:S12]  /*77c40*/  STL [R1+0x5940], R177 ;  /* 0x005940b101007387 */ /* 0x0003d80000100800 */
[----:B------:R-:W-:Y:S01]  /*77c50*/  IMAD.MOV.U32 R238, RZ, RZ, R68 ;  /* 0x000000ffffee7224 */ /* 0x000fe200078e0044 */
[----:B------:R-:W-:Y:S01]  /*77c60*/  MOV R239, R69 ;  /* 0x0000004500ef7202 */ /* 0x000fe20000000f00 */
[----:B------:R-:W3:Y:S01]  /*77c70*/  LDL.LU R68, [R1+0x150] ;  /* 0x0001500001447983 */ /* 0x000ee20000300800 */
[----:B------:R-:W-:Y:S02]  /*77c80*/  IMAD.MOV.U32 R234, RZ, RZ, R70 ;  /* 0x000000ffffea7224 */ /* 0x000fe400078e0046 */
[----:B------:R-:W-:Y:S01]  /*77c90*/  IMAD.MOV.U32 R235, RZ, RZ, R71 ;  /* 0x000000ffffeb7224 */ /* 0x000fe200078e0047 */
[----:B------:R-:W3:Y:S04]  /*77ca0*/  LDL.LU R69, [R1+0x154] ;  /* 0x0001540001457983 */ /* 0x000ee80000300800 */
[----:B------:R-:W3:Y:S04]  /*77cb0*/  LDL.LU R70, [R1+0x158] ;  /* 0x0001580001467983 */ /* 0x000ee80000300800 */
[----:B------:R-:W3:Y:S04]  /*77cc0*/  LDL.LU R71, [R1+0x15c] ;  /* 0x00015c0001477983 */ /* 0x000ee80000300800 */
[----:B------:R4:W-:Y:S04]  /*77cd0*/  STL [R1+0x595c], R235 ;  /* 0x00595ceb01007387 */ /* 0x0009e80000100800 */
[----:B------:R1:W-:Y:S04]  /*77ce0*/  STL [R1+0x5958], R234 ;  /* 0x005958ea01007387 */ /* 0x0003e80000100800 */
[----:B------:R1:W-:Y:S04]  /*77cf0*/  STL [R1+0x5954], R239 ;  /* 0x005954ef01007387 */ /* 0x0003e80000100800 */
[----:B------:R1:W-:Y:S04]  /*77d00*/  STL [R1+0x5950], R238 ;  /* 0x005950ee01007387 */ /* 0x0003e80000100800 */
[----:B------:R-:W4:Y:S04]  /*77d10*/  LDL.LU R76, [R1+0x140] ;  /* 0x00014000014c7983 */ /* 0x000f280000300800 */
[----:B------:R-:W4:Y:S04]  /*77d20*/  LDL.LU R77, [R1+0x144] ;  /* 0x00014400014d7983 */ /* 0x000f280000300800 */
[----:B------:R-:W4:Y:S04]  /*77d30*/  LDL.LU R78, [R1+0x148] ;  /* 0x00014800014e7983 */ /* 0x000f280000300800 */
[----:B------:R-:W4:Y:S01]  /*77d40*/  LDL.LU R79, [R1+0x14c] ;  /* 0x00014c00014f7983 */ /* 0x000f220000300800 */
[----:B--2---:R-:W-:-:S15]  /*77d50*/  HMMA.1688.F32.TF32 R72, R180, R232, R72 ;  /* 0x000000e8b448723c */ /* 0x004fde0000081048 */
[----:B------:R-:W-:-:S04]  /*77d60*/  NOP ;  /* 0x0000000000007918 */ /* 0x000fc80000000000 */
[----:B------:R-:W-:Y:S01]  /*77d70*/  IMAD.MOV.U32 R243, RZ, RZ, R72 ;  /* 0x000000fffff37224 */ /* 0x000fe200078e0048 */
[----:B------:R-:W-:Y:S01]  /*77d80*/  MOV R247, R74 ;  /* 0x0000004a00f77202 */ /* 0x000fe20000000f00 */
[----:B------:R-:W-:Y:S01]  /*77d90*/  IMAD.MOV.U32 R242, RZ, RZ, R73 ;  /* 0x000000fffff27224 */ /* 0x000fe200078e0049 */
[----:B------:R-:W2:Y:S01]  /*77da0*/  LDL.LU R72, [R1+0x130] ;  /* 0x0001300001487983 */ /* 0x000ea20000300800 */
[----:B------:R-:W-:-:S03]  /*77db0*/  IMAD.MOV.U32 R246, RZ, RZ, R75 ;  /* 0x000000fffff67224 */ /* 0x000fc600078e004b */
[----:B------:R-:W2:Y:S04]  /*77dc0*/  LDL.LU R73, [R1+0x134] ;  /* 0x0001340001497983 */ /* 0x000ea80000300800 */
[----:B------:R-:W2:Y:S01]  /*77dd0*/  LDL.LU R74, [R1+0x138] ;  /* 0x00013800014a7983 */ /* 0x000ea20000300800 */
[----:B------:R-:W-:Y:S03]  /*77de0*/  HMMA.1688.F32.TF32 R80, R180, R236, R80 ;  /* 0x000000ecb450723c */ /* 0x000fe60000081050 */
[----:B------:R-:W2:Y:S04]  /*77df0*/  LDL.LU R75, [R1+0x13c] ;  /* 0x00013c00014b7983 */ /* 0x000ea80000300800 */
[----:B------:R1:W-:Y:S04]  /*77e00*/  STL [R1+0x596c], R246 ;  /* 0x00596cf601007387 */ /* 0x0003e80000100800 */
[----:B------:R2:W-:Y:S04]  /*77e10*/  STL [R1+0x5968], R247 ;  /* 0x005968f701007387 */ /* 0x0005e80000100800 */
[----:B------:R2:W-:Y:S04]  /*77e20*/  STL [R1+0x5964], R242 ;  /* 0x005964f201007387 */ /* 0x0005e80000100800 */
[----:B-1----:R-:W-:Y:S01]  /*77e30*/  MOV R177, R83 ;  /* 0x0000005300b17202 */ /* 0x002fe20000000f00 */
[----:B------:R-:W-:-:S02]  /*77e40*/  IMAD.MOV.U32 R176, RZ, RZ, R82 ;  /* 0x000000ffffb07224 */ /* 0x000fc400078e0052 */
[----:B------:R-:W-:Y:S01]  /*77e50*/  IMAD.MOV.U32 R178, RZ, RZ, R81 ;  /* 0x000000ffffb27224 */ /* 0x000fe200078e0051 */
[----:B------:R1:W-:Y:S01]  /*77e60*/  STL [R1+0x5960], R243 ;  /* 0x005960f301007387 */ /* 0x0003e20000100800 */
[----:B------:R-:W-:-:S03]  /*77e70*/  IMAD.MOV.U32 R179, RZ, RZ, R80 ;  /* 0x000000ffffb37224 */ /* 0x000fc600078e0050 */
[----:B------:R-:W-:Y:S04]  /*77e80*/  STL [R1+0x597c], R177 ;  /* 0x00597cb101007387 */ /* 0x000fe80000100800 */
[----:B------:R-:W-:Y:S04]  /*77e90*/  STL [R1+0x5978], R176 ;  /* 0x005978b001007387 */ /* 0x000fe80000100800 */
[----:B------:R-:W-:Y:S04]  /*77ea0*/  STL [R1+0x5974], R178 ;  /* 0x005974b201007387 */ /* 0x000fe80000100800 */
[----:B------:R-:W-:Y:S01]  /*77eb0*/  STL [R1+0x5970], R179 ;  /* 0x005970b301007387 */ /* 0x000fe20000100800 */
[----:B---3--:R-:W-:-:S15]  /*77ec0*/  HMMA.1688.F32.TF32 R68, R180, R240, R68 ;  /* 0x000000f0b444723c */ /* 0x008fde0000081044 */
[----:B------:R-:W-:-:S04]  /*77ed0*/  NOP ;  /* 0x0000000000007918 */ /* 0x000fc80000000000 */
[----:B----4-:R-:W-:Y:S02]  /*77ee0*/  IMAD.MOV.U32 R235, RZ, RZ, R68 ;  /* 0x000000ffffeb7224 */ /* 0x010fe400078e0044 */
[----:B------:R-:W-:Y:S01]  /*77ef0*/  IMAD.MOV.U32 R234, RZ, RZ, R69 ;  /* 0x000000ffffea7224 */ /* 0x000fe200078e0045 */
[----:B------:R-:W3:Y:S01]  /*77f00*/  LDL.LU R68, [R1+0x120] ;  /* 0x0001200001447983 */ /* 0x000ee20000300800 */
[----:B------:R-:W-:Y:S02]  /*77f10*/  IMAD.MOV.U32 R239, RZ, RZ, R70 ;  /* 0x000000ffffef7224 */ /* 0x000fe400078e0046 */
[----:B------:R-:W-:Y:S01]  /*77f20*/  IMAD.MOV.U32 R238, RZ, RZ, R71 ;  /* 0x000000ffffee7224 */ /* 0x000fe200078e0047 */
[----:B------:R-:W3:Y:S04]  /*77f30*/  LDL.LU R69, [R1+0x124] ;  /* 0x0001240001457983 */ /* 0x000ee80000300800 */
[----:B------:R-:W3:Y:S04]  /*77f40*/  LDL.LU R70, [R1+0x128] ;  /* 0x0001280001467983 */ /* 0x000ee80000300800 */
[----:B------:R-:W3:Y:S01]  /*77f50*/  LDL.LU R71, [R1+0x12c] ;  /* 0x00012c0001477983 */ /* 0x000ee20000300800 */
[----:B------:R-:W-:Y:S03]  /*77f60*/  HMMA.1688.F32.TF32 R76, R180, R244, R76 ;  /* 0x000000f4b44c723c */ /* 0x000fe6000008104c */
[----:B------:R-:W-:Y:S04]  /*77f70*/  STL [R1+0x598c], R238 ;  /* 0x00598cee01007387 */ /* 0x000fe80000100800 */
[----:B------:R-:W-:Y:S04]  /*77f80*/  STL [R1+0x5988], R239 ;  /* 0x005988ef01007387 */ /* 0x000fe80000100800 */
[----:B------:R-:W-:Y:S04]  /*77f90*/  STL [R1+0x5984], R234 ;  /* 0x005984ea01007387 */ /* 0x000fe80000100800 */
[----:B------:R-:W-:Y:S04]  /*77fa0*/  STL [R1+0x5980], R235 ;  /* 0x005980eb01007387 */ /* 0x000fe80000100800 */
[----:B------:R-:W-:-:S02]  /*77fb0*/  IMAD.MOV.U32 R227, RZ, RZ, R79 ;  /* 0x000000ffffe37224 */ /* 0x000fc400078e004f */
[----:B------:R-:W-:Y:S01]  /*77fc0*/  IMAD.MOV.U32 R226, RZ, RZ, R78 ;  /* 0x000000ffffe27224 */ /* 0x000fe200078e004e */
[----:B------:R-:W-:Y:S01]  /*77fd0*/  MOV R230, R76 ;  /* 0x0000004c00e67202 */ /* 0x000fe20000000f00 */
[----:B------:R-:W-:Y:S01]  /*77fe0*/  IMAD.MOV.U32 R231, RZ, RZ, R77 ;  /* 0x000000ffffe77224 */ /* 0x000fe200078e004d */
        /* <DEDUP_REMOVED lines=16> */
[----:B------:R-:W-:Y:S02]  /*780f0*/  IMAD.MOV.U32 R214, RZ, RZ, R74 ;  /* 0x000000ffffd67224 */ /* 0x000fe400078e004a */
[----:B------:R-:W-:Y:S01]  /*78100*/  IMAD.MOV.U32 R222, RZ, RZ, R72 ;  /* 0x000000ffffde7224 */ /* 0x000fe200078e0048 */
        /* <DEDUP_REMOVED lines=22> */
[----:B------:R-:W-:Y:S02]  /*78270*/  IMAD.MOV.U32 R246, RZ, RZ, R68 ;  /* 0x000000fffff67224 */ /* 0x000fe400078e0044 */
[----:B------:R-:W-:Y:S01]  /*78280*/  IMAD.MOV.U32 R247, RZ, RZ, R69 ;  /* 0x000000fffff77224 */ /* 0x000fe200078e0045 */
[----:B------:R-:W3:Y:S04]  /*78290*/  LDL.LU R68, [R1+0xa0] ;  /* 0x0000a00001447983 */ /* 0x000ee80000300800 */
[----:B------:R-:W3:Y:S01]  /*782a0*/  LDL.LU R69, [R1+0xa4] ;  /* 0x0000a40001457983 */ /* 0x000ee20000300800 */
[----:B------:R-:W-:Y:S01]  /*782b0*/  MOV R242, R70 ;  /* 0x0000004600f27202 */ /* 0x000fe20000000f00 */
[----:B-1----:R-:W-:Y:S02]  /*782c0*/  IMAD.MOV.U32 R243, RZ, RZ, R71 ;  /* 0x000000fffff37224 */ /* 0x002fe400078e0047 */
[----:B------:R-:W-:Y:S01]  /*782d0*/  IMAD.MOV.U32 R70, RZ, RZ, R13 ;  /* 0x000000ffff467224 */ /* 0x000fe200078e000d */
[----:B------:R-:W2:Y:S01]  /*782e0*/  LDL.LU R168, [R1] ;  /* 0x0000000001a87983 */ /* 0x000ea20000300800 */
[----:B------:R-:W-:Y:S01]  /*782f0*/  IMAD.MOV.U32 R71, RZ, RZ, R12 ;  /* 0x000000ffff477224 */ /* 0x000fe200078e000c */
[----:B------:R-:W-:Y:S01]  /*78300*/  MOV R182, R5 ;  /* 0x0000000500b67202 */ /* 0x000fe20000000f00 */
[----:B------:R-:W-:-:S05]  /*78310*/  IMAD.MOV.U32 R183, RZ, RZ, R4 ;  /* 0x000000ffffb77224 */ /* 0x000fca00078e0004 */
[----:B---3--:R-:W-:-:S15]  /*78320*/  HMMA.1688.F32.TF32 R68, R248, R216, R68 ;  /* 0x000000d8f844723c */ /* 0x008fde0000081044 */
[----:B------:R-:W-:-:S04]  /*78330*/  NOP ;  /* 0x0000000000007918 */ /* 0x000fc80000000000 */
        /* <DEDUP_REMOVED lines=10> */
[----:B-1----:R-:W2:Y:S04]  /*783e0*/  LDL.LU R68, [R1+0x1680] ;  /* 0x0016800001447983 */ /* 0x002ea80000300800 */
[----:B------:R-:W2:Y:S01]  /*783f0*/  LDL.LU R69, [R1+0x1684] ;  /* 0x0016840001457983 */ /* 0x000ea20000300800 */
[C---:B------:R-:W-:Y:S03]  /*78400*/  HMMA.1688.F32.TF32 R76, R248.reuse, R208, R76 ;  /* 0x000000d0f84c723c */ /* 0x040fe6000008104c */
[----:B---3--:R-:W2:Y:S04]  /*78410*/  LDL.LU R70, [R1+0x1688] ;  /* 0x0016880001467983 */ /* 0x008ea80000300800 */
[----:B------:R-:W2:Y:S01]  /*78420*/  LDL.LU R71, [R1+0x168c] ;  /* 0x00168c0001477983 */ /* 0x000ea20000300800 */
[----:B------:R-:W-:Y:S03]  /*78430*/  HMMA.1688.F32.TF32 R84, R248, R200, R84 ;  /* 0x000000c8f854723c */ /* 0x000fe60000081054 */
[----:B------:R-:W-:Y:S01]  /*78440*/  IMAD.MOV.U32 R207, RZ, RZ, R72 ;  /* 0x000000ffffcf7224 */ /* 0x000fe200078e0048 */
[----:B------:R-:W-:Y:S01]  /*78450*/  MOV R211, R73 ;  /* 0x0000004900d37202 */ /* 0x000fe20000000f00 */
[----:B------:R-:W-:Y:S01]  /*78460*/  IMAD.MOV.U32 R218, RZ, RZ, R74 ;  /* 0x000000ffffda7224 */ /* 0x000fe200078e004a */
[----:B------:R-:W3:Y:S01]  /*78470*/  LDL.LU R72, [R1+0x1690] ;  /* 0x0016900001487983 */ /* 0x000ee20000300800 */
[----:B------:R-:W-:-:S03]  /*78480*/  IMAD.MOV.U32 R219, RZ, RZ, R75 ;  /* 0x000000ffffdb7224 */ /* 0x000fc600078e004b */
[----:B------:R-:W3:Y:S01]  /*78490*/  LDL.LU R73, [R1+0x1694] ;  /* 0x0016940001497983 */ /* 0x000ee20000300800 */
[----:B------:R-:W-:Y:S01]  /*784a0*/  MOV R215, R76 ;  /* 0x0000004c00d77202 */ /* 0x000fe20000000f00 */
[----:B------:R-:W-:Y:S02]  /*784b0*/  IMAD.MOV.U32 R214, RZ, RZ, R77 ;  /* 0x000000ffffd67224 */ /* 0x000fe400078e004d */
[----:B------:R-:W-:Y:S02]  /*784c0*/  IMAD.MOV.U32 R223, RZ, RZ, R78 ;  /* 0x000000ffffdf7224 */ /* 0x000fe400078e004e */
[----:B------:R-:W-:-:S03]  /*784d0*/  IMAD.MOV.U32 R222, RZ, RZ, R79 ;  /* 0x000000ffffde7224 */ /* 0x000fc600078e004f */
[----:B------:R-:W-:Y:S02]  /*784e0*/  IMAD.MOV.U32 R238, RZ, RZ, R84 ;  /* 0x000000ffffee7224 */ /* 0x000fe400078e0054 */
[----:B------:R-:W-:Y:S01]  /*784f0*/  IMAD.MOV.U32 R239, RZ, RZ, R85 ;  /* 0x000000ffffef7224 */ /* 0x000fe200078e0055 */
[----:B------:R-:W-:Y:S01]  /*78500*/  MOV R235, R87 ;  /* 0x0000005700eb7202 */ /* 0x000fe20000000f00 */
[----:B------:R-:W-:Y:S01]  /*78510*/  IMAD.MOV.U32 R234, RZ, RZ, R86 ;  /* 0x000000ffffea7224 */ /* 0x000fe200078e0056 */
[C---:B----4-:R-:W-:Y:S08]  /*78520*/  HMMA.1688.F32.TF32 R88, R248.reuse, R196, R108 ;  /* 0x000000c4f858723c */ /* 0x050ff0000008106c */
[----:B------:R-:W-:Y:S11]  /*78530*/  HMMA.1688.F32.TF32 R12, R248, R192, R112 ;  /* 0x000000c0f80c723c */ /* 0x000ff60000081070 */
[----:B------:R-:W-:Y:S01]  /*78540*/  IMAD.MOV.U32 R210, RZ, RZ, R88 ;  /* 0x000000ffffd27224 */ /* 0x000fe200078e0058 */
[----:B------:R-:W-:Y:S01]  /*78550*/  MOV R203, R90 ;  /* 0x0000005a00cb7202 */ /* 0x000fe20000000f00 */
[----:B------:R-:W-:-:S02]  /*78560*/  IMAD.MOV.U32 R202, RZ, RZ, R89 ;  /* 0x000000ffffca7224 */ /* 0x000fc400078e0059 */
[----:B------:R-:W-:Y:S01]  /*78570*/  IMAD.MOV.U32 R206, RZ, RZ, R91 ;  /* 0x000000ffffce7224 */ /* 0x000fe200078e005b */
[----:B------:R-:W-:-:S15]  /*78580*/  HMMA.1688.F32.TF32 R80, R248, R204, R80 ;  /* 0x000000ccf850723c */ /* 0x000fde0000081050 */
[----:B------:R-:W-:-:S04]  /*78590*/  NOP ;  /* 0x0000000000007918 */ /* 0x000fc80000000000 */
[----:B------:R-:W-:Y:S02]  /*785a0*/  IMAD.MOV.U32 R227, RZ, RZ, R80 ;  /* 0x000000ffffe37224 */ /* 0x000fe400078e0050 */
[----:B------:R-:W-:Y:S02]  /*785b0*/  IMAD.MOV.U32 R226, RZ, RZ, R81 ;  /* 0x000000ffffe27224 */ /* 0x000fe400078e0051 */
[----:B------:R-:W-:Y:S02]  /*785c0*/  IMAD.MOV.U32 R75, RZ, RZ, R5 ;  /* 0x000000ffff4b7224 */ /* 0x000fe400078e0005 */
[----:B------:R-:W-:Y:S02]  /*785d0*/  IMAD.MOV.U32 R74, RZ, RZ, R4 ;  /* 0x000000ffff4a7224 */ /* 0x000fe400078e0004 */
        /* <DEDUP_REMOVED lines=80> */
[----:B------:R-:W-:Y:S01]  /*78ae0*/  IMAD.MOV.U32 R177, RZ, RZ, R12 ;  /* 0x000000ffffb17224 */ /* 0x000fe200078e000c */
[----:B------:R-:W-:Y:S01]  /*78af0*/  MOV R176, R13 ;  /* 0x0000000d00b07202 */ /* 0x000fe20000000f00 */
[----:B------:R-:W-:Y:S01]  /*78b00*/  IMAD.MOV.U32 R178, RZ, RZ, R14 ;  /* 0x000000ffffb27224 */ /* 0x000fe200078e000e */
[----:B------:R-:W-:Y:S01]  /*78b10*/  LDS R12, [R0+UR12+0x18100] ;  /* 0x0181000c000c7984 */ /* 0x000fe20008000800 */
[----:B------:R-:W-:-:S03]  /*78b20*/  IMAD.MOV.U32 R179, RZ, RZ, R15 ;  /* 0x000000ffffb37224 */ /* 0x000fc600078e000f */
[----:B------:R-:W-:Y:S04]  /*78b30*/  LDS R14, [R0+UR12+0x1a100] ;  /* 0x01a1000c000e7984 */ /* 0x000fe80008000800 */
[----:B------:R-:W-:Y:S04]  /*78b40*/  LDS R13, [R252+UR12+0x18100] ;  /* 0x0181000cfc0d7984 */ /* 0x000fe80008000800 */
[----:B------:R-:W3:Y:S01]  /*78b50*/  LDS R15, [R252+UR12+0x1a100] ;  /* 0x01a1000cfc0f7984 */ /* 0x000ee20008000800 */
[----:B------:R-:W-:Y:S02]  /*78b60*/  IMAD.MOV.U32 R231, RZ, RZ, R82 ;  /* 0x000000ffffe77224 */ /* 0x000fe400078e0052 */
[----:B------:R-:W-:Y:S01]  /*78b70*/  IMAD.MOV.U32 R230, RZ, RZ, R83 ;  /* 0x000000ffffe67224 */ /* 0x000fe200078e0053 */
[----:B----4-:R-:W-:Y:S01]  /*78b80*/  MOV R83, R4 ;  /* 0x0000000400537202 */ /* 0x010fe20000000f00 */
[----:B--2---:R-:W-:Y:S01]  /*78b90*/  IMAD.MOV.U32 R82, RZ, RZ, R5 ;  /* 0x000000ffff527224 */ /* 0x004fe200078e0005 */
[----:B------:R-:W-:Y:S04]  /*78ba0*/  LDS R4, [R0+UR12+0x18180] ;  /* 0x0181800c00047984 */ /* 0x000fe80008000800 */
[----:B------:R-:W1:Y:S01]  /*78bb0*/  LDS R5, [R252+UR12+0x18180] ;  /* 0x0181800cfc057984 */ /* 0x000e620008000800 */
[C---:B---3--:R-:W-:Y:S08]  /*78bc0*/  HMMA.1688.F32.TF32 R112, R12.reuse, R216, R112 ;  /* 0x000000d80c70723c */ /* 0x048ff00000081070 */
[C---:B------:R-:W-:Y:S08]  /*78bd0*/  HMMA.1688.F32.TF32 R120, R12.reuse, R208, R120 ;  /* 0x000000d00c78723c */ /* 0x040ff00000081078 */
[C---:B------:R-:W-:Y:S08]  /*78be0*/  HMMA.1688.F32.TF32 R124, R12.reuse, R204, R124 ;  /* 0x000000cc0c7c723c */ /* 0x040ff0000008107c */
[----:B------:R-:W-:Y:S08]  /*78bf0*/  HMMA.1688.F32.TF32 R128, R12, R200, R128 ;  /* 0x000000c80c80723c */ /* 0x000ff00000081080 */
[C---:B------:R-:W-:Y:S08]  /*78c00*/  HMMA.1688.F32.TF32 R152, R248.reuse, R240, R152 ;  /* 0x000000f0f898723c */ /* 0x040ff00000081098 */
[C---:B------:R-:W-:Y:S08]  /*78c10*/  HMMA.1688.F32.TF32 R156, R248.reuse, R236, R156 ;  /* 0x000000ecf89c723c */ /* 0x040ff0000008109c */
[C---:B------:R-:W-:Y:S08]  /*78c20*/  HMMA.1688.F32.TF32 R100, R248.reuse, R232, R100 ;  /* 0x000000e8f864723c */ /* 0x040ff00000081064 */
[C---:B------:R-:W-:Y:S08]  /*78c30*/  HMMA.1688.F32.TF32 R96, R248.reuse, R224, R96 ;  /* 0x000000e0f860723c */ /* 0x040ff00000081060 */
[C---:B------:R-:W-:Y:S08]  /*78c40*/  HMMA.1688.F32.TF32 R92, R248.reuse, R220, R92 ;  /* 0x000000dcf85c723c */ /* 0x040ff0000008105c */
[C---:B------:R-:W-:Y:S11]  /*78c50*/  HMMA.1688.F32.TF32 R88, R248.reuse, R228, R88 ;  /* 0x000000e4f858723c */ /* 0x040ff60000081058 */
[----:B------:R-:W-:Y:S04]  /*78c60*/  STL.64 [R1+0xba0], R92 ;  /* 0x000ba05c01007387 */ /* 0x000fe80000100a00 */
[----:B------:R2:W-:Y:S04]  /*78c70*/  STL.64 [R1+0xba8], R94 ;  /* 0x000ba85e01007387 */ /* 0x0005e80000100a00 */
[----:B--2---:R-:W2:Y:S04]  /*78c80*/  LDL.LU.64 R94, [R1+0x5c70] ;  /* 0x005c7000015e7983 */ /* 0x004ea80000300a00 */
[----:B------:R-:W3:Y:S01]  /*78c90*/  LDL.LU.64 R92, [R1+0x5c68] ;  /* 0x005c6800015c7983 */ /* 0x000ee20000300a00 */
[----:B------:R-:W-:Y:S03]  /*78ca0*/  HMMA.1688.F32.TF32 R248, R248, R244, R148 ;  /* 0x000000f4f8f8723c */ /* 0x000fe60000081094 */
[----:B------:R-:W-:Y:S04]  /*78cb0*/  STL.64 [R1+0xb90], R96 ;  /* 0x000b906001007387 */ /* 0x000fe80000100a00 */
[----:B------:R4:W-:Y:S01]  /*78cc0*/  STL.64 [R1+0xb98], R98 ;  /* 0x000b986201007387 */ /* 0x0009e20000100a00 */
[C---:B------:R-:W-:Y:S03]  /*78cd0*/  HMMA.1688.F32.TF32 R140, R12.reuse, R188, R140 ;  /* 0x000000bc0c8c723c */ /* 0x040fe6000008108c */
[----:B----4-:R-:W4:Y:S04]  /*78ce0*/  LDL.LU.64 R98, [R1+0x5c60] ;  /* 0x005c600001627983 */ /* 0x010f280000300a00 */
[----:B------:R-:W2:Y:S01]  /*78cf0*/  LDL.LU.64 R96, [R1+0x5c58] ;  /* 0x005c580001607983 */ /* 0x000ea20000300a00 */
[C---:B------:R-:W-:Y:S03]  /*78d00*/  HMMA.1688.F32.TF32 R144, R12.reuse, R184, R144 ;  /* 0x000000b80c90723c */ /* 0x040fe60000081090 */
        /* <DEDUP_REMOVED lines=21> */
[----:B------:R-:W-:Y:S04]  /*78e60*/  STL.64 [R1+0xb48], R250 ;  /* 0x000b48fa01007387 */ /* 0x000fe80000100a00 */
[----:B-1----:R-:W2:Y:S04]  /*78e70*/  LDL.LU R248, [R1+0x20] ;  /* 0x0000200001f87983 */ /* 0x002ea80000300800 */
        /* <DEDUP_REMOVED lines=27> */
[----:B------:R1:W-:Y:S01]  /*79030*/  STL.64 [R1+0xae8], R126 ;  /* 0x000ae87e01007387 */ /* 0x0003e20000100a00 */
[C---:B------:R-:W-:Y:S03]  /*79040*/  HMMA.1688.F32.TF32 R72, R12.reuse, R236, R72 ;  /* 0x000000ec0c48723c */ /* 0x040fe60000081048 */
[----:B-1----:R-:W4:Y:S04]  /*79050*/  LDL.LU.64 R126, [R1+0x5bb0] ;  /* 0x005bb000017e7983 */ /* 0x002f280000300a00 */
[----:B------:R-:W4:Y:S04]  /*79060*/  LDL.LU.64 R124, [R1+0x5ba8] ;  /* 0x005ba800017c7983 */ /* 0x000f280000300a00 */
[----:B------:R-:W-:Y:S04]  /*79070*/  STL.64 [R1+0xad0], R120 ;  /* 0x000ad07801007387 */ /* 0x000fe80000100a00 */
[----:B------:R1:W-:Y:S01]  /*79080*/  STL.64 [R1+0xad8], R122 ;  /* 0x000ad87a01007387 */ /* 0x0003e20000100a00 */
[----:B------:R-:W-:Y:S03]  /*79090*/  HMMA.1688.F32.TF32 R68, R12, R240, R68 ;  /* 0x000000f00c44723c */ /* 0x000fe60000081044 */
        /* <DEDUP_REMOVED lines=34> */
[----:B------:R-:W-:-:S02]  /*792c0*/  IMAD.MOV.U32 R250, RZ, RZ, R9 ;  /* 0x000000fffffa7224 */ /* 0x000fc400078e0009 */
[----:B------:R-:W-:Y:S01]  /*792d0*/  IMAD.MOV.U32 R251, RZ, RZ, R8 ;  /* 0x000000fffffb7224 */ /* 0x000fe200078e0008 */
[----:B------:R-:W-:Y:S01]  /*792e0*/  HMMA.1688.F32.TF32 R168, R4, R188, R168 ;  /* 0x000000bc04a8723c */ /* 0x000fe200000810a8 */
[----:B------:R-:W-:Y:S04]  /*792f0*/  LDS R8, [R0+UR12+0x18200] ;  /* 0x0182000c00087984 */ /* 0x000fe80008000800 */
[----:B------:R-:W1:Y:S03]  /*79300*/  LDS R9, [R252+UR12+0x18200] ;  /* 0x0182000cfc097984 */ /* 0x000e660008000800 */
[----:B--2---:R-:W-:Y:S08]  /*79310*/  HMMA.1688.F32.TF32 R248, R12, R244, R248 ;  /* 0x000000f40cf8723c */ /* 0x004ff000000810f8 */
[----:B------:R-:W-:Y:S11]  /*79320*/  HMMA.1688.F32.TF32 R12, R4, R184, R180 ;  /* 0x000000b8040c723c */ /* 0x000ff600000810b4 */
[----:B------:R2:W-:Y:S04]  /*79330*/  STL.64 [R1+0xa40], R248 ;  /* 0x000a40f801007387 */ /* 0x0005e80000100a00 */
[----:B------:R1:W-:Y:S04]  /*79340*/  STL.64 [R1+0xa48], R250 ;  /* 0x000a48fa01007387 */ /* 0x0003e80000100a00 */
[----:B------:R-:W-:Y:S04]  /*79350*/  STL.64 [R1+0xa30], R12 ;  /* 0x000a300c01007387 */ /* 0x000fe80000100a00 */
[----:B------:R-:W-:Y:S04]  /*79360*/  STL.64 [R1+0xa38], R14 ;  /* 0x000a380e01007387 */ /* 0x000fe80000100a00 */
[----:B------:R1:W-:Y:S04]  /*79370*/  STL.64 [R1+0xa20], R168 ;  /* 0x000a20a801007387 */ /* 0x0003e80000100a00 */
[----:B------:R-:W-:Y:S01]  /*79380*/  STL.64 [R1+0xa28], R170 ;  /* 0x000a28aa01007387 */ /* 0x000fe20000100a00 */
[----:B------:R-:W-:Y:S01]  /*79390*/  IMAD.MOV.U32 R180, RZ, RZ, R97 ;  /* 0x000000ffffb47224 */ /* 0x000fe200078e0061 */
[----:B---3--:R-:W-:Y:S01]  /*793a0*/  MOV R182, R92 ;  /* 0x0000005c00b67202 */ /* 0x008fe20000000f00 */
[----:B----4-:R-:W-:-:S02]  /*793b0*/  IMAD.MOV.U32 R181, RZ, RZ, R98 ;  /* 0x000000ffffb57224 */ /* 0x010fc400078e0062 */
[----:B------:R-:W-:Y:S02]  /*793c0*/  IMAD.MOV.U32 R183, RZ, RZ, R93 ;  /* 0x000000ffffb77224 */ /* 0x000fe400078e005d */
[----:B--2---:R-:W-:Y:S02]  /*793d0*/  IMAD.MOV.U32 R248, RZ, RZ, R94 ;  /* 0x000000fffff87224 */ /* 0x004fe400078e005e */
[----:B------:R-:W-:Y:S01]  /*793e0*/  IMAD.MOV.U32 R249, RZ, RZ, R95 ;  /* 0x000000fffff97224 */ /* 0x000fe200078e005f */
[----:B-1----:R-:W-:Y:S01]  /*793f0*/  MOV R251, R89 ;  /* 0x0000005900fb7202 */ /* 0x002fe20000000f00 */
[----:B------:R-:W-:Y:S01]  /*79400*/  IMAD.MOV.U32 R250, RZ, RZ, R88 ;  /* 0x000000fffffa7224 */ /* 0x000fe200078e0058 */
[----:B------:R-:W-:Y:S01]  /*79410*/  MOV R168, R106 ;  /* 0x0000006a00a87202 */ /* 0x000fe20000000f00 */
[----:B------:R-:W-:Y:S01]  /*79420*/  IMAD.MOV.U32 R169, RZ, RZ, R107 ;  /* 0x000000ffffa97224 */ /* 0x000fe200078e006b */
[C---:B------:R-:W-:Y:S08]  /*79430*/  HMMA.1688.F32.TF32 R12, R4.reuse, R196, R72 ;  /* 0x000000c4040c723c */ /* 0x040ff00000081048 */
[C---:B------:R-:W-:Y:S08]  /*79440*/  HMMA.1688.F32.TF32 R68, R4.reuse, R192, R68 ;  /* 0x000000c00444723c */ /* 0x040ff00000081044 */
[C---:B------:R-:W-:Y:S11]  /*79450*/  HMMA.1688.F32.TF32 R72, R4.reuse, R200, R76 ;  /* 0x000000c80448723c */ /* 0x040ff6000008104c */
[----:B------:R-:W-:Y:S04]  /*79460*/  STL.64 [R1+0xa10], R68 ;  /* 0x000a104401007387 */ /* 0x000fe80000100a00 */
        /* <DEDUP_REMOVED lines=9> */
[----:B------:R-:W2:Y:S04]  /*79500*/  LDL.LU R97, [R1+0x5b14] ;  /* 0x005b140001617983 */ /* 0x000ea80000300800 */
[----:B------:R1:W-:Y:S04]  /*79510*/  STL.64 [R1+0x9d0], R12 ;  /* 0x0009d00c01007387 */ /* 0x0003e80000100a00 */
[----:B------:R3:W-:Y:S04]  /*79520*/  STL.64 [R1+0x9d8], R14 ;  /* 0x0009d80e01007387 */ /* 0x0007e80000100a00 */
[----:B------:R-:W2:Y:S04]  /*79530*/  LDL.LU R98, [R1+0x5b10] ;  /* 0x005b100001627983 */ /* 0x000ea80000300800 */
[----:B------:R-:W4:Y:S04]  /*79540*/  LDL.LU R92, [R1+0x5b0c] ;  /* 0x005b0c00015c7983 */ /* 0x000f280000300800 */
[----:B------:R-:W4:Y:S04]  /*79550*/  LDL.LU R93, [R1+0x5b08] ;  /* 0x005b0800015d7983 */ /* 0x000f280000300800 */
[----:B------:R-:W4:Y:S04]  /*79560*/  LDL.LU R94, [R1+0x5b04] ;  /* 0x005b0400015e7983 */ /* 0x000f280000300800 */
[----:B------:R-:W4:Y:S04]  /*79570*/  LDL.LU R95, [R1+0x5b00] ;  /* 0x005b0000015f7983 */ /* 0x000f280000300800 */
[----:B------:R-:W2:Y:S04]  /*79580*/  LDL.LU R88, [R1+0x5afc] ;  /* 0x005afc0001587983 */ /* 0x000ea80000300800 */
[----:B------:R-:W2:Y:S01]  /*79590*/  LDL.LU R89, [R1+0x5af8] ;  /* 0x005af80001597983 */ /* 0x000ea20000300800 */
[----:B-1----:R-:W-:-:S03]  /*795a0*/  IMAD.MOV.U32 R12, RZ, RZ, R90 ;  /* 0x000000ffff0c7224 */ /* 0x002fc600078e005a */
[----:B------:R-:W2:Y:S01]  /*795b0*/  LDL.LU R68, [R1+0x1670] ;  /* 0x0016700001447983 */ /* 0x000ea20000300800 */
[----:B------:R-:W-:-:S03]  /*795c0*/  IMAD.MOV.U32 R13, RZ, RZ, R91 ;  /* 0x000000ffff0d7224 */ /* 0x000fc600078e005b */
[----:B------:R-:W2:Y:S04]  /*795d0*/  LDL.LU R69, [R1+0x1674] ;  /* 0x0016740001457983 */ /* 0x000ea80000300800 */
[----:B------:R-:W2:Y:S04]  /*795e0*/  LDL.LU R70, [R1+0x1678] ;  /* 0x0016780001467983 */ /* 0x000ea80000300800 */
[----:B------:R-:W2:Y:S04]  /*795f0*/  LDL.LU R71, [R1+0x167c] ;  /* 0x00167c0001477983 */ /* 0x000ea80000300800 */
[----:B------:R-:W2:Y:S04]  /*79600*/  LDL.LU R90, [R1+0x5af4] ;  /* 0x005af400015a7983 */ /* 0x000ea80000300800 */
[----:B------:R-:W2:Y:S01]  /*79610*/  LDL.LU R91, [R1+0x5af0] ;  /* 0x005af000015b7983 */ /* 0x000ea20000300800 */
[----:B---3--:R-:W-:-:S02]  /*79620*/  IMAD.MOV.U32 R14, RZ, RZ, R99 ;  /* 0x000000ffff0e7224 */ /* 0x008fc400078e0063 */
[----:B------:R-:W-:Y:S01]  /*79630*/  IMAD.MOV.U32 R15, RZ, RZ, R103 ;  /* 0x000000ffff0f7224 */ /* 0x000fe200078e0067 */
[----:B------:R-:W3:Y:S04]  /*79640*/  LDL.LU R99, [R1+0x5aec] ;  /* 0x005aec0001637983 */ /* 0x000ee80000300800 */
[----:B------:R-:W3:Y:S04]  /*79650*/  LDL.LU R103, [R1+0x5ae8] ;  /* 0x005ae80001677983 */ /* 0x000ee80000300800 */
[----:B------:R-:W3:Y:S04]  /*79660*/  LDL.LU R106, [R1+0x5ae4] ;  /* 0x005ae400016a7983 */ /* 0x000ee80000300800 */
[----:B------:R-:W3:Y:S01]  /*79670*/  LDL.LU R107, [R1+0x5ae0] ;  /* 0x005ae000016b7983 */ /* 0x000ee20000300800 */
[----:B------:R-:W-:-:S02]  /*79680*/  IMAD.MOV.U32 R170, RZ, RZ, R17 ;  /* 0x000000ffffaa7224 */ /* 0x000fc400078e0011 */
[----:B------:R-:W-:Y:S01]  /*79690*/  IMAD.MOV.U32 R171, RZ, RZ, R16 ;  /* 0x000000ffffab7224 */ /* 0x000fe200078e0010 */
[----:B------:R-:W-:Y:S08]  /*796a0*/  HMMA.1688.F32.TF32 R12, R8, R224, R12 ;  /* 0x000000e0080c723c */ /* 0x000ff0000008100c */
[C---:B----4-:R-:W-:Y:S08]  /*796b0*/  HMMA.1688.F32.TF32 R72, R4.reuse, R216, R92 ;  /* 0x000000d80448723c */ /* 0x050ff0000008105c */
[C---:B--2---:R-:W-:Y:S08]  /*796c0*/  HMMA.1688.F32.TF32 R16, R4.reuse, R212, R88 ;  /* 0x000000d40410723c */ /* 0x044ff00000081058 */
[C---:B---3--:R-:W-:Y:S11]  /*796d0*/  HMMA.1688.F32.TF32 R76, R4.reuse, R220, R96 ;  /* 0x000000dc044c723c */ /* 0x048ff60000081060 */
        /* <DEDUP_REMOVED lines=30> */
[----:B------:R1:W-:Y:S01]  /*798c0*/  STL.64 [R1+0x928], R74 ;  /* 0x0009284a01007387 */ /* 0x0003e20000100a00 */
[C---:B------:R-:W-:Y:S03]  /*798d0*/  HMMA.1688.F32.TF32 R76, R8.reuse, R200, R140 ;  /* 0x000000c8084c723c */ /* 0x040fe6000008108c */
[----:B------:R-:W-:Y:S04]  /*798e0*/  LDS R16, [R0+UR12+0x18280] ;  /* 0x0182800c00107984 */ /* 0x000fe80008000800 */
[----:B------:R-:W-:Y:S04]  /*798f0*/  STL.64 [R1+0x900], R4 ;  /* 0x0009000401007387 */ /* 0x000fe80000100a00 */
[----:B------:R2:W-:Y:S01]  /*79900*/  STL.64 [R1+0x908], R6 ;  /* 0x0009080601007387 */ /* 0x0005e20000100a00 */
[C---:B-1----:R-:W-:Y:S03]  /*79910*/  HMMA.1688.F32.TF32 R72, R8.reuse, R204, R144 ;  /* 0x000000cc0848723c */ /* 0x042fe60000081090 */
[----:B------:R-:W-:Y:S04]  /*79920*/  LDS R18, [R0+UR12+0x1a280] ;  /* 0x01a2800c00127984 */ /* 0x000fe80008000800 */
[----:B------:R-:W-:Y:S01]  /*79930*/  LDS R17, [R252+UR12+0x18280] ;  /* 0x0182800cfc117984 */ /* 0x000fe20008000800 */
[C---:B--2---:R-:W-:Y:S03]  /*79940*/  HMMA.1688.F32.TF32 R4, R8.reuse, R196, R136 ;  /* 0x000000c40804723c */ /* 0x044fe60000081088 */
[----:B------:R-:W1:Y:S05]  /*79950*/  LDS R19, [R252+UR12+0x1a280] ;  /* 0x01a2800cfc137984 */ /* 0x000e6a0008000800 */
        /* <DEDUP_REMOVED lines=13> */
[----:B------:R-:W-:Y:S04]  /*79a30*/  STL.64 [R1+0x848], R78 ;  /* 0x0008484e01007387 */ /* 0x000fe80000100a00 */
[----:B------:R-:W-:Y:S04]  /*79a40*/  LDS R4, [R0+UR12+0x18300] ;  /* 0x0183000c00047984 */ /* 0x000fe80008000800 */
[----:B------:R-:W-:Y:S04]  /*79a50*/  STL.64 [R1+0x7b0], R72 ;  /* 0x0007b04801007387 */ /* 0x000fe80000100a00 */
[----:B------:R2:W-:Y:S04]  /*79a60*/  STL.64 [R1+0x7b8], R74 ;  /* 0x0007b84a01007387 */ /* 0x0005e80000100a00 */
[----:B------:R-:W-:Y:S04]  /*79a70*/  STL.64 [R1+0x7a0], R68 ;  /* 0x0007a04401007387 */ /* 0x000fe80000100a00 */
[----:B------:R3:W-:Y:S01]  /*79a80*/  STL.64 [R1+0x7a8], R70 ;  /* 0x0007a84601007387 */ /* 0x0007e20000100a00 */
[C---:B--2---:R-:W-:Y:S03]  /*79a90*/  HMMA.1688.F32.TF32 R72, R8.reuse, R228, R248 ;  /* 0x000000e40848723c */ /* 0x044fe600000810f8 */
[----:B------:R-:W-:Y:S04]  /*79aa0*/  STL.64 [R1+0x790], R12 ;  /* 0x0007900c01007387 */ /* 0x000fe80000100a00 */
[----:B------:R2:W-:Y:S01]  /*79ab0*/  STL.64 [R1+0x798], R14 ;  /* 0x0007980e01007387 */ /* 0x0005e20000100a00 */
[C---:B---3--:R-:W-:Y:S03]  /*79ac0*/  HMMA.1688.F32.TF32 R68, R8.reuse, R232, R180 ;  /* 0x000000e80844723c */ /* 0x048fe600000810b4 */
[----:B------:R-:W-:Y:S04]  /*79ad0*/  LDS R6, [R0+UR12+0x1a300] ;  /* 0x01a3000c00067984 */ /* 0x000fe80008000800 */
[----:B------:R-:W-:Y:S01]  /*79ae0*/  LDS R5, [R252+UR12+0x18300] ;  /* 0x0183000cfc057984 */ /* 0x000fe20008000800 */
[----:B--2---:R-:W-:Y:S03]  /*79af0*/  HMMA.1688.F32.TF32 R12, R8, R236, R168 ;  /* 0x000000ec080c723c */ /* 0x004fe600000810a8 */
[----:B------:R-:W2:Y:S04]  /*79b00*/  LDS R7, [R252+UR12+0x1a300] ;  /* 0x01a3000cfc077984 */ /* 0x000ea80008000800 */
        /* <DEDUP_REMOVED lines=117> */
[----:B------:R-:W-:Y:S08]  /*7a260*/  HMMA.1688.F32.TF32 R128, R16, R212, R128 ;  /* 0x000000d41080723c */ /* 0x000ff00000081080 */
[C---:B------:R-:W-:Y:S08]  /*7a270*/  HMMA.1688.F32.TF32 R168, R8.reuse, R240, R168 ;  /* 0x000000f008a8723c */ /* 0x040ff000000810a8 */
[----:B------:R-:W-:Y:S01]  /*7a280*/  HMMA.1688.F32.TF32 R8, R8, R244, R12 ;  /* 0x000000f40808723c */ /* 0x000fe2000008100c */
[----:B------:R-:W-:Y:S04]  /*7a290*/  LDS R12, [R0+UR12+0x18380] ;  /* 0x0183800c000c7984 */ /* 0x000fe80008000800 */
[----:B------:R-:W-:Y:S03]  /*7a2a0*/  LDS R14, [R0+UR12+0x1a380] ;  /* 0x01a3800c000e7984 */ /* 0x000fe60008000800 */
[C---:B------:R-:W-:Y:S01]  /*7a2b0*/  HMMA.1688.F32.TF32 R152, R16.reuse, R188, R152 ;  /* 0x000000bc1098723c */ /* 0x040fe20000081098 */
[----:B------:R-:W-:Y:S04]  /*7a2c0*/  LDS R13, [R252+UR12+0x18380] ;  /* 0x0183800cfc0d7984 */ /* 0x000fe80008000800 */
[----:B------:R-:W-:Y:S04]  /*7a2d0*/  STL.64 [R1+0x750], R168 ;  /* 0x000750a801007387 */ /* 0x000fe80000100a00 */
[----:B------:R1:W-:Y:S01]  /*7a2e0*/  STL.64 [R1+0x758], R170 ;  /* 0x000758aa01007387 */ /* 0x0003e20000100a00 */
[C---:B------:R-:W-:Y:S03]  /*7a2f0*/  HMMA.1688.F32.TF32 R148, R16.reuse, R192, R148 ;  /* 0x000000c01094723c */ /* 0x040fe60000081094 */
[----:B------:R-:W2:Y:S04]  /*7a300*/  LDS R15, [R252+UR12+0x1a380] ;  /* 0x01a3800cfc0f7984 */ /* 0x000ea80008000800 */
[----:B-1----:R-:W3:Y:S04]  /*7a310*/  LDL.LU.64 R170, [R1+0x5ad8] ;  /* 0x005ad80001aa7983 */ /* 0x002ee80000300a00 */
[----:B------:R-:W4:Y:S04]  /*7a320*/  LDL.LU.64 R168, [R1+0x5ad0] ;  /* 0x005ad00001a87983 */ /* 0x000f280000300a00 */
[----:B------:R-:W-:Y:S04]  /*7a330*/  STL.64 [R1+0x740], R8 ;  /* 0x0007400801007387 */ /* 0x000fe80000100a00 */
[----:B------:R1:W-:Y:S02]  /*7a340*/  STL.64 [R1+0x748], R10 ;  /* 0x0007480a01007387 */ /* 0x0003e40000100a00 */
[----:B-1----:R-:W-:-:S15]  /*7a350*/  HMMA.1688.F32.TF32 R8, R16, R184, R156 ;  /* 0x000000b81008723c */ /* 0x002fde000008109c */
[----:B------:R-:W-:-:S04]  /*7a360*/  NOP ;  /* 0x0000000000007918 */ /* 0x000fc80000000000 */
        /* <DEDUP_REMOVED lines=61> */
[----:B--2---:R-:W-:Y:S01]  /*7a740*/  HMMA.1688.F32.TF32 R8, R4, R216, R180 ;  /* 0x000000d80408723c */ /* 0x004fe200000810b4 */
[----:B------:R1:W-:Y:S01]  /*7a750*/  STL.64 [R1+0x800], R68 ;  /* 0x0008004401007387 */ /* 0x0003e20000100a00 */
[----:B------:R-:W-:-:S03]  /*7a760*/  IMAD.MOV.U32 R248, RZ, RZ, R167 ;  /* 0x000000fffff87224 */ /* 0x000fc600078e00a7 */
[----:B------:R2:W-:Y:S06]  /*7a770*/  STL.64 [R1+0x808], R70 ;  /* 0x0008084601007387 */ /* 0x0005ec0000100a00 */
[----:B------:R-:W-:Y:S01]  /*7a780*/  STL.64 [R1+0x7f0], R16 ;  /* 0x0007f01001007387 */ /* 0x000fe20000100a00 */
[----:B------:R-:W-:-:S03]  /*7a790*/  MOV R249, R166 ;  /* 0x000000a600f97202 */ /* 0x000fc60000000f00 */
[----:B------:R-:W-:Y:S01]  /*7a7a0*/  STL.64 [R1+0x7f8], R18 ;  /* 0x0007f81201007387 */ /* 0x000fe20000100a00 */
[----:B------:R-:W-:-:S03]  /*7a7b0*/  IMAD.MOV.U32 R250, RZ, RZ, R165 ;  /* 0x000000fffffa7224 */ /* 0x000fc600078e00a5 */
[----:B------:R-:W4:Y:S01]  /*7a7c0*/  LDL.LU R167, [R1+0x5ac8] ;  /* 0x005ac80001a77983 */ /* 0x000f220000300800 */
[----:B------:R-:W-:-:S03]  /*7a7d0*/  IMAD.MOV.U32 R251, RZ, RZ, R164 ;  /* 0x000000fffffb7224 */ /* 0x000fc600078e00a4 */
[----:B------:R-:W-:Y:S01]  /*7a7e0*/  STL.64 [R1+0x7e0], R8 ;  /* 0x0007e00801007387 */ /* 0x000fe20000100a00 */
[----:B-1----:R-:W-:-:S03]  /*7a7f0*/  IMAD.MOV.U32 R68, RZ, RZ, R172 ;  /* 0x000000ffff447224 */ /* 0x002fc600078e00ac */
[----:B------:R1:W-:Y:S01]  /*7a800*/  STL.64 [R1+0x7e8], R10 ;  /* 0x0007e80a01007387 */ /* 0x0003e20000100a00 */
[----:B------:R-:W-:-:S03]  /*7a810*/  IMAD.MOV.U32 R69, RZ, RZ, R173 ;  /* 0x000000ffff457224 */ /* 0x000fc600078e00ad */
[----:B------:R-:W4:Y:S01]  /*7a820*/  LDL.LU R166, [R1+0x5ac4] ;  /* 0x005ac40001a67983 */ /* 0x000f220000300800 */
[----:B--2---:R-:W-:-:S03]  /*7a830*/  MOV R70, R175 ;  /* 0x000000af00467202 */ /* 0x004fc60000000f00 */
        /* <DEDUP_REMOVED lines=9> */
[----:B------:R-:W3:Y:S01]  /*7a8d0*/  LDL.LU R171, [R1+0x5aa8] ;  /* 0x005aa80001ab7983 */ /* 0x000ee20000300800 */
[----:B----4-:R-:W-:Y:S01]  /*7a8e0*/  IMAD.MOV.U32 R74, RZ, RZ, R169 ;  /* 0x000000ffff4a7224 */ /* 0x010fe200078e00a9 */
[----:B------:R-:W-:Y:S02]  /*7a8f0*/  MOV R75, R168 ;  /* 0x000000a8004b7202 */ /* 0x000fe40000000f00 */
[----:B------:R-:W4:Y:S04]  /*7a900*/  LDL.LU R170, [R1+0x5aa4] ;  /* 0x005aa40001aa7983 */ /* 0x000f280000300800 */
[----:B------:R-:W3:Y:S04]  /*7a910*/  LDL.LU R169, [R1+0x5aa0] ;  /* 0x005aa00001a97983 */ /* 0x000ee80000300800 */
[----:B------:R-:W3:Y:S01]  /*7a920*/  LDL.LU R168, [R1+0x5a9c] ;  /* 0x005a9c0001a87983 */ /* 0x000ee20000300800 */
[----:B--2---:R-:W-:-:S02]  /*7a930*/  IMAD.MOV.U32 R83, RZ, RZ, R172 ;  /* 0x000000ffff537224 */ /* 0x004fc400078e00ac */
[----:B------:R-:W-:Y:S02]  /*7a940*/  IMAD.MOV.U32 R82, RZ, RZ, R173 ;  /* 0x000000ffff527224 */ /* 0x000fe400078e00ad */
[----:B------:R-:W-:Y:S02]  /*7a950*/  IMAD.MOV.U32 R80, RZ, RZ, R175 ;  /* 0x000000ffff507224 */ /* 0x000fe400078e00af */
        /* <DEDUP_REMOVED lines=49> */
[----:B---3--:R-:W-:Y:S01]  /*7ac70*/  IMAD.MOV.U32 R84, RZ, RZ, R168 ;  /* 0x000000ffff547224 */ /* 0x008fe200078e00a8 */
[----:B------:R-:W-:Y:S01]  /*7ac80*/  MOV R85, R169 ;  /* 0x000000a900557202 */ /* 0x000fe20000000f00 */
[----:B----4-:R-:W-:-:S02]  /*7ac90*/  IMAD.MOV.U32 R86, RZ, RZ, R170 ;  /* 0x000000ffff567224 */ /* 0x010fc400078e00aa */
        /* <DEDUP_REMOVED lines=9> */
[----:B--2---:R-:W-:Y:S02]  /*7ad30*/  IMAD.MOV.U32 R95, RZ, RZ, R175 ;  /* 0x000000ffff5f7224 */ /* 0x004fe400078e00af */
[----:B------:R-:W-:Y:S02]  /*7ad40*/  IMAD.MOV.U32 R94, RZ, RZ, R174 ;  /* 0x000000ffff5e7224 */ /* 0x000fe400078e00ae */
[----:B------:R-:W-:Y:S01]  /*7ad50*/  IMAD.MOV.U32 R93, RZ, RZ, R173 ;  /* 0x000000ffff5d7224 */ /* 0x000fe200078e00ad */
[----:B------:R-:W-:Y:S02]  /*7ad60*/  MOV R92, R172 ;  /* 0x000000ac005c7202 */ /* 0x000fe40000000f00 */
        /* <DEDUP_REMOVED lines=15> */
[----:B------:R-:W2:Y:S01]  /*7ae60*/  LDL.LU R163, [R1+0x5a4c] ;  /* 0x005a4c0001a37983 */ /* 0x000ea20000300800 */
[C---:B-1----:R-:W-:Y:S08]  /*7ae70*/  HMMA.1688.F32.TF32 R8, R4.reuse, R224, R128 ;  /* 0x000000e00408723c */ /* 0x042ff00000081080 */
        /* <DEDUP_REMOVED lines=10> */
[----:B------:R-:W-:Y:S01]  /*7af20*/  HMMA.1688.F32.TF32 R16, R4, R240, R112 ;  /* 0x000000f00410723c */ /* 0x000fe20000081070 */
[----:B------:R-:W-:Y:S04]  /*7af30*/  STL.64 [R1+0x870], R120 ;  /* 0x0008707801007387 */ /* 0x000fe80000100a00 */
[----:B------:R-:W-:Y:S06]  /*7af40*/  STL.64 [R1+0x878], R122 ;  /* 0x0008787a01007387 */ /* 0x000fec0000100a00 */
[----:B------:R-:W-:Y:S04]  /*7af50*/  STL.64 [R1+0x860], R8 ;  /* 0x0008600801007387 */ /* 0x000fe80000100a00 */
[----:B------:R-:W-:Y:S04]  /*7af60*/  STL.64 [R1+0x868], R10 ;  /* 0x0008680a01007387 */ /* 0x000fe80000100a00 */
[----:B------:R-:W-:Y:S04]  /*7af70*/  STL.64 [R1+0x850], R16 ;  /* 0x0008501001007387 */ /* 0x000fe80000100a00 */
[----:B------:R3:W-:Y:S01]  /*7af80*/  STL.64 [R1+0x858], R18 ;  /* 0x0008581201007387 */ /* 0x0007e20000100a00 */
[C---:B------:R-:W-:Y:S08]  /*7af90*/  HMMA.1688.F32.TF32 R104, R12.reuse, R200, R104 ;  /* 0x000000c80c68723c */ /* 0x040ff00000081068 */
[C---:B------:R-:W-:Y:S08]  /*7afa0*/  HMMA.1688.F32.TF32 R92, R12.reuse, R212, R92 ;  /* 0x000000d40c5c723c */ /* 0x040ff0000008105c */
[C---:B------:R-:W-:Y:S08]  /*7afb0*/  HMMA.1688.F32.TF32 R80, R12.reuse, R224, R80 ;  /* 0x000000e00c50723c */ /* 0x040ff00000081050 */
[C---:B------:R-:W-:Y:S08]  /*7afc0*/  HMMA.1688.F32.TF32 R72, R12.reuse, R232, R72 ;  /* 0x000000e80c48723c */ /* 0x040ff00000081048 */
[C---:B------:R-:W-:Y:S08]  /*7afd0*/  HMMA.1688.F32.TF32 R68, R12.reuse, R236, R68 ;  /* 0x000000ec0c44723c */ /* 0x040ff00000081044 */
[----:B---3--:R-:W-:Y:S08]  /*7afe0*/  HMMA.1688.F32.TF32 R16, R12, R188, R168 ;  /* 0x000000bc0c10723c */ /* 0x008ff000000810a8 */
[----:B--2---:R-:W-:Y:S08]  /*7aff0*/  HMMA.1688.F32.TF32 R4, R4, R244, R160 ;  /* 0x000000f40404723c */ /* 0x004ff000000810a0 */
[C---:B----4-:R-:W-:Y:S11]  /*7b000*/  HMMA.1688.F32.TF32 R8, R12.reuse, R184, R164 ;  /* 0x000000b80c08723c */ /* 0x050ff600000810a4 */
[----:B------:R-:W-:Y:S04]  /*7b010*/  STL.64 [R1+0x7d0], R4 ;  /* 0x0007d00401007387 */ /* 0x000fe80000100a00 */
[----:B------:R1:W-:Y:S02]  /*7b020*/  STL.64 [R1+0x7d8], R6 ;  /* 0x0007d80601007387 */ /* 0x0003e40000100a00 */
[C---:B-1----:R-:W-:Y:S02]  /*7b030*/  HMMA.1688.F32.TF32 R4, R12.reuse, R192, R172 ;  /* 0x000000c00c04723c */ /* 0x042fe400000810ac */
        /* <DEDUP_REMOVED lines=10> */
[C---:B--2---:R-:W-:Y:S03]  /*7b0e0*/  HMMA.1688.F32.TF32 R4, R12.reuse, R196, R108 ;  /* 0x000000c40c04723c */ /* 0x044fe6000008106c */
[----:B------:R-:W1:Y:S04]  /*7b0f0*/  LDS R11, [R252+UR12+0x1a400] ;  /* 0x01a4000cfc0b7984 */ /* 0x000e680008000800 */
[----:B------:R-:W-:Y:S04]  /*7b100*/  LDS R172, [R0+UR12+0x18780] ;  /* 0x0187800c00ac7984 */ /* 0x000fe80008000800 */
[----:B------:R-:W-:Y:S04]  /*7b110*/  LDS R174, [R0+UR12+0x1a780] ;  /* 0x01a7800c00ae7984 */ /* 0x000fe80008000800 */
[----:B------:R-:W-:Y:S04]  /*7b120*/  LDS R173, [R252+UR12+0x18780] ;  /* 0x0187800cfcad7984 */ /* 0x000fe80008000800 */
[----:B------:R-:W-:Y:S04]  /*7b130*/  LDS R175, [R252+UR12+0x1a780] ;  /* 0x01a7800cfcaf7984 */ /* 0x000fe80008000800 */
[----:B------:R-:W-:Y:S04]  /*7b140*/  STL.64 [R1+0x1f0], R4 ;  /* 0x0001f00401007387 */ /* 0x000fe80000100a00 */
[----:B------:R2:W-:Y:S04]  /*7b150*/  STL.64 [R1+0x1f8], R6 ;  /* 0x0001f80601007387 */ /* 0x0005e80000100a00 */
[----:B------:R-:W-:Y:S04]  /*7b160*/  STL.64 [R1+0x1e0], R104 ;  /* 0x0001e06801007387 */ /* 0x000fe80000100a00 */
[----:B------:R-:W-:Y:S01]  /*7b170*/  STL.64 [R1+0x1e8], R106 ;  /* 0x0001e86a01007387 */ /* 0x000fe20000100a00 */
[C---:B--2---:R-:W-:Y:S03]  /*7b180*/  HMMA.1688.F32.TF32 R4, R12.reuse, R208, R96 ;  /* 0x000000d00c04723c */ /* 0x044fe60000081060 */
[----:B------:R-:W-:Y:S04]  /*7b190*/  STL.64 [R1+0x1d0], R16 ;  /* 0x0001d01001007387 */ /* 0x000fe80000100a00 */
[----:B------:R2:W-:Y:S02]  /*7b1a0*/  STL.64 [R1+0x1d8], R18 ;  /* 0x0001d81201007387 */ /* 0x0005e40000100a00 */
[C---:B--2---:R-:W-:Y:S10]  /*7b1b0*/  HMMA.1688.F32.TF32 R16, R12.reuse, R216, R88 ;  /* 0x000000d80c10723c */ /* 0x044ff40000081058 */
        /* <DEDUP_REMOVED lines=9> */
[----:B--2---:R-:W-:Y:S03]  /*7b250*/  HMMA.1688.F32.TF32 R16, R12, R220, R84 ;  /* 0x000000dc0c10723c */ /* 0x004fe60000081054 */
[----:B------:R-:W2:-:S15]  /*7b260*/  LDS R7, [R252+UR12+0x1a480] ;  /* 0x01a4800cfc077984 */ /* 0x000e9e0008000800 */
[----:B------:R-:W-:Y:S01]  /*7b270*/  NOP ;  /* 0x0000000000007918 */ /* 0x000fe20000000000 */
[----:B------:R-:W-:Y:S04]  /*7b280*/  STL.64 [R1+0x180], R16 ;  /* 0x0001801001007387 */ /* 0x000fe80000100a00 */
[----:B------:R3:W-:Y:S02]  /*7b290*/  STL.64 [R1+0x188], R18 ;  /* 0x0001881201007387 */ /* 0x0007e40000100a00 */
[----:B---3--:R-:W-:Y:S02]  /*7b2a0*/  HMMA.1688.F32.TF32 R16, R12, R228, R76 ;  /* 0x000000e40c10723c */ /* 0x008fe4000008104c */
[----:B------:R-:W-:Y:S04]  /*7b2b0*/  STL.64 [R1+0x170], R80 ;  /* 0x0001705001007387 */ /* 0x000fe80000100a00 */
[----:B------:R-:W-:-:S13]  /*7b2c0*/  STL.64 [R1+0x178], R82 ;  /* 0x0001785201007387 */ /* 0x000fda0000100a00 */
[----:B------:R-:W-:Y:S04]  /*7b2d0*/  STL.64 [R1+0x160], R16 ;  /* 0x0001601001007387 */ /* 0x000fe80000100a00 */
[----:B------:R3:W-:Y:S02]  /*7b2e0*/  STL.64 [R1+0x168], R18 ;  /* 0x0001681201007387 */ /* 0x0007e40000100a00 */
[C---:B---3--:R-:W-:Y:S08]  /*7b2f0*/  HMMA.1688.F32.TF32 R16, R12.reuse, R240, R248 ;  /* 0x000000f00c10723c */ /* 0x048ff000000810f8 */
[----:B------:R-:W-:Y:S01]  /*7b300*/  HMMA.1688.F32.TF32 R12, R12, R244, R180 ;  /* 0x000000f40c0c723c */ /* 0x000fe200000810b4 */
[----:B------:R-:W-:Y:S04]  /*7b310*/  STL.64 [R1+0x150], R72 ;  /* 0x0001504801007387 */ /* 0x000fe80000100a00 */
[----:B------:R-:W-:Y:S04]  /*7b320*/  STL.64 [R1+0x158], R74 ;  /* 0x0001584a01007387 */ /* 0x000fe80000100a00 */
        /* <DEDUP_REMOVED lines=86> */
[----:B--2---:R-:W-:-:S15]  /*7b890*/  HMMA.1688.F32.TF32 R12, R8, R188, R128 ;  /* 0x000000bc080c723c */ /* 0x004fde0000081080 */
[----:B------:R-:W-:-:S04]  /*7b8a0*/  NOP ;  /* 0x0000000000007918 */ /* 0x000fc80000000000 */
[----:B------:R-:W-:Y:S04]  /*7b8b0*/  STL.64 [R1+0x100], R12 ;  /* 0x0001000c01007387 */ /* 0x000fe80000100a00 */
[----:B------:R1:W-:Y:S04]  /*7b8c0*/  STL.64 [R1+0x108], R14 ;  /* 0x0001080e01007387 */ /* 0x0003e80000100a00 */
[----:B------:R-:W2:Y:S04]  /*7b8d0*/  LDL.LU R30, [R1+0x1048] ;  /* 0x00104800011e7983 */ /* 0x000ea80000300800 */
[----:B------:R-:W2:Y:S01]  /*7b8e0*/  LDL.LU R31, [R1+0x104c] ;  /* 0x00104c00011f7983 */ /* 0x000ea20000300800 */
[C---:B---3--:R-:W-:Y:S08]  /*7b8f0*/  HMMA.1688.F32.TF32 R16, R8.reuse, R192, R124 ;  /* 0x000000c00810723c */ /* 0x048ff0000008107c */
[C---:B-1----:R-:W-:Y:S08]  /*7b900*/  HMMA.1688.F32.TF32 R12, R8.reuse, R196, R120 ;  /* 0x000000c4080c723c */ /* 0x042ff00000081078 */
[C---:B------:R-:W-:Y:S03]  /*7b910*/  HMMA.1688.F32.TF32 R116, R8.reuse, R200, R116 ;  /* 0x000000c80874723c */ /* 0x040fe60000081074 */
[----:B------:R-:W-:Y:S04]  /*7b920*/  STL.64 [R1+0xf0], R16 ;  /* 0x0000f01001007387 */ /* 0x000fe80000100a00 */
[----:B------:R1:W-:Y:S04]  /*7b930*/  STL.64 [R1+0xf8], R18 ;  /* 0x0000f81201007387 */ /* 0x0003e80000100a00 */
[----:B------:R-:W-:Y:S04]  /*7b940*/  STL.64 [R1+0xe0], R12 ;  /* 0x0000e00c01007387 */ /* 0x000fe80000100a00 */
[----:B------:R3:W-:Y:S01]  /*7b950*/  STL.64 [R1+0xe8], R14 ;  /* 0x0000e80e01007387 */ /* 0x0007e20000100a00 */
[C---:B-1----:R-:W-:Y:S08]  /*7b960*/  HMMA.1688.F32.TF32 R16, R8.reuse, R204, R112 ;  /* 0x000000cc0810723c */ /* 0x042ff00000081070 */
        /* <DEDUP_REMOVED lines=12> */
[C---:B----4-:R-:W-:Y:S03]  /*7ba30*/  HMMA.1688.F32.TF32 R92, R8.reuse, R224, R92 ;  /* 0x000000e0085c723c */ /* 0x050fe6000008105c */
        /* <DEDUP_REMOVED lines=8> */
[----:B------:R-:W-:Y:S03]  /*7bac0*/  HMMA.1688.F32.TF32 R80, R8, R236, R80 ;  /* 0x000000ec0850723c */ /* 0x000fe60000081050 */
[----:B------:R-:W-:Y:S04]  /*7bad0*/  STL.64 [R1+0x50], R16 ;  /* 0x0000501001007387 */ /* 0x000fe80000100a00 */
[----:B------:R1:W-:Y:S04]  /*7bae0*/  STL.64 [R1+0x58], R18 ;  /* 0x0000581201007387 */ /* 0x0003e80000100a00 */
[----:B------:R-:W-:Y:S01]  /*7baf0*/  STL.64 [R1+0x40], R12 ;  /* 0x0000400c01007387 */ /* 0x000fe20000100a00 */
[----:B------:R-:W-:Y:S03]  /*7bb00*/  HMMA.1688.F32.TF32 R248, R4, R188, R248 ;  /* 0x000000bc04f8723c */ /* 0x000fe600000810f8 */
[----:B------:R3:W-:Y:S05]  /*7bb10*/  STL.64 [R1+0x48], R14 ;  /* 0x0000480e01007387 */ /* 0x0007ea0000100a00 */
[C---:B-1----:R-:W-:Y:S08]  /*7bb20*/  HMMA.1688.F32.TF32 R16, R8.reuse, R240, R76 ;  /* 0x000000f00810723c */ /* 0x042ff0000008104c */
[----:B---3--:R-:W-:Y:S08]  /*7bb30*/  HMMA.1688.F32.TF32 R12, R8, R244, R72 ;  /* 0x000000f4080c723c */ /* 0x008ff00000081048 */
[C---:B------:R-:W-:Y:S01]  /*7bb40*/  HMMA.1688.F32.TF32 R8, R4.reuse, R184, R68 ;  /* 0x000000b80408723c */ /* 0x040fe20000081044 */
[----:B------:R-:W-:Y:S04]  /*7bb50*/  STL.64 [R1+0x30], R80 ;  /* 0x0000305001007387 */ /* 0x000fe80000100a00 */
[----:B------:R-:W-:Y:S04]  /*7bb60*/  STL.64 [R1+0x38], R82 ;  /* 0x0000385201007387 */ /* 0x000fe80000100a00 */
[----:B------:R-:W-:Y:S01]  /*7bb70*/  STL.64 [R1+0x20], R16 ;  /* 0x0000201001007387 */ /* 0x000fe20000100a00 */
[----:B------:R-:W-:Y:S03]  /*7bb80*/  HMMA.1688.F32.TF32 R32, R4, R192, R32 ;  /* 0x000000c00420723c */ /* 0x000fe60000081020 */
[----:B------:R-:W-:Y:S04]  /*7bb90*/  STL.64 [R1+0x28], R18 ;  /* 0x0000281201007387 */ /* 0x000fe80000100a00 */
[----:B------:R-:W-:Y:S04]  /*7bba0*/  STL.64 [R1+0x10], R12 ;  /* 0x0000100c01007387 */ /* 0x000fe80000100a00 */
[----:B------:R-:W-:Y:S04]  /*7bbb0*/  STL.64 [R1+0x18], R14 ;  /* 0x0000180e01007387 */ /* 0x000fe80000100a00 */
[----:B------:R-:W-:Y:S04]  /*7bbc0*/  STL [R1+0x5818], R248 ;  /* 0x005818f801007387 */ /* 0x000fe80000100800 */
[----:B------:R-:W-:Y:S04]  /*7bbd0*/  STL.64 [R1], R8 ;  /* 0x0000000801007387 */ /* 0x000fe80000100a00 */
[----:B------:R1:W-:Y:S04]  /*7bbe0*/  STL.64 [R1+0x8], R10 ;  /* 0x0000080a01007387 */ /* 0x0003e80000100a00 */
[----:B------:R-:W-:Y:S04]  /*7bbf0*/  STL [R1+0x5814], R249 ;  /* 0x005814f901007387 */ /* 0x000fe80000100800 */
[----:B------:R-:W-:Y:S04]  /*7bc00*/  STL [R1+0x5810], R250 ;  /* 0x005810fa01007387 */ /* 0x000fe80000100800 */
[----:B------:R-:W-:Y:S04]  /*7bc10*/  STL [R1+0x580c], R251 ;  /* 0x00580cfb01007387 */ /* 0x000fe80000100800 */
[----:B------:R-:W-:Y:S04]  /*7bc20*/  STL [R1+0x5820], R32 ;  /* 0x0058202001007387 */ /* 0x000fe80000100800 */
[----:B------:R-:W-:Y:S04]  /*7bc30*/  STL [R1+0x581c], R33 ;  /* 0x00581c2101007387 */ /* 0x000fe80000100800 */
[----:B------:R-:W-:Y:S04]  /*7bc40*/  STL [R1+0x5808], R34 ;  /* 0x0058082201007387 */ /* 0x000fe80000100800 */
[----:B------:R-:W-:Y:S01]  /*7bc50*/  STL [R1+0x5804], R35 ;  /* 0x0058042301007387 */ /* 0x000fe20000100800 */
[----:B------:R-:W-:-:S02]  /*7bc60*/  IMAD.MOV.U32 R78, RZ, RZ, R21 ;  /* 0x000000ffff4e7224 */ /* 0x000fc400078e0015 */
[----:B------:R-:W-:Y:S01]  /*7bc70*/  IMAD.MOV.U32 R79, RZ, RZ, R20 ;  /* 0x000000ffff4f7224 */ /* 0x000fe200078e0014 */
[----:B-1----:R-:W-:-:S15]  /*7bc80*/  HMMA.1688.F32.TF32 R8, R4, R196, R180 ;  /* 0x000000c40408723c */ /* 0x002fde00000810b4 */
[----:B------:R-:W-:-:S04]  /*7bc90*/  NOP ;  /* 0x0000000000007918 */ /* 0x000fc80000000000 */
[----:B------:R-:W-:Y:S04]  /*7bca0*/  STL [R1+0x582c], R8 ;  /* 0x00582c0801007387 */ /* 0x000fe80000100800 */
[----:B------:R-:W-:Y:S04]  /*7bcb0*/  STL [R1+0x5828], R9 ;  /* 0x0058280901007387 */ /* 0x000fe80000100800 */
[----:B------:R-:W-:Y:S04]  /*7bcc0*/  STL [R1+0x5824], R10 ;  /* 0x0058240a01007387 */ /* 0x000fe80000100800 */
[----:B------:R-:W-:Y:S04]  /*7bcd0*/  STL [R1+0x5800], R11 ;  /* 0x0058000b01007387 */ /* 0x000fe80000100800 */
        /* <DEDUP_REMOVED lines=37> */
[C---:B---3--:R-:W-:Y:S08]  /*7bf30*/  HMMA.1688.F32.TF32 R24, R4.reuse, R204, R24 ;  /* 0x000000cc0418723c */ /* 0x048ff00000081018 */
[C---:B----4-:R-:W-:Y:S11]  /*7bf40*/  HMMA.1688.F32.TF32 R12, R4.reuse, R208, R88 ;  /* 0x000000d0040c723c */ /* 0x050ff60000081058 */
[----:B------:R-:W-:Y:S04]  /*7bf50*/  STL [R1+0x584c], R24 ;  /* 0x00584c1801007387 */ /* 0x000fe80000100800 */
[----:B------:R-:W-:Y:S04]  /*7bf60*/  STL [R1+0x5848], R25 ;  /* 0x0058481901007387 */ /* 0x000fe80000100800 */
[----:B------:R-:W-:Y:S04]  /*7bf70*/  STL [R1+0x5844], R26 ;  /* 0x0058441a01007387 */ /* 0x000fe80000100800 */
[----:B------:R-:W-:Y:S04]  /*7bf80*/  STL [R1+0x5840], R27 ;  /* 0x0058401b01007387 */ /* 0x000fe80000100800 */
[----:B------:R-:W-:Y:S04]  /*7bf90*/  STL.64 [R1+0x5858], R14 ;  /* 0x0058580e01007387 */ /* 0x000fe80000100a00 */
[----:B------:R1:W-:Y:S02]  /*7bfa0*/  STL.64 [R1+0x5850], R12 ;  /* 0x0058500c01007387 */ /* 0x0003e40000100a00 */
[C---:B-1----:R-:W-:Y:S08]  /*7bfb0*/  HMMA.1688.F32.TF32 R12, R4.reuse, R224, R76 ;  /* 0x000000e0040c723c */ /* 0x042ff0000008104c */
[----:B------:R-:W-:Y:S11]  /*7bfc0*/  HMMA.1688.F32.TF32 R16, R4, R212, R84 ;  /* 0x000000d40410723c */ /* 0x000ff60000081054 */
[----:B------:R-:W-:Y:S01]  /*7bfd0*/  MOV R8, R12 ;  /* 0x0000000c00087202 */ /* 0x000fe20000000f00 */
[----:B------:R-:W-:-:S02]  /*7bfe0*/  IMAD.MOV.U32 R9, RZ, RZ, R13 ;  /* 0x000000ffff097224 */ /* 0x000fc400078e000d */
[----:B------:R-:W-:Y:S02]  /*7bff0*/  IMAD.MOV.U32 R10, RZ, RZ, R14 ;  /* 0x000000ffff0a7224 */ /* 0x000fe400078e000e */
[----:B------:R-:W-:Y:S02]  /*7c000*/  IMAD.MOV.U32 R32, RZ, RZ, R15 ;  /* 0x000000ffff207224 */ /* 0x000fe400078e000f */
[C---:B------:R-:W-:Y:S01]  /*7c010*/  HMMA.1688.F32.TF32 R12, R4.reuse, R228, R72 ;  /* 0x000000e4040c723c */ /* 0x040fe20000081048 */
[----:B------:R-:W-:Y:S04]  /*7c020*/  STL.64 [R1+0x5868], R18 ;  /* 0x0058681201007387 */ /* 0x000fe80000100a00 */
[----:B------:R1:W-:Y:S03]  /*7c030*/  STL.64 [R1+0x5860], R16 ;  /* 0x0058601001007387 */ /* 0x0003e60000100a00 */
[----:B------:R-:W-:Y:S11]  /*7c040*/  HMMA.1688.F32.TF32 R20, R4, R216, R20 ;  /* 0x000000d80414723c */ /* 0x000ff60000081014 */
[----:B------:R-:W-:Y:S01]  /*7c050*/  IMAD.MOV.U32 R33, RZ, RZ, R12 ;  /* 0x000000ffff217224 */ /* 0x000fe200078e000c */
[----:B------:R-:W-:Y:S01]  /*7c060*/  MOV R248, R13 ;  /* 0x0000000d00f87202 */ /* 0x000fe20000000f00 */
[----:B------:R-:W-:-:S02]  /*7c070*/  IMAD.MOV.U32 R249, RZ, RZ, R14 ;  /* 0x000000fffff97224 */ /* 0x000fc400078e000e */
[----:B------:R-:W-:Y:S02]  /*7c080*/  IMAD.MOV.U32 R250, RZ, RZ, R15 ;  /* 0x000000fffffa7224 */ /* 0x000fe400078e000f */
[C---:B--2---:R-:W-:Y:S08]  /*7c090*/  HMMA.1688.F32.TF32 R12, R4.reuse, R232, R68 ;  /* 0x000000e8040c723c */ /* 0x044ff00000081044 */
[----:B-1----:R-:W-:Y:S01]  /*7c0a0*/  HMMA.1688.F32.TF32 R16, R4, R220, R80 ;  /* 0x000000dc0410723c */ /* 0x002fe20000081050 */
[----:B------:R-:W-:Y:S04]  /*7c0b0*/  STL.64 [R1+0x5878], R22 ;  /* 0x0058781601007387 */ /* 0x000fe80000100a00 */
[----:B------:R-:W-:Y:S06]  /*7c0c0*/  STL.64 [R1+0x5870], R20 ;  /* 0x0058701401007387 */ /* 0x000fec0000100a00 */
[----:B------:R-:W-:Y:S01]  /*7c0d0*/  MOV R30, R14 ;  /* 0x0000000e001e7202 */ /* 0x000fe20000000f00 */
[----:B------:R-:W-:-:S02]  /*7c0e0*/  IMAD.MOV.U32 R31, RZ, RZ, R15 ;  /* 0x000000ffff1f7224 */ /* 0x000fc400078e000f */
[----:B------:R-:W-:Y:S02]  /*7c0f0*/  IMAD.MOV.U32 R28, RZ, RZ, R12 ;  /* 0x000000ffff1c7224 */ /* 0x000fe400078e000c */
[----:B------:R-:W-:-:S03]  /*7c100*/  IMAD.MOV.U32 R29, RZ, RZ, R13 ;  /* 0x000000ffff1d7224 */ /* 0x000fc600078e000d */
[----:B------:R-:W-:Y:S01]  /*7c110*/  STL.64 [R1+0x6c0], R16 ;  /* 0x0006c01001007387 */ /* 0x000fe20000100a00 */
[----:B------:R-:W-:Y:S03]  /*7c120*/  HMMA.1688.F32.TF32 R12, R4, R236, R180 ;  /* 0x000000ec040c723c */ /* 0x000fe600000810b4 */
[----:B------:R1:W-:Y:S04]  /*7c130*/  STL.64 [R1+0x6c8], R18 ;  /* 0x0006c81201007387 */ /* 0x0003e80000100a00 */
[----:B------:R-:W-:Y:S04]  /*7c140*/  STL.64 [R1+0x5888], R30 ;  /* 0x0058881e01007387 */ /* 0x000fe80000100a00 */
[----:B------:R-:W-:Y:S04]  /*7c150*/  STL.64 [R1+0x5880], R28 ;  /* 0x0058801c01007387 */ /* 0x000fe80000100a00 */
[----:B------:R-:W2:Y:S01]  /*7c160*/  LDL.LU R180, [R1+0x1390] ;  /* 0x0013900001b47983 */ /* 0x000ea20000300800 */
[----:B------:R-:W-:-:S03]  /*7c170*/  IMAD.MOV.U32 R69, RZ, RZ, R41 ;  /* 0x000000ffff457224 */ /* 0x000fc600078e0029 */
[----:B------:R-:W2:Y:S01]  /*7c180*/  LDL.LU R181, [R1+0x1394] ;  /* 0x0013940001b57983 */ /* 0x000ea20000300800 */
[----:B------:R-:W-:-:S03]  /*7c190*/  IMAD.MOV.U32 R70, RZ, RZ, R40 ;  /* 0x000000ffff467224 */ /* 0x000fc600078e0028 */
[----:B------:R-:W2:Y:S04]  /*7c1a0*/  LDL.LU R182, [R1+0x1398] ;  /* 0x0013980001b67983 */ /* 0x000ea80000300800 */
[----:B------:R-:W2:Y:S04]  /*7c1b0*/  LDL.LU R183, [R1+0x139c] ;  /* 0x00139c0001b77983 */ /* 0x000ea80000300800 */
[----:B------:R-:W3:Y:S04]  /*7c1c0*/  LDL.LU R68, [R1+0x13a0] ;  /* 0x0013a00001447983 */ /* 0x000ee80000300800 */
[----:B------:R-:W4:Y:S04]  /*7c1d0*/  LDL.LU R41, [R1+0x5a40] ;  /* 0x005a400001297983 */ /* 0x000f280000300800 */
[----:B------:R-:W4:Y:S04]  /*7c1e0*/  LDL.LU R40, [R1+0x5a3c] ;  /* 0x005a3c0001287983 */ /* 0x000f280000300800 */
[----:B------:R-:W3:Y:S04]  /*7c1f0*/  LDL.LU R71, [R1+0x13ac] ;  /* 0x0013ac0001477983 */ /* 0x000ee80000300800 */
[----:B------:R-:W2:Y:S04]  /*7c200*/  LDL.LU R72, [R1+0x13b0] ;  /* 0x0013b00001487983 */ /* 0x000ea80000300800 */
[----:B------:R-:W2:Y:S04]  /*7c210*/  LDL.LU R73, [R1+0x13b4] ;  /* 0x0013b40001497983 */ /* 0x000ea80000300800 */
        /* <DEDUP_REMOVED lines=55> */
[----:B------:R-:W-:-:S05]  /*7c590*/  IMAD.MOV.U32 R26, RZ, RZ, R14 ;  /* 0x000000ffff1a7224 */ /* 0x000fca00078e000e */
        /* <DEDUP_REMOVED lines=8> */
[----:B---3--:R-:W-:Y:S01]  /*7c620*/  HMMA.1688.F32.TF32 R12, R4, R244, R116 ;  /* 0x000000f4040c723c */ /* 0x008fe20000081074 */
[----:B------:R-:W-:Y:S04]  /*7c630*/  STL.64 [R1+0x58b8], R34 ;  /* 0x0058b82201007387 */ /* 0x000fe80000100a00 */
[----:B------:R-:W-:Y:S03]  /*7c640*/  STL.64 [R1+0x58b0], R32 ;  /* 0x0058b02001007387 */ /* 0x000fe60000100a00 */
[C---:B------:R-:W-:Y:S01]  /*7c650*/  HMMA.1688.F32.TF32 R4, R36.reuse, R184, R112 ;  /* 0x000000b82404723c */ /* 0x040fe20000081070 */
[----:B------:R-:W-:Y:S04]  /*7c660*/  STL.64 [R1+0x58a8], R250 ;  /* 0x0058a8fa01007387 */ /* 0x000fe80000100a00 */
[----:B------:R-:W-:Y:S03]  /*7c670*/  STL.64 [R1+0x58a0], R248 ;  /* 0x0058a0f801007387 */ /* 0x000fe60000100a00 */
[C---:B-1----:R-:W-:Y:S03]  /*7c680*/  HMMA.1688.F32.TF32 R16, R36.reuse, R188, R108 ;  /* 0x000000bc2410723c */ /* 0x042fe6000008106c */
[----:B------:R-:W-:Y:S04]  /*7c690*/  STL.64 [R1+0x430], R12 ;  /* 0x0004300c01007387 */ /* 0x000fe80000100a00 */
[----:B------:R4:W-:Y:S02]  /*7c6a0*/  STL.64 [R1+0x438], R14 ;  /* 0x0004380e01007387 */ /* 0x0009e40000100a00 */
[C---:B----4-:R-:W-:Y:S02]  /*7c6b0*/  HMMA.1688.F32.TF32 R12, R36.reuse, R192, R104 ;  /* 0x000000c0240c723c */ /* 0x050fe40000081068 */
        /* <DEDUP_REMOVED lines=18> */
[C---:B--2---:R-:W-:Y:S11]  /*7c7e0*/  HMMA.1688.F32.TF32 R16, R36.reuse, R212, R84 ;  /* 0x000000d42410723c */ /* 0x044ff60000081054 */
[----:B------:R-:W-:Y:S04]  /*7c7f0*/  STL.64 [R1+0x610], R12 ;  /* 0x0006100c01007387 */ /* 0x000fe80000100a00 */
[----:B------:R2:W-:Y:S02]  /*7c800*/  STL.64 [R1+0x618], R14 ;  /* 0x0006180e01007387 */ /* 0x0005e40000100a00 */
[C---:B--2---:R-:W-:Y:S02]  /*7c810*/  HMMA.1688.F32.TF32 R12, R36.reuse, R216, R40 ;  /* 0x000000d8240c723c */ /* 0x044fe40000081028 */
[----:B------:R-:W-:Y:S04]  /*7c820*/  STL.64 [R1+0x600], R20 ;  /* 0x0006001401007387 */ /* 0x000fe80000100a00 */
[----:B------:R-:W-:Y:S04]  /*7c830*/  STL.64 [R1+0x608], R22 ;  /* 0x0006081601007387 */ /* 0x000fe80000100a00 */
[----:B------:R-:W-:Y:S04]  /*7c840*/  STL.64 [R1+0x5f0], R16 ;  /* 0x0005f01001007387 */ /* 0x000fe80000100a00 */
[----:B------:R2:W-:Y:S04]  /*7c850*/  STL.64 [R1+0x5f8], R18 ;  /* 0x0005f81201007387 */ /* 0x0005e80000100a00 */
[----:B------:R-:W-:Y:S04]  /*7c860*/  LDS R40, [R0+UR12+0x18600] ;  /* 0x0186000c00287984 */ /* 0x000fe80008000800 */
[----:B------:R-:W-:Y:S01]  /*7c870*/  STL.64 [R1+0x5e0], R12 ;  /* 0x0005e00c01007387 */ /* 0x000fe20000100a00 */
[C---:B--2---:R-:W-:Y:S03]  /*7c880*/  HMMA.1688.F32.TF32 R16, R36.reuse, R220, R80 ;  /* 0x000000dc2410723c */ /* 0x044fe60000081050 */
[----:B------:R2:W-:Y:S04]  /*7c890*/  STL.64 [R1+0x5e8], R14 ;  /* 0x0005e80e01007387 */ /* 0x0005e80000100a00 */
[----:B------:R-:W-:Y:S04]  /*7c8a0*/  LDS R42, [R0+UR12+0x1a600] ;  /* 0x01a6000c002a7984 */ /* 0x000fe80008000800 */
[----:B------:R-:W-:Y:S01]  /*7c8b0*/  LDS R41, [R252+UR12+0x18600] ;  /* 0x0186000cfc297984 */ /* 0x000fe20008000800 */
[C---:B--2---:R-:W-:Y:S03]  /*7c8c0*/  HMMA.1688.F32.TF32 R12, R36.reuse, R224, R76 ;  /* 0x000000e0240c723c */ /* 0x044fe6000008104c */
[----:B------:R-:W2:Y:S04]  /*7c8d0*/  LDS R43, [R252+UR12+0x1a600] ;  /* 0x01a6000cfc2b7984 */ /* 0x000ea80008000800 */
[----:B------:R-:W-:Y:S01]  /*7c8e0*/  STL.64 [R1+0x5d0], R16 ;  /* 0x0005d01001007387 */ /* 0x000fe20000100a00 */
[C---:B------:R-:W-:Y:S03]  /*7c8f0*/  HMMA.1688.F32.TF32 R20, R36.reuse, R228, R72 ;  /* 0x000000e42414723c */ /* 0x040fe60000081048 */
[----:B------:R3:W-:Y:S08]  /*7c900*/  STL.64 [R1+0x5d8], R18 ;  /* 0x0005d81201007387 */ /* 0x0007f00000100a00 */
[----:B------:R-:W-:Y:S01]  /*7c910*/  STL.64 [R1+0x5c0], R12 ;  /* 0x0005c00c01007387 */ /* 0x000fe20000100a00 */
[C---:B---3--:R-:W-:Y:S03]  /*7c920*/  HMMA.1688.F32.TF32 R16, R36.reuse, R232, R68 ;  /* 0x000000e82410723c */ /* 0x048fe60000081044 */
[----:B------:R3:W-:Y:S05]  /*7c930*/  STL.64 [R1+0x5c8], R14 ;  /* 0x0005c80e01007387 */ /* 0x0007ea0000100a00 */
[----:B---3--:R-:W-:Y:S01]  /*7c940*/  HMMA.1688.F32.TF32 R12, R36, R236, R180 ;  /* 0x000000ec240c723c */ /* 0x008fe200000810b4 */
[----:B------:R-:W-:Y:S04]  /*7c950*/  STL.64 [R1+0x5b0], R20 ;  /* 0x0005b01401007387 */ /* 0x000fe80000100a00 */
[----:B------:R-:W-:Y:S04]  /*7c960*/  STL.64 [R1+0x5b8], R22 ;  /* 0x0005b81601007387 */ /* 0x000fe80000100a00 */
[----:B------:R-:W3:Y:S04]  /*7c970*/  LDL.LU R68, [R1+0x570] ;  /* 0x0005700001447983 */ /* 0x000ee80000300800 */
[----:B------:R-:W-:Y:S01]  /*7c980*/  STL.64 [R1+0x5a0], R16 ;  /* 0x0005a01001007387 */ /* 0x000fe20000100a00 */
[----:B------:R-:W-:-:S03]  /*7c990*/  IMAD.MOV.U32 R70, RZ, RZ, R56 ;  /* 0x000000ffff467224 */ /* 0x000fc600078e0038 */
[----:B------:R-:W-:Y:S04]  /*7c9a0*/  STL.64 [R1+0x5a8], R18 ;  /* 0x0005a81201007387 */ /* 0x000fe80000100a00 */
[----:B------:R-:W-:Y:S04]  /*7c9b0*/  STL.64 [R1+0x590], R12 ;  /* 0x0005900c01007387 */ /* 0x000fe80000100a00 */
[----:B------:R4:W-:Y:S04]  /*7c9c0*/  STL.64 [R1+0x598], R14 ;  /* 0x0005980e01007387 */ /* 0x0009e80000100a00 */
[----:B------:R-:W3:Y:S04]  /*7c9d0*/  LDL.LU R69, [R1+0x574] ;  /* 0x0005740001457983 */ /* 0x000ee80000300800 */
[----:B------:R-:W2:Y:S01]  /*7c9e0*/  LDL.LU R56, [R1+0x5a38] ;  /* 0x005a380001387983 */ /* 0x000ea20000300800 */
[----:B------:R-:W-:-:S03]  /*7c9f0*/  IMAD.MOV.U32 R71, RZ, RZ, R57 ;  /* 0x000000ffff477224 */ /* 0x000fc600078e0039 */
[----:B------:R-:W3:Y:S04]  /*7ca00*/  LDL.LU R57, [R1+0x5a34] ;  /* 0x005a340001397983 */ /* 0x000ee80000300800 */
[----:B------:R-:W4:Y:S04]  /*7ca10*/  LDL.LU R72, [R1+0xeb0] ;  /* 0x000eb00001487983 */ /* 0x000f280000300800 */
[----:B------:R-:W4:Y:S04]  /*7ca20*/  LDL.LU R73, [R1+0xeb4] ;  /* 0x000eb40001497983 */ /* 0x000f280000300800 */
[----:B------:R-:W4:Y:S04]  /*7ca30*/  LDL.LU R74, [R1+0xeb8] ;  /* 0x000eb800014a7983 */ /* 0x000f280000300800 */
[----:B------:R-:W4:Y:S01]  /*7ca40*/  LDL.LU R75, [R1+0xebc] ;  /* 0x000ebc00014b7983 */ /* 0x000f220000300800 */
[----:B--2---:R-:W-:-:S03]  /*7ca50*/  IMAD.MOV.U32 R76, RZ, RZ, R56 ;  /* 0x000000ffff4c7224 */ /* 0x004fc600078e0038 */
[----:B------:R-:W2:Y:S01]  /*7ca60*/  LDL.LU R56, [R1+0x5a30] ;  /* 0x005a300001387983 */ /* 0x000ea20000300800 */
[----:B---3--:R-:W-:-:S03]  /*7ca70*/  MOV R77, R57 ;  /* 0x00000039004d7202 */ /* 0x008fc60000000f00 */
[----:B------:R-:W3:Y:S04]  /*7ca80*/  LDL.LU R57, [R1+0x5a2c] ;  /* 0x005a2c0001397983 */ /* 0x000ee80000300800 */
[----:B------:R-:W4:Y:S04]  /*7ca90*/  LDL.LU R78, [R1+0xec8] ;  /* 0x000ec800014e7983 */ /* 0x000f280000300800 */
[----:B------:R-:W4:Y:S04]  /*7caa0*/  LDL.LU R79, [R1+0xecc] ;  /* 0x000ecc00014f7983 */ /* 0x000f280000300800 */
[----:B------:R-:W4:Y:S04]  /*7cab0*/  LDL.LU R84, [R1+0xee0] ;  /* 0x000ee00001547983 */ /* 0x000f280000300800 */
[----:B------:R-:W4:Y:S01]  /*7cac0*/  LDL.LU R85, [R1+0xee4] ;  /* 0x000ee40001557983 */ /* 0x000f220000300800 */
[----:B--2---:R-:W-:-:S03]  /*7cad0*/  IMAD.MOV.U32 R86, RZ, RZ, R56 ;  /* 0x000000ffff567224 */ /* 0x004fc600078e0038 */
[----:B------:R-:W2:Y:S01]  /*7cae0*/  LDL.LU R56, [R1+0x5a28] ;  /* 0x005a280001387983 */ /* 0x000ea20000300800 */
[----:B---3--:R-:W-:-:S03]  /*7caf0*/  IMAD.MOV.U32 R87, RZ, RZ, R57 ;  /* 0x000000ffff577224 */ /* 0x008fc600078e0039 */
        /* <DEDUP_REMOVED lines=13> */
[----:B--2---:R-:W-:-:S03]  /*7cbd0*/  MOV R102, R56 ;  /* 0x0000003800667202 */ /* 0x004fc60000000f00 */
        /* <DEDUP_REMOVED lines=27> */
[----:B------:R-:W3:Y:S04]  /*7cd90*/  LDL.LU R126, [R1+0x12e8] ;  /* 0x0012e800017e7983 */ /* 0x000ee80000300800 */
[----:B------:R-:W3:Y:S04]  /*7cda0*/  LDL.LU R57, [R1+0x59fc] ;  /* 0x0059fc0001397983 */ /* 0x000ee80000300800 */
[----:B------:R-:W4:Y:S04]  /*7cdb0*/  LDL.LU R132, [R1+0x1300] ;  /* 0x0013000001847983 */ /* 0x000f280000300800 */
[----:B------:R-:W4:Y:S01]  /*7cdc0*/  LDL.LU R133, [R1+0x1304] ;  /* 0x0013040001857983 */ /* 0x000f220000300800 */
[----:B--2---:R-:W-:-:S03]  /*7cdd0*/  IMAD.MOV.U32 R134, RZ, RZ, R56 ;  /* 0x000000ffff867224 */ /* 0x004fc600078e0038 */
[----:B------:R-:W2:Y:S04]  /*7cde0*/  LDL.LU R56, [R1+0x59f8] ;  /* 0x0059f80001387983 */ /* 0x000ea80000300800 */
[----:B------:R-:W4:Y:S04]  /*7cdf0*/  LDL.LU R135, [R1+0x130c] ;  /* 0x00130c0001877983 */ /* 0x000f280000300800 */
[----:B------:R-:W4:Y:S01]  /*7ce00*/  LDL.LU R136, [R1+0x1310] ;  /* 0x0013100001887983 */ /* 0x000f220000300800 */
[----:B---3--:R-:W-:-:S03]  /*7ce10*/  IMAD.MOV.U32 R139, RZ, RZ, R57 ;  /* 0x000000ffff8b7224 */ /* 0x008fc600078e0039 */
[----:B------:R-:W3:Y:S04]  /*7ce20*/  LDL.LU R137, [R1+0x1314] ;  /* 0x0013140001897983 */ /* 0x000ee80000300800 */
[----:B------:R-:W3:Y:S04]  /*7ce30*/  LDL.LU R138, [R1+0x1318] ;  /* 0x00131800018a7983 */ /* 0x000ee80000300800 */
[----:B------:R-:W3:Y:S01]  /*7ce40*/  LDL.LU R57, [R1+0x59f4] ;  /* 0x0059f40001397983 */ /* 0x000ee20000300800 */
[----:B--2---:R-:W-:-:S03]  /*7ce50*/  MOV R140, R56 ;  /* 0x00000038008c7202 */ /* 0x004fc60000000f00 */
[----:B------:R-:W2:Y:S04]  /*7ce60*/  LDL.LU R56, [R1+0x59f0] ;  /* 0x0059f00001387983 */ /* 0x000ea80000300800 */
[----:B------:R-:W4:Y:S04]  /*7ce70*/  LDL.LU R141, [R1+0x1324] ;  /* 0x00132400018d7983 */ /* 0x000f280000300800 */
[----:B------:R-:W4:Y:S04]  /*7ce80*/  LDL.LU R142, [R1+0x1328] ;  /* 0x00132800018e7983 */ /* 0x000f280000300800 */
[----:B------:R-:W4:Y:S04]  /*7ce90*/  LDL.LU R143, [R1+0x132c] ;  /* 0x00132c00018f7983 */ /* 0x000f280000300800 */
[----:B------:R-:W4:Y:S01]  /*7cea0*/  LDL.LU R148, [R1+0x1340] ;  /* 0x0013400001947983 */ /* 0x000f220000300800 */
[----:B---3--:R-:W-:-:S03]  /*7ceb0*/  IMAD.MOV.U32 R149, RZ, RZ, R57 ;  /* 0x000000ffff957224 */ /* 0x008fc600078e0039 */
[----:B------:R-:W4:Y:S01]  /*7cec0*/  LDL.LU R57, [R1+0x59ec] ;  /* 0x0059ec0001397983 */ /* 0x000f220000300800 */
[----:B--2---:R-:W-:-:S03]  /*7ced0*/  IMAD.MOV.U32 R150, RZ, RZ, R56 ;  /* 0x000000ffff967224 */ /* 0x004fc600078e0038 */
[----:B------:R-:W4:Y:S04]  /*7cee0*/  LDL.LU R56, [R1+0x59e8] ;  /* 0x0059e80001387983 */ /* 0x000f280000300800 */
[----:B------:R-:W2:Y:S04]  /*7cef0*/  LDL.LU R151, [R1+0x134c] ;  /* 0x00134c0001977983 */ /* 0x000ea80000300800 */
[----:B------:R-:W1:Y:S04]  /*7cf00*/  LDL.LU R152, [R1+0x1350] ;  /* 0x0013500001987983 */ /* 0x000e680000300800 */
[----:B------:R-:W1:Y:S04]  /*7cf10*/  LDL.LU R153, [R1+0x1354] ;  /* 0x0013540001997983 */ /* 0x000e680000300800 */
[----:B------:R-:W1:Y:S04]  /*7cf20*/  LDL.LU R154, [R1+0x1358] ;  /* 0x00135800019a7983 */ /* 0x000e680000300800 */
[----:B------:R-:W1:Y:S04]  /*7cf30*/  LDL.LU R155, [R1+0x135c] ;  /* 0x00135c00019b7983 */ /* 0x000e680000300800 */
        /* <DEDUP_REMOVED lines=38> */
[----:B----4-:R-:W-:Y:S03]  /*7d1a0*/  HMMA.1688.F32.TF32 R12, R36, R244, R56 ;  /* 0x000000f4240c723c */ /* 0x010fe60000081038 */
[----:B------:R-:W-:Y:S04]  /*7d1b0*/  LDS R56, [R0+UR12+0x18680] ;  /* 0x0186800c00387984 */ /* 0x000fe80008000800 */
[----:B------:R-:W-:Y:S01]  /*7d1c0*/  LDS R58, [R0+UR12+0x1a680] ;  /* 0x01a6800c003a7984 */ /* 0x000fe20008000800 */
[----:B-1----:R-:W-:Y:S03]  /*7d1d0*/  HMMA.1688.F32.TF32 R20, R4, R192, R152 ;  /* 0x000000c00414723c */ /* 0x002fe60000081098 */
[----:B------:R-:W-:Y:S04]  /*7d1e0*/  LDS R57, [R252+UR12+0x18680] ;  /* 0x0186800cfc397984 */ /* 0x000fe80008000800 */
[----:B------:R-:W1:Y:S01]  /*7d1f0*/  LDS R59, [R252+UR12+0x1a680] ;  /* 0x01a6800cfc3b7984 */ /* 0x000e620008000800 */
[----:B---3--:R-:W-:-:S15]  /*7d200*/  HMMA.1688.F32.TF32 R16, R36, R240, R164 ;  /* 0x000000f02410723c */ /* 0x008fde00000810a4 */
[----:B------:R-:W-:-:S04]  /*7d210*/  NOP ;  /* 0x0000000000007918 */ /* 0x000fc80000000000 */
        /* <DEDUP_REMOVED lines=41> */
[----:B------:R-:W-:Y:S04]  /*7d4b0*/  STL.64 [R1+0x360], R20 ;  /* 0x0003601401007387 */ /* 0x000fe80000100a00 */
[----:B------:R2:W-:Y:S01]  /*7d4c0*/  STL.64 [R1+0x368], R22 ;  /* 0x0003681601007387 */ /* 0x0005e20000100a00 */
[----:B------:R-:W-:Y:S03]  /*7d4d0*/  HMMA.1688.F32.TF32 R36, R40, R216, R180 ;  /* 0x000000d82824723c */ /* 0x000fe600000810b4 */
[----:B------:R-:W-:Y:S04]  /*7d4e0*/  LDS R117, [R252+UR12+0x18700] ;  /* 0x0187000cfc757984 */ /* 0x000fe80008000800 */
[----:B------:R-:W-:Y:S01]  /*7d4f0*/  STL.64 [R1+0x350], R16 ;  /* 0x0003501001007387 */ /* 0x000fe20000100a00 */
[C---:B--2---:R-:W-:Y:S03]  /*7d500*/  HMMA.1688.F32.TF32 R20, R4.reuse, R240, R104 ;  /* 0x000000f00414723c */ /* 0x044fe60000081068 */
[----:B------:R2:W-:Y:S04]  /*7d510*/  STL.64 [R1+0x358], R18 ;  /* 0x0003581201007387 */ /* 0x0005e80000100a00 */
[----:B------:R-:W-:Y:S04]  /*7d520*/  STL.64 [R1+0x340], R12 ;  /* 0x0003400c01007387 */ /* 0x000fe80000100a00 */
[----:B------:R3:W-:Y:S01]  /*7d530*/  STL.64 [R1+0x348], R14 ;  /* 0x0003480e01007387 */ /* 0x0007e20000100a00 */
[----:B--2---:R-:W-:Y:S03]  /*7d540*/  HMMA.1688.F32.TF32 R16, R4, R244, R100 ;  /* 0x000000f40410723c */ /* 0x004fe60000081064 */
[----:B------:R-:W2:Y:S05]  /*7d550*/  LDS R119, [R252+UR12+0x1a700] ;  /* 0x01a7000cfc777984 */ /* 0x000eaa0008000800 */
        /* <DEDUP_REMOVED lines=24> */
[----:B------:R-:W-:Y:S04]  /*7d6e0*/  STL.64 [R1+0x2f0], R12 ;  /* 0x0002f00c01007387 */ /* 0x000fe80000100a00 */
[----:B------:R3:W-:Y:S04]  /*7d6f0*/  STL.64 [R1+0x2f8], R14 ;  /* 0x0002f80e01007387 */ /* 0x0007e80000100a00 */
[----:B------:R-:W4:Y:S04]  /*7d700*/  LDL.LU R68, [R1+0xea0] ;  /* 0x000ea00001447983 */ /* 0x000f280000300800 */
[----:B------:R-:W-:Y:S04]  /*7d710*/  STL.64 [R1+0x2e0], R4 ;  /* 0x0002e00401007387 */ /* 0x000fe80000100a00 */
[----:B------:R1:W-:Y:S04]  /*7d720*/  STL.64 [R1+0x2e8], R6 ;  /* 0x0002e80601007387 */ /* 0x0003e80000100a00 */
        /* <DEDUP_REMOVED lines=55> */
[C---:B---3--:R-:W-:Y:S08]  /*7daa0*/  HMMA.1688.F32.TF32 R12, R40.reuse, R224, R108 ;  /* 0x000000e0280c723c */ /* 0x048ff0000008106c */
[C---:B--2---:R-:W-:Y:S08]  /*7dab0*/  HMMA.1688.F32.TF32 R16, R40.reuse, R220, R112 ;  /* 0x000000dc2810723c */ /* 0x044ff00000081070 */
[C---:B-1----:R-:W-:Y:S11]  /*7dac0*/  HMMA.1688.F32.TF32 R4, R40.reuse, R228, R104 ;  /* 0x000000e42804723c */ /* 0x042ff60000081068 */
        /* <DEDUP_REMOVED lines=10> */
[----:B------:R-:W-:Y:S01]  /*7db70*/  STL.64 [R1+0x548], R18 ;  /* 0x0005481201007387 */ /* 0x000fe20000100a00 */
[----:B----4-:R-:W-:Y:S03]  /*7db80*/  HMMA.1688.F32.TF32 R40, R40, R244, R180 ;  /* 0x000000f42828723c */ /* 0x010fe600000810b4 */
[----:B------:R-:W-:Y:S04]  /*7db90*/  STL.64 [R1+0x530], R12 ;  /* 0x0005300c01007387 */ /* 0x000fe80000100a00 */
[----:B------:R-:W-:Y:S04]  /*7dba0*/  STL.64 [R1+0x538], R14 ;  /* 0x0005380e01007387 */ /* 0x000fe80000100a00 */
[----:B------:R-:W2:Y:S04]  /*7dbb0*/  LDL.LU R180, [R1+0xe90] ;  /* 0x000e900001b47983 */ /* 0x000ea80000300800 */
[----:B------:R-:W-:Y:S04]  /*7dbc0*/  STL.64 [R1+0x520], R4 ;  /* 0x0005200401007387 */ /* 0x000fe80000100a00 */
[----:B------:R1:W-:Y:S04]  /*7dbd0*/  STL.64 [R1+0x528], R6 ;  /* 0x0005280601007387 */ /* 0x0003e80000100a00 */
[----:B------:R-:W2:Y:S04]  /*7dbe0*/  LDL.LU R181, [R1+0xe94] ;  /* 0x000e940001b57983 */ /* 0x000ea80000300800 */
[----:B------:R-:W2:Y:S04]  /*7dbf0*/  LDL.LU R182, [R1+0xe98] ;  /* 0x000e980001b67983 */ /* 0x000ea80000300800 */
[----:B------:R-:W2:Y:S01]  /*7dc00*/  LDL.LU R183, [R1+0xe9c] ;  /* 0x000e9c0001b77983 */ /* 0x000ea20000300800 */
[C---:B-1----:R-:W-:Y:S08]  /*7dc10*/  HMMA.1688.F32.TF32 R4, R56.reuse, R184, R88 ;  /* 0x000000b83804723c */ /* 0x042ff00000081058 */
[----:B------:R-:W-:Y:S11]  /*7dc20*/  HMMA.1688.F32.TF32 R12, R56, R188, R84 ;  /* 0x000000bc380c723c */ /* 0x000ff60000081054 */
[----:B------:R-:W-:Y:S01]  /*7dc30*/  IMAD.MOV.U32 R36, RZ, RZ, R4 ;  /* 0x000000ffff247224 */ /* 0x000fe200078e0004 */
[----:B------:R-:W-:Y:S01]  /*7dc40*/  MOV R38, R6 ;  /* 0x0000000600267202 */ /* 0x000fe20000000f00 */
[----:B------:R-:W-:-:S02]  /*7dc50*/  IMAD.MOV.U32 R37, RZ, RZ, R5 ;  /* 0x000000ffff257224 */ /* 0x000fc400078e0005 */
[----:B------:R-:W-:Y:S02]  /*7dc60*/  IMAD.MOV.U32 R39, RZ, RZ, R7 ;  /* 0x000000ffff277224 */ /* 0x000fe400078e0007 */
        /* <DEDUP_REMOVED lines=24> */
[----:B-1----:R-:W-:Y:S01]  /*7ddf0*/  HMMA.1688.F32.TF32 R4, R56, R204, R68 ;  /* 0x000000cc3804723c */ /* 0x002fe20000081044 */
[----:B------:R-:W-:Y:S01]  /*7de00*/  MOV R69, R45 ;  /* 0x0000002d00457202 */ /* 0x000fe20000000f00 */
[----:B------:R-:W-:-:S15]  /*7de10*/  IMAD.MOV.U32 R70, RZ, RZ, R44 ;  /* 0x000000ffff467224 */ /* 0x000fde00078e002c */
[----:B------:R-:W-:Y:S02]  /*7de20*/  NOP ;  /* 0x0000000000007918 */ /* 0x000fe40000000000 */
[----:B------:R-:W-:Y:S01]  /*7de30*/  MOV R36, R7 ;  /* 0x0000000700247202 */ /* 0x000fe20000000f00 */
[----:B------:R-:W-:Y:S02]  /*7de40*/  IMAD.MOV.U32 R38, RZ, RZ, R5 ;  /* 0x000000ffff267224 */ /* 0x000fe400078e0005 */
[----:B------:R-:W-:Y:S02]  /*7de50*/  IMAD.MOV.U32 R39, RZ, RZ, R4 ;  /* 0x000000ffff277224 */ /* 0x000fe400078e0004 */
[----:B------:R-:W-:Y:S01]  /*7de60*/  IMAD.MOV.U32 R37, RZ, RZ, R6 ;  /* 0x000000ffff257224 */ /* 0x000fe200078e0006 */
[----:B------:R-:W-:Y:S04]  /*7de70*/  STL [R1+0x5704], R36 ;  /* 0x0057042401007387 */ /* 0x000fe80000100800 */
[----:B------:R-:W-:Y:S04]  /*7de80*/  STL [R1+0x5700], R38 ;  /* 0x0057002601007387 */ /* 0x000fe80000100800 */
        /* <DEDUP_REMOVED lines=25> */
[----:B------:R-:W-:Y:S04]  /*7e020*/  STL [R1+0x570c], R42 ;  /* 0x00570c2a01007387 */ /* 0x000fe80000100800 */
[----:B------:R-:W-:Y:S01]  /*7e030*/  STL [R1+0x5708], R43 ;  /* 0x0057082b01007387 */ /* 0x000fe20000100800 */
[----:B----4-:R-:W-:-:S15]  /*7e040*/  HMMA.1688.F32.TF32 R4, R56, R212, R80 ;  /* 0x000000d43804723c */ /* 0x010fde0000081050 */
[----:B------:R-:W-:-:S04]  /*7e050*/  NOP ;  /* 0x0000000000007918 */ /* 0x000fc80000000000 */
[----:B-1----:R-:W-:Y:S01]  /*7e060*/  IMAD.MOV.U32 R39, RZ, RZ, R4 ;  /* 0x000000ffff277224 */ /* 0x002fe200078e0004 */
[----:B------:R3:W-:Y:S01]  /*7e070*/  STL.64 [R1+0x268], R6 ;  /* 0x0002680601007387 */ /* 0x0007e20000100a00 */
[----:B------:R-:W-:Y:S02]  /*7e080*/  IMAD.MOV.U32 R37, RZ, RZ, R5 ;  /* 0x000000ffff257224 */ /* 0x000fe400078e0005 */
[----:B---3--:R-:W-:-:S15]  /*7e090*/  HMMA.1688.F32.TF32 R4, R56, R216, R76 ;  /* 0x000000d83804723c */ /* 0x008fde000008104c */
[----:B------:R-:W-:-:S04]  /*7e0a0*/  NOP ;  /* 0x0000000000007918 */ /* 0x000fc80000000000 */
[----:B------:R-:W-:Y:S01]  /*7e0b0*/  IMAD.MOV.U32 R42, RZ, RZ, R4 ;  /* 0x000000ffff2a7224 */ /* 0x000fe200078e0004 */
[----:B------:R-:W-:Y:S01]  /*7e0c0*/  MOV R43, R5 ;  /* 0x00000005002b7202 */ /* 0x000fe20000000f00 */
[----:B------:R-:W-:Y:S02]  /*7e0d0*/  IMAD.MOV.U32 R36, RZ, RZ, R6 ;  /* 0x000000ffff247224 */ /* 0x000fe400078e0006 */
[----:B------:R-:W-:Y:S01]  /*7e0e0*/  IMAD.MOV.U32 R38, RZ, RZ, R7 ;  /* 0x000000ffff267224 */ /* 0x000fe200078e0007 */
[C---:B------:R-:W-:Y:S08]  /*7e0f0*/  HMMA.1688.F32.TF32 R128, R56.reuse, R232, R68 ;  /* 0x000000e83880723c */ /* 0x040ff00000081044 */
[C---:B------:R-:W-:Y:S08]  /*7e100*/  HMMA.1688.F32.TF32 R4, R56.reuse, R220, R72 ;  /* 0x000000dc3804723c */ /* 0x040ff00000081048 */
[C---:B------:R-:W-:Y:S08]  /*7e110*/  HMMA.1688.F32.TF32 R44, R56.reuse, R224, R44 ;  /* 0x000000e0382c723c */ /* 0x040ff0000008102c */
[----:B------:R-:W-:Y:S01]  /*7e120*/  HMMA.1688.F32.TF32 R48, R56, R228, R48 ;  /* 0x000000e43830723c */ /* 0x000fe20000081030 */
[----:B------:R-:W-:Y:S04]  /*7e130*/  STL.64 [R1+0x5728], R38 ;  /* 0x0057282601007387 */ /* 0x000fe80000100a00 */
[----:B------:R1:W-:Y:S04]  /*7e140*/  STL.64 [R1+0x5720], R36 ;  /* 0x0057202401007387 */ /* 0x0003e80000100a00 */
[----:B------:R-:W-:Y:S04]  /*7e150*/  STL.64 [R1+0x5718], R42 ;  /* 0x0057182a01007387 */ /* 0x000fe80000100a00 */
[----:B------:R-:W-:Y:S04]  /*7e160*/  STL.64 [R1+0x5710], R40 ;  /* 0x0057102801007387 */ /* 0x000fe80000100a00 */
[----:B------:R-:W-:Y:S04]  /*7e170*/  STL.64 [R1+0x240], R4 ;  /* 0x0002400401007387 */ /* 0x000fe80000100a00 */
[----:B------:R3:W-:Y:S04]  /*7e180*/  STL.64 [R1+0x248], R6 ;  /* 0x0002480601007387 */ /* 0x0007e80000100a00 */
[----:B------:R-:W-:Y:S04]  /*7e190*/  STL.64 [R1+0x5670], R46 ;  /* 0x0056702e01007387 */ /* 0x000fe80000100a00 */
[----:B------:R-:W-:Y:S04]  /*7e1a0*/  STL.64 [R1+0x5668], R44 ;  /* 0x0056682c01007387 */ /* 0x000fe80000100a00 */
[----:B------:R-:W-:Y:S04]  /*7e1b0*/  STL.64 [R1+0x5680], R50 ;  /* 0x0056803201007387 */ /* 0x000fe80000100a00 */
[----:B------:R-:W-:Y:S01]  /*7e1c0*/  STL.64 [R1+0x5678], R48 ;  /* 0x0056783001007387 */ /* 0x000fe20000100a00 */
[----:B------:R-:W-:-:S03]  /*7e1d0*/  IMAD.MOV.U32 R72, RZ, RZ, R65 ;  /* 0x000000ffff487224 */ /* 0x000fc600078e0041 */
[----:B------:R-:W-:Y:S01]  /*7e1e0*/  STL.64 [R1+0x56a0], R130 ;  /* 0x0056a08201007387 */ /* 0x000fe20000100a00 */
[----:B------:R-:W-:-:S03]  /*7e1f0*/  IMAD.MOV.U32 R73, RZ, RZ, R61 ;  /* 0x000000ffff497224 */ /* 0x000fc600078e003d */
[----:B------:R-:W-:Y:S01]  /*7e200*/  STL.64 [R1+0x5698], R128 ;  /* 0x0056988001007387 */ /* 0x000fe20000100a00 */
[----:B------:R-:W-:Y:S01]  /*7e210*/  MOV R74, R60 ;  /* 0x0000003c004a7202 */ /* 0x000fe20000000f00 */
[----:B------:R-:W-:Y:S01]  /*7e220*/  IMAD.MOV.U32 R75, RZ, RZ, R64 ;  /* 0x000000ffff4b7224 */ /* 0x000fe200078e0040 */
[----:B--2---:R-:W-:-:S15]  /*7e230*/  HMMA.1688.F32.TF32 R132, R56, R236, R180 ;  /* 0x000000ec3884723c */ /* 0x004fde00000810b4 */
[----:B------:R-:W-:-:S04]  /*7e240*/  NOP ;  /* 0x0000000000007918 */ /* 0x000fc80000000000 */
[----:B------:R-:W-:Y:S04]  /*7e250*/  STL.64 [R1+0x56b0], R134 ;  /* 0x0056b08601007387 */ /* 0x000fe80000100a00 */
[----:B------:R-:W-:Y:S04]  /*7e260*/  STL.64 [R1+0x56a8], R132 ;  /* 0x0056a88401007387 */ /* 0x000fe80000100a00 */
        /* <DEDUP_REMOVED lines=28> */
[----:B------:R-:W-:Y:S03]  /*7e430*/  HMMA.1688.F32.TF32 R52, R56, R240, R52 ;  /* 0x000000f03834723c */ /* 0x000fe60000081034 */
[----:B------:R-:W3:Y:S04]  /*7e440*/  LDL.LU R84, [R1+0x11b0] ;  /* 0x0011b00001547983 */ /* 0x000ee80000300800 */
[----:B------:R-:W3:Y:S01]  /*7e450*/  LDL.LU R85, [R1+0x11b4] ;  /* 0x0011b40001557983 */ /* 0x000ee20000300800 */
[----:B------:R-:W-:Y:S03]  /*7e460*/  HMMA.1688.F32.TF32 R72, R116, R200, R72 ;  /* 0x000000c87448723c */ /* 0x000fe60000081048 */
[----:B------:R-:W3:Y:S04]  /*7e470*/  LDL.LU R86, [R1+0x11b8] ;  /* 0x0011b80001567983 */ /* 0x000ee80000300800 */
[----:B------:R-:W3:Y:S04]  /*7e480*/  LDL.LU R87, [R1+0x11bc] ;  /* 0x0011bc0001577983 */ /* 0x000ee80000300800 */
[----:B------:R-:W-:Y:S04]  /*7e490*/  STL.64 [R1+0x56c0], R54 ;  /* 0x0056c03601007387 */ /* 0x000fe80000100a00 */
[----:B------:R-:W-:Y:S01]  /*7e4a0*/  STL.64 [R1+0x56b8], R52 ;  /* 0x0056b83401007387 */ /* 0x000fe20000100a00 */
[----:B--2---:R-:W-:Y:S01]  /*7e4b0*/  HMMA.1688.F32.TF32 R56, R56, R244, R180 ;  /* 0x000000f43838723c */ /* 0x004fe200000810b4 */
[----:B------:R-:W-:-:S02]  /*7e4c0*/  IMAD.MOV.U32 R22, RZ, RZ, R198 ;  /* 0x000000ffff167224 */ /* 0x000fc400078e00c6 */
[----:B------:R-:W-:Y:S01]  /*7e4d0*/  IMAD.MOV.U32 R23, RZ, RZ, R199 ;  /* 0x000000ffff177224 */ /* 0x000fe200078e00c7 */
[----:B------:R-:W-:Y:S01]  /*7e4e0*/  MOV R17, R195 ;  /* 0x000000c300117202 */ /* 0x000fe20000000f00 */
[----:B------:R-:W-:Y:S01]  /*7e4f0*/  IMAD.MOV.U32 R16, RZ, RZ, R194 ;  /* 0x000000ffff107224 */ /* 0x000fe200078e00c2 */
[----:B------:R-:W-:Y:S02]  /*7e500*/  LDS R180, [R0+UR12+0x1c000] ;  /* 0x01c0000c00b47984 */ /* 0x000fe40008000800 */
[C---:B----4-:R-:W-:Y:S01]  /*7e510*/  HMMA.1688.F32.TF32 R60, R116.reuse, R184, R60 ;  /* 0x000000b8743c723c */ /* 0x050fe2000008103c */
[----:B------:R-:W-:Y:S01]  /*7e520*/  IMAD.MOV.U32 R18, RZ, RZ, R190 ;  /* 0x000000ffff127224 */ /* 0x000fe200078e00be */
[----:B------:R-:W-:Y:S01]  /*7e530*/  LDS R182, [R0+UR12+0x1e000] ;  /* 0x01e0000c00b67984 */ /* 0x000fe20008000800 */
[----:B------:R-:W-:Y:S02]  /*7e540*/  IMAD.MOV.U32 R19, RZ, RZ, R191 ;  /* 0x000000ffff137224 */ /* 0x000fe400078e00bf */
[----:B------:R-:W-:Y:S01]  /*7e550*/  IMAD.MOV.U32 R12, RZ, RZ, R186 ;  /* 0x000000ffff0c7224 */ /* 0x000fe200078e00ba */
[----:B------:R-:W-:Y:S02]  /*7e560*/  LDS R181, [R252+UR12+0x1c000] ;  /* 0x01c0000cfcb57984 */ /* 0x000fe40008000800 */
[C---:B---3--:R-:W-:Y:S01]  /*7e570*/  HMMA.1688.F32.TF32 R64, R116.reuse, R188, R64 ;  /* 0x000000bc7440723c */ /* 0x048fe20000081040 */
[----:B------:R-:W-:Y:S01]  /*7e580*/  IMAD.MOV.U32 R13, RZ, RZ, R187 ;  /* 0x000000ffff0d7224 */ /* 0x000fe200078e00bb */
[----:B------:R-:W2:Y:S06]  /*7e590*/  LDS R183, [R252+UR12+0x1e000] ;  /* 0x01e0000cfcb77984 */ /* 0x000eac0008000800 */
        /* <DEDUP_REMOVED lines=81> */
[----:B------:R-:W-:Y:S04]  /*7eab0*/  STL.64 [R1+0x57a8], R86 ;  /* 0x0057a85601007387 */ /* 0x000fe80000100a00 */
[----:B------:R-:W-:Y:S01]  /*7eac0*/  STL.64 [R1+0x57a0], R84 ;  /* 0x0057a05401007387 */ /* 0x000fe20000100a00 */
[----:B---3--:R-:W-:Y:S08]  /*7ead0*/  HMMA.1688.F32.TF32 R140, R172, R200, R140 ;  /* 0x000000c8ac8c723c */ /* 0x008ff0000008108c */
[C---:B--2---:R-:W-:Y:S08]  /*7eae0*/  HMMA.1688.F32.TF32 R92, R116.reuse, R220, R92 ;  /* 0x000000dc745c723c */ /* 0x044ff0000008105c */
[C---:B----4-:R-:W-:Y:S08]  /*7eaf0*/  HMMA.1688.F32.TF32 R88, R116.reuse, R216, R88 ;  /* 0x000000d87458723c */ /* 0x050ff00000081058 */
[C---:B------:R-:W-:Y:S11]  /*7eb00*/  HMMA.1688.F32.TF32 R96, R116.reuse, R224, R96 ;  /* 0x000000e07460723c */ /* 0x040ff60000081060 */
[----:B------:R-:W-:Y:S01]  /*7eb10*/  STL.64 [R1+0x57b8], R90 ;  /* 0x0057b85a01007387 */ /* 0x000fe20000100a00 */
[C---:B------:R-:W-:Y:S03]  /*7eb20*/  HMMA.1688.F32.TF32 R100, R116.reuse, R228, R100 ;  /* 0x000000e47464723c */ /* 0x040fe60000081064 */
[----:B------:R-:W-:Y:S05]  /*7eb30*/  STL.64 [R1+0x57b0], R88 ;  /* 0x0057b05801007387 */ /* 0x000fea0000100a00 */
        /* <DEDUP_REMOVED lines=9> */
[----:B------:R-:W-:Y:S03]  /*7ebd0*/  HMMA.1688.F32.TF32 R144, R172, R204, R144 ;  /* 0x000000ccac90723c */ /* 0x000fe60000081090 */
[----:B------:R-:W-:-:S15]  /*7ebe0*/  STL [R1+0x5664], R143 ;  /* 0x0056648f01007387 */ /* 0x000fde0000100800 */
[----:B------:R-:W-:Y:S01]  /*7ebf0*/  NOP ;  /* 0x0000000000007918 */ /* 0x000fe20000000000 */
[----:B------:R-:W-:Y:S04]  /*7ec00*/  STL [R1+0x5660], R145 ;  /* 0x0056609101007387 */ /* 0x000fe80000100800 */
[----:B------:R-:W-:Y:S04]  /*7ec10*/  STL [R1+0x565c], R146 ;  /* 0x00565c9201007387 */ /* 0x000fe80000100800 */
[----:B------:R-:W-:Y:S04]  /*7ec20*/  STL [R1+0x5658], R147 ;  /* 0x0056589301007387 */ /* 0x000fe80000100800 */
[----:B------:R-:W2:Y:S04]  /*7ec30*/  LDL.LU R28, [R1+0xc60] ;  /* 0x000c6000011c7983 */ /* 0x000ea80000300800 */
[----:B------:R-:W2:Y:S04]  /*7ec40*/  LDL.LU R29, [R1+0xc64] ;  /* 0x000c6400011d7983 */ /* 0x000ea80000300800 */
[----:B------:R-:W2:Y:S04]  /*7ec50*/  LDL.LU R30, [R1+0xc68] ;  /* 0x000c6800011e7983 */ /* 0x000ea80000300800 */
[----:B------:R-:W2:Y:S04]  /*7ec60*/  LDL.LU R31, [R1+0xc6c] ;  /* 0x000c6c00011f7983 */ /* 0x000ea80000300800 */
[----:B-1----:R-:W3:Y:S04]  /*7ec70*/  LDL.LU R36, [R1+0xd80] ;  /* 0x000d800001247983 */ /* 0x002ee80000300800 */
[----:B------:R-:W3:Y:S04]  /*7ec80*/  LDL.LU R37, [R1+0xd84] ;  /* 0x000d840001257983 */ /* 0x000ee80000300800 */
[----:B------:R-:W3:Y:S04]  /*7ec90*/  LDL.LU R38, [R1+0xd88] ;  /* 0x000d880001267983 */ /* 0x000ee80000300800 */
[----:B------:R-:W3:Y:S04]  /*7eca0*/  LDL.LU R39, [R1+0xd8c] ;  /* 0x000d8c0001277983 */ /* 0x000ee80000300800 */
[----:B------:R-:W4:Y:S04]  /*7ecb0*/  LDL.LU R164, [R1+0xdd0] ;  /* 0x000dd00001a47983 */ /* 0x000f280000300800 */
[----:B------:R-:W4:Y:S04]  /*7ecc0*/  LDL.LU R165, [R1+0xdd4] ;  /* 0x000dd40001a57983 */ /* 0x000f280000300800 */
[----:B------:R-:W4:Y:S04]  /*7ecd0*/  LDL.LU R166, [R1+0xdd8] ;  /* 0x000dd80001a67983 */ /* 0x000f280000300800 */
[----:B------:R-:W4:Y:S01]  /*7ece0*/  LDL.LU R167, [R1+0xddc] ;  /* 0x000ddc0001a77983 */ /* 0x000f220000300800 */
[----:B------:R-:W-:Y:S03]  /*7ecf0*/  HMMA.1688.F32.TF32 R4, R172, R192, R152 ;  /* 0x000000c0ac04723c */ /* 0x000fe60000081098 */
[----:B------:R-:W2:Y:S04]  /*7ed00*/  LDL.LU R40, [R1+0xd90] ;  /* 0x000d900001287983 */ /* 0x000ea80000300800 */
[----:B------:R-:W2:Y:S04]  /*7ed10*/  LDL.LU R41, [R1+0xd94] ;  /* 0x000d940001297983 */ /* 0x000ea80000300800 */
[----:B------:R-:W2:Y:S01]  /*7ed20*/  LDL.LU R42, [R1+0xd98] ;  /* 0x000d9800012a7983 */ /* 0x000ea20000300800 */
[C---:B------:R-:W-:Y:S03]  /*7ed30*/  HMMA.1688.F32.TF32 R108, R116.reuse, R236, R108 ;  /* 0x000000ec746c723c */ /* 0x040fe6000008106c */
[----:B------:R-:W2:Y:S04]  /*7ed40*/  LDL.LU R43, [R1+0xd9c] ;  /* 0x000d9c00012b7983 */ /* 0x000ea80000300800 */
[----:B------:R-:W2:Y:S01]  /*7ed50*/  LDL.LU R152, [R1+0xdc0] ;  /* 0x000dc00001987983 */ /* 0x000ea20000300800 */
[C---:B------:R-:W-:Y:S03]  /*7ed60*/  HMMA.1688.F32.TF32 R112, R116.reuse, R240, R112 ;  /* 0x000000f07470723c */ /* 0x040fe60000081070 */
[----:B------:R-:W2:Y:S04]  /*7ed70*/  LDL.LU R153, [R1+0xdc4] ;  /* 0x000dc40001997983 */ /* 0x000ea80000300800 */
[----:B------:R-:W2:Y:S01]  /*7ed80*/  LDL.LU R154, [R1+0xdc8] ;  /* 0x000dc800019a7983 */ /* 0x000ea20000300800 */
        /* <DEDUP_REMOVED lines=32> */
[----:B------:R-:W-:Y:S04]  /*7ef90*/  STL [R1+0x5654], R167 ;  /* 0x005654a701007387 */ /* 0x000fe80000100800 */
[----:B------:R-:W4:Y:S04]  /*7efa0*/  LDL.LU R186, [R1+0x59b4] ;  /* 0x0059b40001ba7983 */ /* 0x000f280000300800 */
[----:B------:R-:W4:Y:S01]  /*7efb0*/  LDL.LU R187, [R1+0x59b0] ;  /* 0x0059b00001bb7983 */ /* 0x000f220000300800 */
[C---:B--2---:R-:W-:Y:S08]  /*7efc0*/  HMMA.1688.F32.TF32 R40, R172.reuse, R228, R40 ;  /* 0x000000e4ac28723c */ /* 0x044ff00000081028 */
[----:B---3--:R-:W-:Y:S01]  /*7efd0*/  HMMA.1688.F32.TF32 R152, R172, R216, R152 ;  /* 0x000000d8ac98723c */ /* 0x008fe20000081098 */
[----:B------:R-:W-:-:S15]  /*7efe0*/  IMAD.MOV.U32 R15, RZ, RZ, R2 ;  /* 0x000000ffff0f7224 */ /* 0x000fde00078e0002 */
[----:B------:R-:W-:-:S03]  /*7eff0*/  NOP ;  /* 0x0000000000007918 */ /* 0x000fc60000000000 */
[----:B------:R-:W-:Y:S04]  /*7f000*/  STL [R1+0x5650], R154 ;  /* 0x0056509a01007387 */ /* 0x000fe80000100800 */
[----:B------:R-:W-:Y:S04]  /*7f010*/  STL [R1+0x564c], R155 ;  /* 0x00564c9b01007387 */ /* 0x000fe80000100800 */
[----:B------:R-:W-:Y:S04]  /*7f020*/  STL.64 [R1+0xb0], R40 ;  /* 0x0000b02801007387 */ /* 0x000fe80000100a00 */
[----:B------:R-:W-:Y:S01]  /*7f030*/  STL.64 [R1+0xb8], R42 ;  /* 0x0000b82a01007387 */ /* 0x000fe20000100a00 */
[C---:B------:R-:W-:Y:S08]  /*7f040*/  HMMA.1688.F32.TF32 R160, R172.reuse, R224, R160 ;  /* 0x000000e0aca0723c */ /* 0x040ff000000810a0 */
[----:B------:R-:W-:-:S15]  /*7f050*/  HMMA.1688.F32.TF32 R32, R172, R240, R32 ;  /* 0x000000f0ac20723c */ /* 0x000fde0000081020 */
[----:B------:R-:W-:-:S04]  /*7f060*/  NOP ;  /* 0x0000000000007918 */ /* 0x000fc80000000000 */
[----:B------:R-:W-:Y:S01]  /*7f070*/  STL.64 [R1+0x910], R32 ;  /* 0x0009102001007387 */ /* 0x000fe20000100a00 */
[----:B------:R-:W-:-:S03]  /*7f080*/  MOV R2, R35 ;  /* 0x0000002300027202 */ /* 0x000fc60000000f00 */
[----:B------:R1:W-:Y:S01]  /*7f090*/  STL [R1+0x918], R34 ;  /* 0x0009182201007387 */ /* 0x0003e20000100800 */
[----:B------:R-:W-:Y:S08]  /*7f0a0*/  HMMA.1688.F32.TF32 R16, R180, R194, R16 ;  /* 0x000000c2b410723c */ /* 0x000ff00000081010 */
[----:B-1----:R-:W-:Y:S08]  /*7f0b0*/  HMMA.1688.F32.TF32 R32, R172, R244, R24 ;  /* 0x000000f4ac20723c */ /* 0x002ff00000081018 */
[----:B------:R-:W-:Y:S03]  /*7f0c0*/  HMMA.1688.F32.TF32 R20, R180, R190, R20 ;  /* 0x000000beb414723c */ /* 0x000fe60000081014 */
[----:B------:R-:W-:Y:S01]  /*7f0d0*/  MOV R225, R16 ;  /* 0x0000001000e17202 */ /* 0x000fe20000000f00 */
[----:B------:R-:W-:-:S02]  /*7f0e0*/  IMAD.MOV.U32 R224, RZ, RZ, R17 ;  /* 0x000000ffffe07224 */ /* 0x000fc400078e0011 */
[----:B------:R-:W-:Y:S02]  /*7f0f0*/  IMAD.MOV.U32 R16, RZ, RZ, R215 ;  /* 0x000000ffff107224 */ /* 0x000fe400078e00d7 */
[----:B------:R-:W-:Y:S01]  /*7f100*/  IMAD.MOV.U32 R17, RZ, RZ, R214 ;  /* 0x000000ffff117224 */ /* 0x000fe200078e00d6 */
[----:B------:R-:W-:Y:S02]  /*7f110*/  HMMA.1688.F32.TF32 R156, R172, R220, R156 ;  /* 0x000000dcac9c723c */ /* 0x000fe4000008109c */
[----:B------:R1:W-:Y:S01]  /*7f120*/  STL.64 [R1+0xc30], R32 ;  /* 0x000c302001007387 */ /* 0x0003e20000100a00 */
[----:B------:R-:W-:-:S03]  /*7f130*/  IMAD.MOV.U32 R221, RZ, RZ, R18 ;  /* 0x000000ffffdd7224 */ /* 0x000fc600078e0012 */
[----:B------:R2:W-:Y:S02]  /*7f140*/  STL.64 [R1+0xc38], R34 ;  /* 0x000c382201007387 */ /* 0x0005e40000100a00 */
[----:B------:R-:W-:Y:S01]  /*7f150*/  HMMA.1688.F32.TF32 R36, R172, R232, R36 ;  /* 0x000000e8ac24723c */ /* 0x000fe20000081024 */
[----:B------:R-:W-:Y:S01]  /*7f160*/  IMAD.MOV.U32 R220, RZ, RZ, R19 ;  /* 0x000000ffffdc7224 */ /* 0x000fe200078e0013 */
[----:B------:R-:W-:Y:S01]  /*7f170*/  MOV R18, R223 ;  /* 0x000000df00127202 */ /* 0x000fe20000000f00 */
[----:B------:R-:W-:Y:S02]  /*7f180*/  IMAD.MOV.U32 R233, RZ, RZ, R20 ;  /* 0x000000ffffe97224 */ /* 0x000fe400078e0014 */
[----:B------:R-:W-:Y:S02]  /*7f190*/  IMAD.MOV.U32 R19, RZ, RZ, R222 ;  /* 0x000000ffff137224 */ /* 0x000fe400078e00de */
[----:B------:R-:W-:Y:S02]  /*7f1a0*/  IMAD.MOV.U32 R232, RZ, RZ, R21 ;  /* 0x000000ffffe87224 */ /* 0x000fe400078e0015 */
[----:B------:R-:W-:-:S02]  /*7f1b0*/  IMAD.MOV.U32 R20, RZ, RZ, R227 ;  /* 0x000000ffff147224 */ /* 0x000fc400078e00e3 */
[----:B------:R-:W-:Y:S02]  /*7f1c0*/  IMAD.MOV.U32 R229, RZ, RZ, R22 ;  /* 0x000000ffffe57224 */ /* 0x000fe400078e0016 */
[----:B------:R-:W-:Y:S02]  /*7f1d0*/  IMAD.MOV.U32 R21, RZ, RZ, R226 ;  /* 0x000000ffff157224 */ /* 0x000fe400078e00e2 */
[----:B------:R-:W-:Y:S01]  /*7f1e0*/  IMAD.MOV.U32 R228, RZ, RZ, R23 ;  /* 0x000000ffffe47224 */ /* 0x000fe200078e0017 */
[----:B------:R-:W-:Y:S01]  /*7f1f0*/  MOV R23, R230 ;  /* 0x000000e600177202 */ /* 0x000fe20000000f00 */
[----:B------:R-:W-:Y:S01]  /*7f200*/  IMAD.MOV.U32 R22, RZ, RZ, R231 ;  /* 0x000000ffff167224 */ /* 0x000fe200078e00e7 */
[----:B-1----:R-:W-:Y:S01]  /*7f210*/  MOV R32, R177 ;  /* 0x000000b100207202 */ /* 0x002fe20000000f00 */
[----:B------:R-:W-:Y:S02]  /*7f220*/  IMAD.MOV.U32 R33, RZ, RZ, R176 ;  /* 0x000000ffff217224 */ /* 0x000fe400078e00b0 */
[----:B--2---:R-:W-:-:S02]  /*7f230*/  IMAD.MOV.U32 R34, RZ, RZ, R178 ;  /* 0x000000ffff227224 */ /* 0x004fc400078e00b2 */
[----:B------:R-:W-:Y:S01]  /*7f240*/  IMAD.MOV.U32 R35, RZ, RZ, R179 ;  /* 0x000000ffff237224 */ /* 0x000fe200078e00b3 */
[----:B------:R-:W-:Y:S01]  /*7f250*/  MOV R147, R39 ;  /* 0x0000002700937202 */ /* 0x000fe20000000f00 */
[----:B------:R-:W-:Y:S02]  /*7f260*/  IMAD.MOV.U32 R143, RZ, RZ, R36 ;  /* 0x000000ffff8f7224 */ /* 0x000fe400078e0024 */
[----:B------:R-:W-:Y:S02]  /*7f270*/  IMAD.MOV.U32 R145, RZ, RZ, R37 ;  /* 0x000000ffff917224 */ /* 0x000fe400078e0025 */
[----:B------:R-:W-:Y:S02]  /*7f280*/  IMAD.MOV.U32 R146, RZ, RZ, R38 ;  /* 0x000000ffff927224 */ /* 0x000fe400078e0026 */
[----:B------:R-:W-:Y:S01]  /*7f290*/  HMMA.1688.F32.TF32 R36, R172, R236, R248 ;  /* 0x000000ecac24723c */ /* 0x000fe200000810f8 */
[----:B------:R-:W-:Y:S01]  /*7f2a0*/  IMAD.MOV.U32 R248, RZ, RZ, R246 ;  /* 0x000000fffff87224 */ /* 0x000fe200078e00f6 */
[----:B------:R-:W-:Y:S01]  /*7f2b0*/  MOV R249, R247 ;  /* 0x000000f700f97202 */ /* 0x000fe20000000f00 */
[----:B------:R-:W-:-:S02]  /*7f2c0*/  IMAD.MOV.U32 R250, RZ, RZ, R242 ;  /* 0x000000fffffa7224 */ /* 0x000fc400078e00f2 */
[----:B------:R-:W-:-:S03]  /*7f2d0*/  IMAD.MOV.U32 R251, RZ, RZ, R243 ;  /* 0x000000fffffb7224 */ /* 0x000fc600078e00f3 */
[----:B----4-:R-:W-:Y:S01]  /*7f2e0*/  HMMA.1688.F32.TF32 R24, R180, R186, R28 ;  /* 0x000000bab418723c */ /* 0x010fe2000008101c */
[----:B------:R-:W-:Y:S02]  /*7f2f0*/  IMAD.MOV.U32 R28, RZ, RZ, R238 ;  /* 0x000000ffff1c7224 */ /* 0x000fe400078e00ee */
[----:B------:R-:W-:Y:S02]  /*7f300*/  IMAD.MOV.U32 R29, RZ, RZ, R239 ;  /* 0x000000ffff1d7224 */ /* 0x000fe400078e00ef */
[----:B------:R-:W-:Y:S02]  /*7f310*/  IMAD.MOV.U32 R30, RZ, RZ, R234 ;  /* 0x000000ffff1e7224 */ /* 0x000fe400078e00ea */
[----:B------:R-:W-:-:S12]  /*7f320*/  IMAD.MOV.U32 R31, RZ, RZ, R235 ;  /* 0x000000ffff1f7224 */ /* 0x000fd800078e00eb */
[----:B------:R1:W-:Y:S04]  /*7f330*/  STL.64 [R1+0xc60], R24 ;  /* 0x000c601801007387 */ /* 0x0003e80000100a00 */
[----:B------:R2:W-:Y:S04]  /*7f340*/  STL.64 [R1+0xc68], R26 ;  /* 0x000c681a01007387 */ /* 0x0005e80000100a00 */
        /* <DEDUP_REMOVED lines=20> */
[----:B--2---:R-:W-:Y:S01]  /*7f490*/  IMAD.MOV.U32 R47, RZ, RZ, R238 ;  /* 0x000000ffff2f7224 */ /* 0x004fe200078e00ee */
[----:B---3--:R-:W-:Y:S01]  /*7f4a0*/  MOV R46, R239 ;  /* 0x000000ef002e7202 */ /* 0x008fe20000000f00 */
[----:B----4-:R-:W-:-:S02]  /*7f4b0*/  IMAD.MOV.U32 R45, RZ, RZ, R234 ;  /* 0x000000ffff2d7224 */ /* 0x010fc400078e00ea */
[----:B------:R-:W-:Y:S02]  /*7f4c0*/  IMAD.MOV.U32 R44, RZ, RZ, R235 ;  /* 0x000000ffff2c7224 */ /* 0x000fe400078e00eb */
[----:B------:R-:W2:Y:S04]  /*7f4d0*/  LDL.LU R235, [R1+0x595c] ;  /* 0x00595c0001eb7983 */ /* 0x000ea80000300800 */
[----:B------:R-:W3:Y:S04]  /*7f4e0*/  LDL.LU R234, [R1+0x5958] ;  /* 0x0059580001ea7983 */ /* 0x000ee80000300800 */
[----:B------:R-:W4:Y:S01]  /*7f4f0*/  LDL.LU R239, [R1+0x5954] ;  /* 0x0059540001ef7983 */ /* 0x000f220000300800 */
[----:B------:R-:W-:-:S02]  /*7f500*/  IMAD.MOV.U32 R50, RZ, RZ, R176 ;  /* 0x000000ffff327224 */ /* 0x000fc400078e00b0 */
[----:B------:R-:W-:Y:S01]  /*7f510*/  IMAD.MOV.U32 R49, RZ, RZ, R178 ;  /* 0x000000ffff317224 */ /* 0x000fe200078e00b2 */
[----:B------:R-:W2:Y:S01]  /*7f520*/  LDL.LU R238, [R1+0x5950] ;  /* 0x0059500001ee7983 */ /* 0x000ea20000300800 */
[----:B------:R-:W-:-:S03]  /*7f530*/  IMAD.MOV.U32 R48, RZ, RZ, R179 ;  /* 0x000000ffff307224 */ /* 0x000fc600078e00b3 */
[----:B------:R-:W2:Y:S01]  /*7f540*/  LDL.LU R179, [R1+0x594c] ;  /* 0x00594c0001b37983 */ /* 0x000ea20000300800 */
[----:B------:R-:W-:-:S03]  /*7f550*/  MOV R51, R177 ;  /* 0x000000b100337202 */ /* 0x000fc60000000f00 */
[----:B------:R-:W3:Y:S04]  /*7f560*/  LDL.LU R178, [R1+0x5948] ;  /* 0x0059480001b27983 */ /* 0x000ee80000300800 */
[----:B------:R-:W4:Y:S04]  /*7f570*/  LDL.LU R176, [R1+0x5944] ;  /* 0x0059440001b07983 */ /* 0x000f280000300800 */
[----:B------:R-:W4:Y:S01]  /*7f580*/  LDL.LU R177, [R1+0x5940] ;  /* 0x0059400001b17983 */ /* 0x000f220000300800 */
[----:B------:R-:W-:Y:S02]  /*7f590*/  IMAD.MOV.U32 R129, RZ, RZ, R242 ;  /* 0x000000ffff817224 */ /* 0x000fe400078e00f2 */
[----:B------:R-:W-:-:S02]  /*7f5a0*/  IMAD.MOV.U32 R128, RZ, RZ, R243 ;  /* 0x000000ffff807224 */ /* 0x000fc400078e00f3 */
[----:B------:R-:W4:Y:S01]  /*7f5b0*/  LDL.LU R243, [R1+0x593c] ;  /* 0x00593c0001f37983 */ /* 0x000f220000300800 */
[----:B------:R-:W-:Y:S02]  /*7f5c0*/  IMAD.MOV.U32 R130, RZ, RZ, R247 ;  /* 0x000000ffff827224 */ /* 0x000fe400078e00f7 */
[----:B------:R-:W-:Y:S01]  /*7f5d0*/  IMAD.MOV.U32 R131, RZ, RZ, R246 ;  /* 0x000000ffff837224 */ /* 0x000fe200078e00f6 */
[----:B------:R-:W4:Y:S04]  /*7f5e0*/  LDL.LU R242, [R1+0x5938] ;  /* 0x0059380001f27983 */ /* 0x000f280000300800 */
[----:B------:R-:W4:Y:S04]  /*7f5f0*/  LDL.LU R247, [R1+0x5934] ;  /* 0x0059340001f77983 */ /* 0x000f280000300800 */
[----:B------:R-:W4:Y:S01]  /*7f600*/  LDL.LU R246, [R1+0x5930] ;  /* 0x0059300001f67983 */ /* 0x000f220000300800 */
[----:B------:R-:W-:-:S02]  /*7f610*/  IMAD.MOV.U32 R40, RZ, RZ, R230 ;  /* 0x000000ffff287224 */ /* 0x000fc400078e00e6 */
[----:B------:R-:W-:Y:S01]  /*7f620*/  IMAD.MOV.U32 R41, RZ, RZ, R231 ;  /* 0x000000ffff297224 */ /* 0x000fe200078e00e7 */
[----:B------:R-:W-:Y:S01]  /*7f630*/  MOV R14, R3 ;  /* 0x00000003000e7202 */ /* 0x000fe20000000f00 */
        /* <DEDUP_REMOVED lines=9> */
[----:B-1----:R-:W-:Y:S01]  /*7f6d0*/  MOV R24, R210 ;  /* 0x000000d200187202 */ /* 0x002fe20000000f00 */
[----:B------:R-:W-:Y:S01]  /*7f6e0*/  IMAD.MOV.U32 R39, RZ, RZ, R215 ;  /* 0x000000ffff277224 */ /* 0x000fe200078e00d7 */
[----:B------:R-:W-:Y:S01]  /*7f6f0*/  HMMA.1688.F32.TF32 R12, R180, R198, R12 ;  /* 0x000000c6b40c723c */ /* 0x000fe2000008100c */
[----:B------:R-:W-:Y:S02]  /*7f700*/  IMAD.MOV.U32 R25, RZ, RZ, R202 ;  /* 0x000000ffff197224 */ /* 0x000fe400078e00ca */
[----:B------:R-:W-:-:S02]  /*7f710*/  IMAD.MOV.U32 R26, RZ, RZ, R203 ;  /* 0x000000ffff1a7224 */ /* 0x000fc400078e00cb */
[----:B------:R-:W-:-:S03]  /*7f720*/  IMAD.MOV.U32 R27, RZ, RZ, R206 ;  /* 0x000000ffff1b7224 */ /* 0x000fc600078e00ce */
[----:B------:R-:W-:Y:S11]  /*7f730*/  HMMA.1688.F32.TF32 R148, R172, R208, R148 ;  /* 0x000000d0ac94723c */ /* 0x000ff60000081094 */
        /* <DEDUP_REMOVED lines=9> */
[----:B---3--:R-:W-:Y:S01]  /*7f7d0*/  IMAD.MOV.U32 R54, RZ, RZ, R178 ;  /* 0x000000ffff367224 */ /* 0x008fe200078e00b2 */
[----:B----4-:R-:W-:Y:S02]  /*7f7e0*/  MOV R52, R176 ;  /* 0x000000b000347202 */ /* 0x010fe40000000f00 */
[----:B------:R-:W2:Y:S01]  /*7f7f0*/  LDL.LU R176, [R1+0x592c] ;  /* 0x00592c0001b07983 */ /* 0x000ea20000300800 */
[----:B------:R-:W-:-:S03]  /*7f800*/  IMAD.MOV.U32 R53, RZ, RZ, R177 ;  /* 0x000000ffff357224 */ /* 0x000fc600078e00b1 */
        /* <DEDUP_REMOVED lines=15> */
[----:B------:R-:W-:-:S03]  /*7f900*/  IMAD.MOV.U32 R56, RZ, RZ, R246 ;  /* 0x000000ffff387224 */ /* 0x000fc600078e00f6 */
        /* <DEDUP_REMOVED lines=12> */
[----:B------:R-:W3:Y:S01]  /*7f9d0*/  LDL.LU R242, [R1+0x5914] ;  /* 0x0059140001f27983 */ /* 0x000ee20000300800 */
        /* <DEDUP_REMOVED lines=24> */
[----:B------:R-:W-:Y:S01]  /*7fb60*/  HMMA.1688.F32.TF32 R136, R172, R196, R136 ;  /* 0x000000c4ac88723c */ /* 0x000fe20000081088 */
[----:B------:R-:W-:Y:S04]  /*7fb70*/  LDS R172, [R0+UR12+0x1c080] ;  /* 0x01c0800c00ac7984 */ /* 0x000fe80008000800 */
[----:B------:R-:W-:Y:S04]  /*7fb80*/  LDS R174, [R0+UR12+0x1e080] ;  /* 0x01e0800c00ae7984 */ /* 0x000fe80008000800 */
[----:B------:R-:W-:Y:S04]  /*7fb90*/  LDS R173, [R252+UR12+0x1c080] ;  /* 0x01c0800cfcad7984 */ /* 0x000fe80008000800 */
[----:B------:R-:W1:Y:S01]  /*7fba0*/  LDS R175, [R252+UR12+0x1e080] ;  /* 0x01e0800cfcaf7984 */ /* 0x000e620008000800 */
[C---:B--2---:R-:W-:Y:S08]  /*7fbb0*/  HMMA.1688.F32.TF32 R40, R180.reuse, R246, R40 ;  /* 0x000000f6b428723c */ /* 0x044ff00000081028 */
[C---:B---3--:R-:W-:Y:S08]  /*7fbc0*/  HMMA.1688.F32.TF32 R44, R180.reuse, R242, R44 ;  /* 0x000000f2b42c723c */ /* 0x048ff0000008102c */
[C---:B----4-:R-:W-:Y:S08]  /*7fbd0*/  HMMA.1688.F32.TF32 R72, R180.reuse, R202, R168 ;  /* 0x000000cab448723c */ /* 0x050ff000000810a8 */
[----:B------:R-:W-:Y:S11]  /*7fbe0*/  HMMA.1688.F32.TF32 R56, R180, R222, R56 ;  /* 0x000000deb438723c */ /* 0x000ff60000081038 */
[----:B------:R-:W-:Y:S01]  /*7fbf0*/  IMAD.MOV.U32 R217, RZ, RZ, R74 ;  /* 0x000000ffffd97224 */ /* 0x000fe200078e004a */
[----:B------:R2:W-:Y:S01]  /*7fc00*/  STL.64 [R1+0x10f0], R72 ;  /* 0x0010f04801007387 */ /* 0x0005e20000100a00 */
[----:B------:R-:W-:-:S02]  /*7fc10*/  IMAD.MOV.U32 R216, RZ, RZ, R75 ;  /* 0x000000ffffd87224 */ /* 0x000fc400078e004b */
[C---:B--2---:R-:W-:Y:S08]  /*7fc20*/  HMMA.1688.F32.TF32 R72, R180.reuse, R206, R68 ;  /* 0x000000ceb448723c */ /* 0x044ff00000081044 */
        /* <DEDUP_REMOVED lines=18> */
[----:B------:R-:W-:Y:S01]  /*7fd50*/  LDS R179, [R252+UR12+0x1e100] ;  /* 0x01e1000cfcb37984 */ /* 0x000fe20008000800 */
        /* <DEDUP_REMOVED lines=38> */
[----:B--2---:R-:W1:Y:S04]  /*7ffc0*/  LDL.LU R20, [R1+0xa20] ;  /* 0x000a200001147983 */ /* 0x004e680000300800 */
[----:B------:R2:W-:Y:S04]  /*7ffd0*/  STL.64 [R1+0x16d0], R16 ;  /* 0x0016d01001007387 */ /* 0x0005e80000100a00 */
[----:B------:R4:W-:Y:S04]  /*7ffe0*/  STL.64 [R1+0x16d8], R18 ;  /* 0x0016d81201007387 */ /* 0x0009e80000100a00 */
[----:B------:R1:W-:Y:S04]  /*7fff0*/  STL.64 [R1+0x16c0], R12 ;  /* 0x0016c00c01007387 */ /* 0x0003e80000100a00 */
[----:B------:R1:W-:Y:S04]  /*80000*/  STL.64 [R1+0x16c8], R14 ;  /* 0x0016c80e01007387 */ /* 0x0003e80000100a00 */
        /* <DEDUP_REMOVED lines=107> */
[----:B-1----:R-:W4:Y:S04]  /*806c0*/  LDL.LU R12, [R1+0xa00] ;  /* 0x000a0000010c7983 */ /* 0x002f280000300800 */
[----:B------:R-:W4:Y:S04]  /*806d0*/  LDL.LU R13, [R1+0xa04] ;  /* 0x000a0400010d7983 */ /* 0x000f280000300800 */
[----:B------:R-:W4:Y:S04]  /*806e0*/  LDL.LU R14, [R1+0xa08] ;  /* 0x000a0800010e7983 */ /* 0x000f280000300800 */
[----:B------:R-:W4:Y:S01]  /*806f0*/  LDL.LU R15, [R1+0xa0c] ;  /* 0x000a0c00010f7983 */ /* 0x000f220000300800 */
[----:B---3--:R-:W-:Y:S08]  /*80700*/  HMMA.1688.F32.TF32 R20, R180, R190, R20 ;  /* 0x000000beb414723c */ /* 0x008ff00000081014 */
[C---:B------:R-:W-:Y:S08]  /*80710*/  HMMA.1688.F32.TF32 R104, R172.reuse, R222, R104 ;  /* 0x000000deac68723c */ /* 0x040ff00000081068 */
[C---:B------:R-:W-:Y:S08]  /*80720*/  HMMA.1688.F32.TF32 R32, R172.reuse, R218, R32 ;  /* 0x000000daac20723c */ /* 0x040ff00000081020 */
[C---:B------:R-:W-:Y:S11]  /*80730*/  HMMA.1688.F32.TF32 R100, R172.reuse, R226, R100 ;  /* 0x000000e2ac64723c */ /* 0x040ff60000081064 */
[----:B------:R-:W-:Y:S04]  /*80740*/  STL.64 [R1+0x16b0], R32 ;  /* 0x0016b02001007387 */ /* 0x000fe80000100a00 */
[----:B------:R1:W-:Y:S04]  /*80750*/  STL.64 [R1+0x16b8], R34 ;  /* 0x0016b82201007387 */ /* 0x0003e80000100a00 */
[----:B-1----:R-:W3:Y:S04]  /*80760*/  LDL.LU.64 R34, [R1+0x58b8] ;  /* 0x0058b80001227983 */ /* 0x002ee80000300a00 */
[----:B------:R-:W3:Y:S04]  /*80770*/  LDL.LU.64 R32, [R1+0x58b0] ;  /* 0x0058b00001207983 */ /* 0x000ee80000300a00 */
[----:B------:R-:W-:Y:S04]  /*80780*/  STL.64 [R1+0x16a0], R104 ;  /* 0x0016a06801007387 */ /* 0x000fe80000100a00 */
[----:B------:R1:W-:Y:S04]  /*80790*/  STL.64 [R1+0x16a8], R106 ;  /* 0x0016a86a01007387 */ /* 0x0003e80000100a00 */
[----:B------:R-:W-:Y:S04]  /*807a0*/  STL.64 [R1+0x1690], R100 ;  /* 0x0016906401007387 */ /* 0x000fe80000100a00 */
[----:B------:R1:W-:Y:S02]  /*807b0*/  STL.64 [R1+0x1698], R102 ;  /* 0x0016986601007387 */ /* 0x0003e40000100a00 */
[C---:B-1----:R-:W-:Y:S08]  /*807c0*/  HMMA.1688.F32.TF32 R104, R172.reuse, R230, R96 ;  /* 0x000000e6ac68723c */ /* 0x042ff00000081060 */
[C---:B------:R-:W-:Y:S08]  /*807d0*/  HMMA.1688.F32.TF32 R100, R172.reuse, R234, R92 ;  /* 0x000000eaac64723c */ /* 0x040ff0000008105c */
[C---:B------:R-:W-:Y:S08]  /*807e0*/  HMMA.1688.F32.TF32 R96, R172.reuse, R238, R88 ;  /* 0x000000eeac60723c */ /* 0x040ff00000081058 */
[C---:B------:R-:W-:Y:S08]  /*807f0*/  HMMA.1688.F32.TF32 R92, R172.reuse, R242, R84 ;  /* 0x000000f2ac5c723c */ /* 0x040ff00000081054 */
[----:B------:R-:W-:Y:S01]  /*80800*/  HMMA.1688.F32.TF32 R88, R172, R246, R80 ;  /* 0x000000f6ac58723c */ /* 0x000fe20000081050 */
[----:B------:R-:W-:Y:S04]  /*80810*/  STL.64 [R1+0x1680], R104 ;  /* 0x0016806801007387 */ /* 0x000fe80000100a00 */
[----:B------:R-:W-:Y:S03]  /*80820*/  LDS R172, [R0+UR12+0x1c280] ;  /* 0x01c2800c00ac7984 */ /* 0x000fe60008000800 */
[C---:B------:R-:W-:Y:S01]  /*80830*/  HMMA.1688.F32.TF32 R84, R176.reuse, R186, R76 ;  /* 0x000000bab054723c */ /* 0x040fe2000008104c */
[----:B------:R-:W-:Y:S04]  /*80840*/  LDS R174, [R0+UR12+0x1e280] ;  /* 0x01e2800c00ae7984 */ /* 0x000fe80008000800 */
[----:B------:R-:W-:Y:S03]  /*80850*/  LDS R173, [R252+UR12+0x1c280] ;  /* 0x01c2800cfcad7984 */ /* 0x000fe60008000800 */
[C---:B------:R-:W-:Y:S01]  /*80860*/  HMMA.1688.F32.TF32 R80, R176.reuse, R190, R72 ;  /* 0x000000beb050723c */ /* 0x040fe20000081048 */
[----:B------:R-:W-:Y:S04]  /*80870*/  STL.64 [R1+0x1688], R106 ;  /* 0x0016886a01007387 */ /* 0x000fe80000100a00 */
[----:B------:R-:W-:Y:S03]  /*80880*/  LDS R175, [R252+UR12+0x1e280] ;  /* 0x01e2800cfcaf7984 */ /* 0x000fe60008000800 */
        /* <DEDUP_REMOVED lines=37> */
[C---:B------:R-:W-:Y:S08]  /*80ae0*/  HMMA.1688.F32.TF32 R44, R176.reuse, R238, R36 ;  /* 0x000000eeb02c723c */ /* 0x040ff00000081024 */
[C---:B------:R-:W-:Y:S01]  /*80af0*/  HMMA.1688.F32.TF32 R40, R176.reuse, R242, R248 ;  /* 0x000000f2b028723c */ /* 0x040fe200000810f8 */
[----:B------:R-:W-:Y:S07]  /*80b00*/  STL.64 [R1+0xff0], R60 ;  /* 0x000ff03c01007387 */ /* 0x000fee0000100a00 */
[----:B------:R-:W-:Y:S01]  /*80b10*/  HMMA.1688.F32.TF32 R36, R176, R246, R24 ;  /* 0x000000f6b024723c */ /* 0x000fe20000081018 */
[----:B------:R-:W-:Y:S04]  /*80b20*/  STL.64 [R1+0xff8], R62 ;  /* 0x000ff83e01007387 */ /* 0x000fe80000100a00 */
[----:B------:R-:W-:Y:S03]  /*80b30*/  LDS R176, [R0+UR12+0x1c200] ;  /* 0x01c2000c00b07984 */ /* 0x000fe60008000800 */
        /* <DEDUP_REMOVED lines=22> */
[----:B----4-:R-:W-:Y:S03]  /*80ca0*/  HMMA.1688.F32.TF32 R16, R180, R198, R12 ;  /* 0x000000c6b410723c */ /* 0x010fe6000008100c */
[----:B------:R-:W2:Y:S04]  /*80cb0*/  LDL.LU R12, [R1+0x790] ;  /* 0x00079000010c7983 */ /* 0x000ea80000300800 */
[----:B------:R-:W1:-:S12]  /*80cc0*/  LDS R179, [R252+UR12+0x1e200] ;  /* 0x01e2000cfcb37984 */ /* 0x000e580008000800 */
        /* <DEDUP_REMOVED lines=91> */
[----:B-1----:R-:W4:Y:S04]  /*81280*/  LDL.LU R18, [R1+0x7a8] ;  /* 0x0007a80001127983 */ /* 0x002f280000300800 */
[----:B------:R-:W4:Y:S01]  /*81290*/  LDL.LU R19, [R1+0x7ac] ;  /* 0x0007ac0001137983 */ /* 0x000f220000300800 */
[C---:B--2---:R-:W-:Y:S08]  /*812a0*/  HMMA.1688.F32.TF32 R20, R176.reuse, R218, R20 ;  /* 0x000000dab014723c */ /* 0x044ff00000081014 */
[----:B------:R-:W-:Y:S08]  /*812b0*/  HMMA.1688.F32.TF32 R12, R176, R226, R12 ;  /* 0x000000e2b00c723c */ /* 0x000ff0000008100c */
[C---:B---3--:R-:W-:Y:S08]  /*812c0*/  HMMA.1688.F32.TF32 R72, R180.reuse, R218, R72 ;  /* 0x000000dab448723c */ /* 0x048ff00000081048 */
[C---:B------:R-:W-:Y:S08]  /*812d0*/  HMMA.1688.F32.TF32 R76, R180.reuse, R214, R76 ;  /* 0x000000d6b44c723c */ /* 0x040ff0000008104c */
        /* <DEDUP_REMOVED lines=14> */
[C---:B--2---:R-:W-:Y:S08]  /*813c0*/  HMMA.1688.F32.TF32 R72, R180.reuse, R226, R68 ;  /* 0x000000e2b448723c */ /* 0x044ff00000081044 */
[C---:B------:R-:W-:Y:S08]  /*813d0*/  HMMA.1688.F32.TF32 R68, R180.reuse, R230, R64 ;  /* 0x000000e6b444723c */ /* 0x040ff00000081040 */
[C---:B------:R-:W-:Y:S08]  /*813e0*/  HMMA.1688.F32.TF32 R64, R180.reuse, R234, R60 ;  /* 0x000000eab440723c */ /* 0x040ff0000008103c */
[C---:B------:R-:W-:Y:S08]  /*813f0*/  HMMA.1688.F32.TF32 R60, R180.reuse, R238, R56 ;  /* 0x000000eeb43c723c */ /* 0x040ff00000081038 */
        /* <DEDUP_REMOVED lines=22> */
[----:B------:R-:W1:Y:S01]  /*81560*/  LDS R183, [R252+UR12+0x1e300] ;  /* 0x01e3000cfcb77984 */ /* 0x000e620008000800 */
[C---:B------:R-:W-:Y:S08]  /*81570*/  HMMA.1688.F32.TF32 R48, R176.reuse, R198, R40 ;  /* 0x000000c6b030723c */ /* 0x040ff00000081028 */
[C---:B------:R-:W-:Y:S08]  /*81580*/  HMMA.1688.F32.TF32 R44, R176.reuse, R202, R36 ;  /* 0x000000cab02c723c */ /* 0x040ff00000081024 */
[C---:B------:R-:W-:Y:S01]  /*81590*/  HMMA.1688.F32.TF32 R40, R176.reuse, R206, R248 ;  /* 0x000000ceb028723c */ /* 0x040fe200000810f8 */
[----:B------:R-:W-:Y:S07]  /*815a0*/  STL.64 [R1+0x15e0], R60 ;  /* 0x0015e03c01007387 */ /* 0x000fee0000100a00 */
[C---:B------:R-:W-:Y:S01]  /*815b0*/  HMMA.1688.F32.TF32 R36, R176.reuse, R210, R24 ;  /* 0x000000d2b024723c */ /* 0x040fe20000081018 */
[----:B------:R-:W-:Y:S07]  /*815c0*/  STL.64 [R1+0x15e8], R62 ;  /* 0x0015e83e01007387 */ /* 0x000fee0000100a00 */
[C---:B------:R-:W-:Y:S01]  /*815d0*/  HMMA.1688.F32.TF32 R24, R176.reuse, R214, R28 ;  /* 0x000000d6b018723c */ /* 0x040fe2000008101c */
[----:B------:R-:W-:Y:S04]  /*815e0*/  STL.64 [R1+0x15d0], R56 ;  /* 0x0015d03801007387 */ /* 0x000fe80000100a00 */
[----:B------:R-:W-:Y:S03]  /*815f0*/  STL.64 [R1+0x15d8], R58 ;  /* 0x0015d83a01007387 */ /* 0x000fe60000100a00 */
[----:B----4-:R-:W-:Y:S01]  /*81600*/  HMMA.1688.F32.TF32 R16, R176, R222, R16 ;  /* 0x000000deb010723c */ /* 0x010fe20000081010 */
        /* <DEDUP_REMOVED lines=14> */
[----:B--2---:R-:W2:Y:S04]  /*816f0*/  LDL.LU R36, [R1+0x820] ;  /* 0x0008200001247983 */ /* 0x004ea80000300800 */
[----:B------:R4:W-:Y:S04]  /*81700*/  STL.64 [R1+0x1550], R16 ;  /* 0x0015501001007387 */ /* 0x0009e80000100a00 */
[----:B------:R1:W-:Y:S04]  /*81710*/  STL.64 [R1+0x1558], R18 ;  /* 0x0015581201007387 */ /* 0x0003e80000100a00 */
[----:B------:R1:W-:Y:S04]  /*81720*/  STL.64 [R1+0x1540], R12 ;  /* 0x0015400c01007387 */ /* 0x0003e80000100a00 */
[----:B------:R1:W-:Y:S04]  /*81730*/  STL.64 [R1+0x1548], R14 ;  /* 0x0015480e01007387 */ /* 0x0003e80000100a00 */
        /* <DEDUP_REMOVED lines=109> */
[C---:B------:R-:W-:Y:S08]  /*81e10*/  HMMA.1688.F32.TF32 R80, R172.reuse, R210, R80 ;  /* 0x000000d2ac50723c */ /* 0x040ff00000081050 */
[C---:B------:R-:W-:Y:S08]  /*81e20*/  HMMA.1688.F32.TF32 R88, R172.reuse, R202, R88 ;  /* 0x000000caac58723c */ /* 0x040ff00000081058 */
[C---:B------:R-:W-:Y:S08]  /*81e30*/  HMMA.1688.F32.TF32 R92, R172.reuse, R198, R92 ;  /* 0x000000c6ac5c723c */ /* 0x040ff0000008105c */
[C---:B------:R-:W-:Y:S08]  /*81e40*/  HMMA.1688.F32.TF32 R96, R172.reuse, R194, R96 ;  /* 0x000000c2ac60723c */ /* 0x040ff00000081060 */
[----:B------:R-:W-:Y:S08]  /*81e50*/  HMMA.1688.F32.TF32 R104, R172, R186, R104 ;  /* 0x000000baac68723c */ /* 0x000ff00000081068 */
[C---:B----4-:R-:W-:Y:S08]  /*81e60*/  HMMA.1688.F32.TF32 R20, R176.reuse, R242, R20 ;  /* 0x000000f2b014723c */ /* 0x050ff00000081014 */
[C---:B------:R-:W-:Y:S08]  /*81e70*/  HMMA.1688.F32.TF32 R24, R176.reuse, R234, R24 ;  /* 0x000000eab018723c */ /* 0x040ff00000081018 */
[C---:B------:R-:W-:Y:S08]  /*81e80*/  HMMA.1688.F32.TF32 R248, R176.reuse, R230, R248 ;  /* 0x000000e6b0f8723c */ /* 0x040ff000000810f8 */
[C---:B------:R-:W-:Y:S11]  /*81e90*/  HMMA.1688.F32.TF32 R28, R176.reuse, R238, R28 ;  /* 0x000000eeb01c723c */ /* 0x040ff6000008101c */
[----:B------:R-:W-:Y:S01]  /*81ea0*/  STL.64 [R1+0x1530], R248 ;  /* 0x001530f801007387 */ /* 0x000fe20000100a00 */
[----:B------:R-:W-:Y:S03]  /*81eb0*/  HMMA.1688.F32.TF32 R176, R176, R246, R16 ;  /* 0x000000f6b0b0723c */ /* 0x000fe60000081010 */
[----:B------:R1:W-:Y:S05]  /*81ec0*/  STL.64 [R1+0x1538], R250 ;  /* 0x001538fa01007387 */ /* 0x0003ea0000100a00 */
[C---:B------:R-:W-:Y:S01]  /*81ed0*/  HMMA.1688.F32.TF32 R100, R172.reuse, R190, R100 ;  /* 0x000000beac64723c */ /* 0x040fe20000081064 */
[----:B-1----:R-:W2:Y:S04]  /*81ee0*/  LDL.LU.64 R250, [R1+0x58a8] ;  /* 0x0058a80001fa7983 */ /* 0x002ea80000300a00 */
[----:B------:R-:W3:Y:S04]  /*81ef0*/  LDL.LU.64 R248, [R1+0x58a0] ;  /* 0x0058a00001f87983 */ /* 0x000ee80000300a00 */
[----:B------:R-:W-:Y:S04]  /*81f00*/  STL.64 [R1+0x1520], R24 ;  /* 0x0015201801007387 */ /* 0x000fe80000100a00 */
[----:B------:R1:W-:Y:S01]  /*81f10*/  STL.64 [R1+0x1528], R26 ;  /* 0x0015281a01007387 */ /* 0x0003e20000100a00 */
[C---:B------:R-:W-:Y:S03]  /*81f20*/  HMMA.1688.F32.TF32 R84, R172.reuse, R206, R84 ;  /* 0x000000ceac54723c */ /* 0x040fe60000081054 */
        /* <DEDUP_REMOVED lines=33> */
[C---:B------:R-:W-:Y:S02]  /*82140*/  HMMA.1688.F32.TF32 R76, R172.reuse, R226, R68 ;  /* 0x000000e2ac4c723c */ /* 0x040fe40000081044 */
[----:B------:R-:W-:Y:S04]  /*82150*/  LDS R176, [R0+UR12+0x1c380] ;  /* 0x01c3800c00b07984 */ /* 0x000fe80008000800 */
[----:B------:R-:W-:Y:S02]  /*82160*/  LDS R178, [R0+UR12+0x1e380] ;  /* 0x01e3800c00b27984 */ /* 0x000fe40008000800 */
[C---:B-1----:R-:W-:Y:S02]  /*82170*/  HMMA.1688.F32.TF32 R72, R172.reuse, R230, R64 ;  /* 0x000000e6ac48723c */ /* 0x042fe40000081040 */
[----:B------:R-:W-:Y:S04]  /*82180*/  LDS R177, [R252+UR12+0x1c380] ;  /* 0x01c3800cfcb17984 */ /* 0x000fe80008000800 */
[----:B------:R-:W1:Y:S02]  /*82190*/  LDS R179, [R252+UR12+0x1e380] ;  /* 0x01e3800cfcb37984 */ /* 0x000e640008000800 */
[C---:B------:R-:W-:Y:S08]  /*821a0*/  HMMA.1688.F32.TF32 R68, R172.reuse, R234, R60 ;  /* 0x000000eaac44723c */ /* 0x040ff0000008103c */
[C---:B------:R-:W-:Y:S08]  /*821b0*/  HMMA.1688.F32.TF32 R64, R172.reuse, R238, R56 ;  /* 0x000000eeac40723c */ /* 0x040ff00000081038 */
[C---:B------:R-:W-:Y:S01]  /*821c0*/  HMMA.1688.F32.TF32 R60, R172.reuse, R242, R52 ;  /* 0x000000f2ac3c723c */ /* 0x040fe20000081034 */
[----:B------:R-:W-:Y:S07]  /*821d0*/  STL.64 [R1+0xe80], R80 ;  /* 0x000e805001007387 */ /* 0x000fee0000100a00 */
[----:B------:R-:W-:Y:S01]  /*821e0*/  HMMA.1688.F32.TF32 R56, R172, R246, R132 ;  /* 0x000000f6ac38723c */ /* 0x000fe20000081084 */
        /* <DEDUP_REMOVED lines=27> */
[----:B-1----:R-:W2:Y:S04]  /*823a0*/  LDL.LU R40, [R1+0x160] ;  /* 0x0001600001287983 */ /* 0x002ea80000300800 */
[----:B------:R-:W-:Y:S04]  /*823b0*/  STL.64 [R1+0xe10], R36 ;  /* 0x000e102401007387 */ /* 0x000fe80000100a00 */
[----:B------:R-:W-:Y:S04]  /*823c0*/  STL.64 [R1+0xe18], R38 ;  /* 0x000e182601007387 */ /* 0x000fe80000100a00 */
        /* <DEDUP_REMOVED lines=98> */
[C---:B------:R-:W-:Y:S08]  /*829f0*/  HMMA.1688.F32.TF32 R84, R180.reuse, R238, R84 ;  /* 0x000000eeb454723c */ /* 0x040ff00000081054 */
[C---:B------:R-:W-:Y:S08]  /*82a00*/  HMMA.1688.F32.TF32 R92, R180.reuse, R230, R92 ;  /* 0x000000e6b45c723c */ /* 0x040ff0000008105c */
[C---:B------:R-:W-:Y:S08]  /*82a10*/  HMMA.1688.F32.TF32 R96, R180.reuse, R226, R96 ;  /* 0x000000e2b460723c */ /* 0x040ff00000081060 */
[C---:B------:R-:W-:Y:S08]  /*82a20*/  HMMA.1688.F32.TF32 R172, R180.reuse, R214, R172 ;  /* 0x000000d6b4ac723c */ /* 0x040ff000000810ac */
[C---:B------:R-:W-:Y:S08]  /*82a30*/  HMMA.1688.F32.TF32 R12, R180.reuse, R210, R12 ;  /* 0x000000d2b40c723c */ /* 0x040ff0000008100c */
[C---:B------:R-:W-:Y:S11]  /*82a40*/  HMMA.1688.F32.TF32 R104, R180.reuse, R218, R104 ;  /* 0x000000dab468723c */ /* 0x040ff60000081068 */
[----:B------:R-:W-:Y:S01]  /*82a50*/  STL.64 [R1+0xdf0], R12 ;  /* 0x000df00c01007387 */ /* 0x000fe20000100a00 */
[C---:B------:R-:W-:Y:S03]  /*82a60*/  HMMA.1688.F32.TF32 R100, R180.reuse, R222, R100 ;  /* 0x000000deb464723c */ /* 0x040fe60000081064 */
[----:B------:R1:W-:Y:S04]  /*82a70*/  STL.64 [R1+0xdf8], R14 ;  /* 0x000df80e01007387 */ /* 0x0003e80000100a00 */
[----:B-1----:R-:W2:Y:S01]  /*82a80*/  LDL.LU.64 R14, [R1+0x5858] ;  /* 0x00585800010e7983 */ /* 0x002ea20000300a00 */
[----:B------:R-:W-:Y:S03]  /*82a90*/  HMMA.1688.F32.TF32 R88, R180, R234, R88 ;  /* 0x000000eab458723c */ /* 0x000fe60000081058 */
[----:B------:R-:W2:Y:S04]  /*82aa0*/  LDL.LU.64 R12, [R1+0x5850] ;  /* 0x00585000010c7983 */ /* 0x000ea80000300a00 */
[----:B------:R-:W-:Y:S04]  /*82ab0*/  STL.64 [R1+0xde0], R172 ;  /* 0x000de0ac01007387 */ /* 0x000fe80000100a00 */
[----:B------:R-:W-:Y:S04]  /*82ac0*/  STL.64 [R1+0xde8], R174 ;  /* 0x000de8ae01007387 */ /* 0x000fe80000100a00 */
        /* <DEDUP_REMOVED lines=20> */
[C---:B---3--:R-:W-:Y:S03]  /*82c10*/  HMMA.1688.F32.TF32 R76, R176.reuse, R194, R68 ;  /* 0x000000c2b04c723c */ /* 0x048fe60000081044 */
[----:B------:R-:W-:Y:S04]  /*82c20*/  LDS R172, [R0+UR12+0x1c400] ;  /* 0x01c4000c00ac7984 */ /* 0x000fe80008000800 */
[----:B------:R-:W-:Y:S01]  /*82c30*/  LDS R174, [R0+UR12+0x1e400] ;  /* 0x01e4000c00ae7984 */ /* 0x000fe20008000800 */
[C---:B-1----:R-:W-:Y:S03]  /*82c40*/  HMMA.1688.F32.TF32 R72, R176.reuse, R198, R64 ;  /* 0x000000c6b048723c */ /* 0x042fe60000081040 */
[----:B------:R-:W-:Y:S04]  /*82c50*/  LDS R173, [R252+UR12+0x1c400] ;  /* 0x01c4000cfcad7984 */ /* 0x000fe80008000800 */
[----:B------:R-:W1:Y:S01]  /*82c60*/  LDS R175, [R252+UR12+0x1e400] ;  /* 0x01e4000cfcaf7984 */ /* 0x000e620008000800 */
[C---:B------:R-:W-:Y:S03]  /*82c70*/  HMMA.1688.F32.TF32 R68, R176.reuse, R202, R60 ;  /* 0x000000cab044723c */ /* 0x040fe6000008103c */
[----:B------:R-:W-:Y:S04]  /*82c80*/  LDS R180, [R0+UR12+0x1c480] ;  /* 0x01c4800c00b47984 */ /* 0x000fe80008000800 */
[----:B------:R-:W-:Y:S01]  /*82c90*/  LDS R182, [R0+UR12+0x1e480] ;  /* 0x01e4800c00b67984 */ /* 0x000fe20008000800 */
[C---:B------:R-:W-:Y:S03]  /*82ca0*/  HMMA.1688.F32.TF32 R64, R176.reuse, R206, R56 ;  /* 0x000000ceb040723c */ /* 0x040fe60000081038 */
[----:B------:R-:W-:Y:S04]  /*82cb0*/  LDS R181, [R252+UR12+0x1c480] ;  /* 0x01c4800cfcb57984 */ /* 0x000fe80008000800 */
[----:B------:R-:W3:Y:S01]  /*82cc0*/  LDS R183, [R252+UR12+0x1e480] ;  /* 0x01e4800cfcb77984 */ /* 0x000ee20008000800 */
[C---:B------:R-:W-:Y:S03]  /*82cd0*/  HMMA.1688.F32.TF32 R60, R176.reuse, R210, R52 ;  /* 0x000000d2b03c723c */ /* 0x040fe60000081034 */
[----:B------:R-:W-:Y:S05]  /*82ce0*/  STL.64 [R1+0x1480], R80 ;  /* 0x0014805001007387 */ /* 0x000fea0000100a00 */
        /* <DEDUP_REMOVED lines=16> */
[----:B------:R1:W-:Y:S04]  /*82df0*/  STL.64 [R1+0x1410], R52 ;  /* 0x0014103401007387 */ /* 0x0003e80000100a00 */
[----:B------:R1:W-:Y:S04]  /*82e00*/  STL.64 [R1+0x1418], R54 ;  /* 0x0014183601007387 */ /* 0x0003e80000100a00 */
[----:B------:R-:W-:Y:S04]  /*82e10*/  STL.64 [R1+0x1400], R48 ;  /* 0x0014003001007387 */ /* 0x000fe80000100a00 */
[----:B------:R-:W-:Y:S04]  /*82e20*/  STL.64 [R1+0x1408], R50 ;  /* 0x0014083201007387 */ /* 0x000fe80000100a00 */
[----:B------:R-:W-:Y:S04]  /*82e30*/  STL.64 [R1+0x13f0], R44 ;  /* 0x0013f02c01007387 */ /* 0x000fe80000100a00 */
[----:B------:R-:W-:Y:S04]  /*82e40*/  STL.64 [R1+0x13f8], R46 ;  /* 0x0013f82e01007387 */ /* 0x000fe80000100a00 */
        /* <DEDUP_REMOVED lines=74> */
[----:B---3--:R-:W-:Y:S08]  /*832f0*/  HMMA.1688.F32.TF32 R64, R172, R202, R64 ;  /* 0x000000caac40723c */ /* 0x008ff00000081040 */
[C---:B------:R-:W-:Y:S08]  /*83300*/  HMMA.1688.F32.TF32 R92, R176.reuse, R238, R88 ;  /* 0x000000eeb05c723c */ /* 0x040ff00000081058 */
[C---:B------:R-:W-:Y:S08]  /*83310*/  HMMA.1688.F32.TF32 R88, R176.reuse, R242, R84 ;  /* 0x000000f2b058723c */ /* 0x040ff00000081054 */
[----:B------:R-:W-:Y:S08]  /*83320*/  HMMA.1688.F32.TF32 R84, R176, R246, R80 ;  /* 0x000000f6b054723c */ /* 0x000ff00000081050 */
[C---:B------:R-:W-:Y:S08]  /*83330*/  HMMA.1688.F32.TF32 R80, R172.reuse, R186, R76 ;  /* 0x000000baac50723c */ /* 0x040ff0000008104c */
[C---:B------:R-:W-:Y:S08]  /*83340*/  HMMA.1688.F32.TF32 R76, R172.reuse, R190, R72 ;  /* 0x000000beac4c723c */ /* 0x040ff00000081048 */
        /* <DEDUP_REMOVED lines=21> */
[----:B------:R1:W-:Y:S01]  /*834a0*/  STL.64 [R1+0xd58], R62 ;  /* 0x000d583e01007387 */ /* 0x0003e20000100a00 */
[----:B------:R-:W-:-:S03]  /*834b0*/  IMAD.MOV.U32 R200, RZ, RZ, R55 ;  /* 0x000000ffffc87224 */ /* 0x000fc600078e0037 */
[----:B------:R2:W-:Y:S04]  /*834c0*/  STL.64 [R1+0xd40], R56 ;  /* 0x000d403801007387 */ /* 0x0005e80000100a00 */
[----:B------:R-:W-:Y:S01]  /*834d0*/  STL.64 [R1+0xd48], R58 ;  /* 0x000d483a01007387 */ /* 0x000fe20000100a00 */
[C---:B-1----:R-:W-:Y:S03]  /*834e0*/  HMMA.1688.F32.TF32 R60, R172.reuse, R218, R132 ;  /* 0x000000daac3c723c */ /* 0x042fe60000081084 */
[----:B------:R1:W-:Y:S04]  /*834f0*/  STL.64 [R1+0xd20], R52 ;  /* 0x000d203401007387 */ /* 0x0003e80000100a00 */
[----:B--2---:R-:W2:Y:S01]  /*83500*/  LDL.LU R56, [R1+0x10] ;  /* 0x0000100001387983 */ /* 0x004ea20000300800 */
[C---:B-1----:R-:W-:Y:S08]  /*83510*/  HMMA.1688.F32.TF32 R52, R172.reuse, R222, R128 ;  /* 0x000000deac34723c */ /* 0x042ff00000081080 */
[C---:B------:R-:W-:Y:S03]  /*83520*/  HMMA.1688.F32.TF32 R64, R172.reuse, R226, R48 ;  /* 0x000000e2ac40723c */ /* 0x040fe60000081030 */
[----:B------:R1:W-:Y:S04]  /*83530*/  STL.64 [R1+0xd10], R60 ;  /* 0x000d103c01007387 */ /* 0x0003e80000100a00 */
[----:B------:R3:W-:Y:S01]  /*83540*/  STL.64 [R1+0xd18], R62 ;  /* 0x000d183e01007387 */ /* 0x0007e20000100a00 */
[C---:B------:R-:W-:Y:S03]  /*83550*/  HMMA.1688.F32.TF32 R48, R172.reuse, R230, R44 ;  /* 0x000000e6ac30723c */ /* 0x040fe6000008102c */
[----:B------:R4:W-:Y:S05]  /*83560*/  STL.64 [R1+0xd00], R52 ;  /* 0x000d003401007387 */ /* 0x0009ea0000100a00 */
[C---:B------:R-:W-:Y:S01]  /*83570*/  HMMA.1688.F32.TF32 R44, R172.reuse, R234, R40 ;  /* 0x000000eaac2c723c */ /* 0x040fe20000081028 */
[----:B------:R1:W-:Y:S04]  /*83580*/  STL.64 [R1+0xd08], R54 ;  /* 0x000d083601007387 */ /* 0x0003e80000100a00 */
[----:B------:R-:W2:Y:S03]  /*83590*/  LDL.LU R57, [R1+0x14] ;  /* 0x0000140001397983 */ /* 0x000ea60000300800 */
[----:B------:R-:W-:Y:S01]  /*835a0*/  HMMA.1688.F32.TF32 R36, R172, R238, R36 ;  /* 0x000000eeac24723c */ /* 0x000fe20000081024 */
[----:B------:R-:W2:Y:S04]  /*835b0*/  LDL.LU R58, [R1+0x18] ;  /* 0x00001800013a7983 */ /* 0x000ea80000300800 */
[----:B------:R-:W2:Y:S04]  /*835c0*/  LDL.LU R59, [R1+0x1c] ;  /* 0x00001c00013b7983 */ /* 0x000ea80000300800 */
[----:B-1----:R-:W2:Y:S04]  /*835d0*/  LDL.LU R60, [R1+0x20] ;  /* 0x00002000013c7983 */ /* 0x002ea80000300800 */
[----:B------:R-:W2:Y:S04]  /*835e0*/  LDL.LU R61, [R1+0x24] ;  /* 0x00002400013d7983 */ /* 0x000ea80000300800 */
[----:B---3--:R-:W3:Y:S04]  /*835f0*/  LDL.LU R62, [R1+0x28] ;  /* 0x00002800013e7983 */ /* 0x008ee80000300800 */
[----:B------:R-:W3:Y:S04]  /*83600*/  LDL.LU R63, [R1+0x2c] ;  /* 0x00002c00013f7983 */ /* 0x000ee80000300800 */
[----:B----4-:R-:W4:Y:S04]  /*83610*/  LDL.LU R52, [R1] ;  /* 0x0000000001347983 */ /* 0x010f280000300800 */
[----:B------:R-:W4:Y:S04]  /*83620*/  LDL.LU R53, [R1+0x4] ;  /* 0x0000040001357983 */ /* 0x000f280000300800 */
[----:B------:R-:W4:Y:S04]  /*83630*/  LDL.LU R54, [R1+0x8] ;  /* 0x0000080001367983 */ /* 0x000f280000300800 */
[----:B------:R-:W4:Y:S04]  /*83640*/  LDL.LU R55, [R1+0xc] ;  /* 0x00000c0001377983 */ /* 0x000f280000300800 */
[----:B------:R-:W-:Y:S04]  /*83650*/  STL.64 [R1+0xcf0], R64 ;  /* 0x000cf04001007387 */ /* 0x000fe80000100a00 */
[----:B------:R-:W-:Y:S01]  /*83660*/  STL.64 [R1+0xcf8], R66 ;  /* 0x000cf84201007387 */ /* 0x000fe20000100a00 */
[----:B------:R-:W-:-:S03]  /*83670*/  IMAD.MOV.U32 R40, RZ, RZ, R24 ;  /* 0x000000ffff287224 */ /* 0x000fc600078e0018 */
[----:B------:R-:W-:Y:S04]  /*83680*/  STL.64 [R1+0xce0], R48 ;  /* 0x000ce03001007387 */ /* 0x000fe80000100a00 */
[----:B------:R-:W-:Y:S04]  /*83690*/  STL.64 [R1+0xce8], R50 ;  /* 0x000ce83201007387 */ /* 0x000fe80000100a00 */
[----:B------:R1:W-:Y:S01]  /*836a0*/  STL.64 [R1+0xcc0], R44 ;  /* 0x000cc02c01007387 */ /* 0x0003e20000100a00 */
[----:B------:R-:W-:-:S03]  /*836b0*/  IMAD.MOV.U32 R41, RZ, RZ, R25 ;  /* 0x000000ffff297224 */ /* 0x000fc600078e0019 */
[----:B------:R1:W-:Y:S01]  /*836c0*/  STL.64 [R1+0xcc8], R46 ;  /* 0x000cc82e01007387 */ /* 0x0003e20000100a00 */
[----:B------:R-:W-:-:S03]  /*836d0*/  IMAD.MOV.U32 R42, RZ, RZ, R26 ;  /* 0x000000ffff2a7224 */ /* 0x000fc600078e001a */
[----:B------:R-:W4:Y:S01]  /*836e0*/  LDL.LU R24, [R1+0x584c] ;  /* 0x00584c0001187983 */ /* 0x000f220000300800 */
[----:B------:R-:W-:-:S03]  /*836f0*/  MOV R43, R27 ;  /* 0x0000001b002b7202 */ /* 0x000fc60000000f00 */
[----:B------:R1:W-:Y:S02]  /*83700*/  STL.64 [R1+0xcb0], R36 ;  /* 0x000cb02401007387 */ /* 0x0003e40000100a00 */
[----:B-1----:R-:W-:Y:S02]  /*83710*/  IMAD.MOV.U32 R44, RZ, RZ, R28 ;  /* 0x000000ffff2c7224 */ /* 0x002fe400078e001c */
[----:B------:R1:W-:Y:S01]  /*83720*/  STL.64 [R1+0xcb8], R38 ;  /* 0x000cb82601007387 */ /* 0x0003e20000100a00 */
[----:B------:R-:W-:-:S03]  /*83730*/  IMAD.MOV.U32 R45, RZ, RZ, R29 ;  /* 0x000000ffff2d7224 */ /* 0x000fc600078e001d */
[----:B------:R-:W4:Y:S01]  /*83740*/  LDL.LU R25, [R1+0x5848] ;  /* 0x0058480001197983 */ /* 0x000f220000300800 */
[----:B------:R-:W-:-:S03]  /*83750*/  IMAD.MOV.U32 R46, RZ, RZ, R30 ;  /* 0x000000ffff2e7224 */ /* 0x000fc600078e001e */
[----:B------:R-:W4:Y:S01]  /*83760*/  LDL.LU R26, [R1+0x5844] ;  /* 0x00584400011a7983 */ /* 0x000f220000300800 */
[----:B------:R-:W-:-:S03]  /*83770*/  IMAD.MOV.U32 R47, RZ, RZ, R31 ;  /* 0x000000ffff2f7224 */ /* 0x000fc600078e001f */
[----:B------:R-:W4:Y:S01]  /*83780*/  LDL.LU R27, [R1+0x5840] ;  /* 0x00584000011b7983 */ /* 0x000f220000300800 */
[----:B------:R-:W-:-:S03]  /*83790*/  MOV R128, R8 ;  /* 0x0000000800807202 */ /* 0x000fc60000000f00 */
[----:B------:R-:W4:Y:S01]  /*837a0*/  LDL.LU R28, [R1+0x583c] ;  /* 0x00583c00011c7983 */ /* 0x000f220000300800 */
[----:B------:R-:W-:-:S03]  /*837b0*/  IMAD.MOV.U32 R129, RZ, RZ, R9 ;  /* 0x000000ffff817224 */ /* 0x000fc600078e0009 */
[----:B------:R-:W4:Y:S01]  /*837c0*/  LDL.LU R29, [R1+0x5838] ;  /* 0x00583800011d7983 */ /* 0x000f220000300800 */
[----:B------:R-:W-:-:S03]  /*837d0*/  IMAD.MOV.U32 R130, RZ, RZ, R10 ;  /* 0x000000ffff827224 */ /* 0x000fc600078e000a */
[----:B------:R-:W4:Y:S01]  /*837e0*/  LDL.LU R30, [R1+0x5834] ;  /* 0x00583400011e7983 */ /* 0x000f220000300800 */
[----:B------:R-:W-:-:S03]  /*837f0*/  IMAD.MOV.U32 R131, RZ, RZ, R32 ;  /* 0x000000ffff837224 */ /* 0x000fc600078e0020 */
[----:B------:R-:W4:Y:S04]  /*83800*/  LDL.LU R31, [R1+0x5830] ;  /* 0x00583000011f7983 */ /* 0x000f280000300800 */
[----:B------:R-:W4:Y:S04]  /*83810*/  LDL.LU R8, [R1+0x582c] ;  /* 0x00582c0001087983 */ /* 0x000f280000300800 */
[----:B------:R-:W4:Y:S04]  /*83820*/  LDL.LU R9, [R1+0x5828] ;  /* 0x0058280001097983 */ /* 0x000f280000300800 */
[----:B------:R-:W4:Y:S04]  /*83830*/  LDL.LU R10, [R1+0x5824] ;  /* 0x00582400010a7983 */ /* 0x000f280000300800 */
        /* <DEDUP_REMOVED lines=10> */
[----:B------:R-:W4:Y:S01]  /*838e0*/  LDL.LU R33, [R1+0x581c] ;  /* 0x00581c0001217983 */ /* 0x000f220000300800 */
[----:B------:R-:W-:-:S03]  /*838f0*/  IMAD.MOV.U32 R37, RZ, RZ, R34 ;  /* 0x000000ffff257224 */ /* 0x000fc600078e0022 */
[----:B------:R-:W4:Y:S01]  /*83900*/  LDL.LU R248, [R1+0x5818] ;  /* 0x0058180001f87983 */ /* 0x000f220000300800 */
[----:B-1----:R-:W-:-:S03]  /*83910*/  MOV R38, R35 ;  /* 0x0000002300267202 */ /* 0x002fc60000000f00 */
[----:B------:R-:W4:Y:S01]  /*83920*/  LDL.LU R249, [R1+0x5814] ;  /* 0x0058140001f97983 */ /* 0x000f220000300800 */
[----:B------:R-:W-:-:S03]  /*83930*/  IMAD.MOV.U32 R39, RZ, RZ, R11 ;  /* 0x000000ffff277224 */ /* 0x000fc600078e000b */
[----:B------:R-:W4:Y:S04]  /*83940*/  LDL.LU R250, [R1+0x5810] ;  /* 0x0058100001fa7983 */ /* 0x000f280000300800 */
[----:B------:R-:W4:Y:S04]  /*83950*/  LDL.LU R251, [R1+0x580c] ;  /* 0x00580c0001fb7983 */ /* 0x000f280000300800 */
[----:B------:R-:W4:Y:S04]  /*83960*/  LDL.LU R34, [R1+0x5808] ;  /* 0x0058080001227983 */ /* 0x000f280000300800 */
[----:B------:R-:W4:Y:S04]  /*83970*/  LDL.LU R35, [R1+0x5804] ;  /* 0x0058040001237983 */ /* 0x000f280000300800 */
[----:B------:R-:W4:Y:S01]  /*83980*/  LDL.LU R11, [R1+0x5800] ;  /* 0x00580000010b7983 */ /* 0x000f220000300800 */
[----:B------:R-:W-:Y:S08]  /*83990*/  HMMA.1688.F32.TF32 R16, R180, R214, R16 ;  /* 0x000000d6b410723c */ /* 0x000ff00000081010 */
[C---:B--2---:R-:W-:Y:S08]  /*839a0*/  HMMA.1688.F32.TF32 R56, R172.reuse, R246, R56 ;  /* 0x000000f6ac38723c */ /* 0x044ff00000081038 */
[----:B---3--:R-:W-:Y:S08]  /*839b0*/  HMMA.1688.F32.TF32 R60, R172, R242, R60 ;  /* 0x000000f2ac3c723c */ /* 0x008ff0000008103c */
[C---:B----4-:R-:W-:Y:S11]  /*839c0*/  HMMA.1688.F32.TF32 R52, R180.reuse, R186, R52 ;  /* 0x000000bab434723c */ /* 0x050ff60000081034 */
[----:B------:R-:W-:Y:S04]  /*839d0*/  STL.64 [R1+0xca0], R60 ;  /* 0x000ca03c01007387 */ /* 0x000fe80000100a00 */
[----:B------:R-:W-:Y:S04]  /*839e0*/  STL.64 [R1+0xca8], R62 ;  /* 0x000ca83e01007387 */ /* 0x000fe80000100a00 */
[----:B------:R-:W-:Y:S04]  /*839f0*/  STL.64 [R1+0x7e0], R56 ;  /* 0x0007e03801007387 */ /* 0x000fe80000100a00 */
[----:B------:R-:W-:Y:S04]  /*83a00*/  STL.64 [R1+0x7e8], R58 ;  /* 0x0007e83a01007387 */ /* 0x000fe80000100a00 */
[----:B------:R-:W-:Y:S04]  /*83a10*/  STL.64 [R1+0x7d0], R52 ;  /* 0x0007d03401007387 */ /* 0x000fe80000100a00 */
[----:B------:R-:W-:Y:S01]  /*83a20*/  STL.64 [R1+0x7d8], R54 ;  /* 0x0007d83601007387 */ /* 0x000fe20000100a00 */
[C---:B------:R-:W-:Y:S08]  /*83a30*/  HMMA.1688.F32.TF32 R24, R180.reuse, R206, R24 ;  /* 0x000000ceb418723c */ /* 0x040ff00000081018 */
[----:B------:R-:W-:-:S15]  /*83a40*/  HMMA.1688.F32.TF32 R8, R180, R198, R8 ;  /* 0x000000c6b408723c */ /* 0x000fde0000081008 */
        /* <DEDUP_REMOVED lines=9> */
[C---:B-1----:R-:W-:Y:S08]  /*83ae0*/  HMMA.1688.F32.TF32 R8, R180.reuse, R210, R12 ;  /* 0x000000d2b408723c */ /* 0x042ff0000008100c */
[C---:B------:R-:W-:Y:S01]  /*83af0*/  HMMA.1688.F32.TF32 R12, R180.reuse, R218, R20 ;  /* 0x000000dab40c723c */ /* 0x040fe20000081014 */
[----:B------:R-:W-:Y:S04]  /*83b00*/  STL.64 [R1+0x860], R24 ;  /* 0x0008601801007387 */ /* 0x000fe80000100a00 */
[----:B------:R-:W-:Y:S06]  /*83b10*/  STL.64 [R1+0x868], R26 ;  /* 0x0008681a01007387 */ /* 0x000fec0000100a00 */
        /* <DEDUP_REMOVED lines=9> */
[----:B--2---:R-:W-:Y:S03]  /*83bb0*/  HMMA.1688.F32.TF32 R12, R180, R226, R128 ;  /* 0x000000e2b40c723c */ /* 0x004fe60000081080 */
[----:B------:R-:W-:Y:S04]  /*83bc0*/  LDS R9, [R252+UR12+0x1c580] ;  /* 0x01c5800cfc097984 */ /* 0x000fe80008000800 */
[----:B------:R-:W-:Y:S04]  /*83bd0*/  LDS R11, [R252+UR12+0x1e580] ;  /* 0x01e5800cfc0b7984 */ /* 0x000fe80008000800 */
[----:B------:R-:W-:Y:S04]  /*83be0*/  STL.64 [R1+0x13a0], R16 ;  /* 0x0013a01001007387 */ /* 0x000fe80000100a00 */
[----:B------:R-:W-:Y:S04]  /*83bf0*/  STL.64 [R1+0x13a8], R18 ;  /* 0x0013a81201007387 */ /* 0x000fe80000100a00 */
[----:B------:R-:W-:Y:S01]  /*83c00*/  IMAD.MOV.U32 R241, RZ, RZ, R14 ;  /* 0x000000fffff17224 */ /* 0x000fe200078e000e */
[----:B------:R1:W-:Y:S01]  /*83c10*/  STL.64 [R1+0x1390], R12 ;  /* 0x0013900c01007387 */ /* 0x0003e20000100a00 */
[----:B------:R-:W-:-:S02]  /*83c20*/  IMAD.MOV.U32 R240, RZ, RZ, R15 ;  /* 0x000000fffff07224 */ /* 0x000fc400078e000f */
[C---:B-1----:R-:W-:Y:S08]  /*83c30*/  HMMA.1688.F32.TF32 R12, R180.reuse, R230, R48 ;  /* 0x000000e6b40c723c */ /* 0x042ff00000081030 */
[C---:B------:R-:W-:Y:S08]  /*83c40*/  HMMA.1688.F32.TF32 R20, R180.reuse, R234, R44 ;  /* 0x000000eab414723c */ /* 0x040ff0000008102c */
[C---:B------:R-:W-:Y:S03]  /*83c50*/  HMMA.1688.F32.TF32 R16, R180.reuse, R238, R40 ;  /* 0x000000eeb410723c */ /* 0x040fe60000081028 */
[----:B------:R-:W-:Y:S04]  /*83c60*/  STL.64 [R1+0x1380], R12 ;  /* 0x0013800c01007387 */ /* 0x000fe80000100a00 */
[----:B------:R1:W-:Y:S02]  /*83c70*/  STL.64 [R1+0x1388], R14 ;  /* 0x0013880e01007387 */ /* 0x0003e40000100a00 */
[C---:B-1----:R-:W-:Y:S02]  /*83c80*/  HMMA.1688.F32.TF32 R12, R180.reuse, R242, R36 ;  /* 0x000000f2b40c723c */ /* 0x042fe40000081024 */
        /* <DEDUP_REMOVED lines=43> */
[----:B------:R-:W-:Y:S04]  /*83f40*/  LDS R32, [R0+UR12+0x1c500] ;  /* 0x01c5000c00207984 */ /* 0x000fe80008000800 */
[----:B------:R-:W-:Y:S04]  /*83f50*/  LDS R34, [R0+UR12+0x1e500] ;  /* 0x01e5000c00227984 */ /* 0x000fe80008000800 */
[----:B------:R-:W-:Y:S04]  /*83f60*/  LDS R33, [R252+UR12+0x1c500] ;  /* 0x01c5000cfc217984 */ /* 0x000fe80008000800 */
[----:B------:R-:W4:Y:S01]  /*83f70*/  LDS R35, [R252+UR12+0x1e500] ;  /* 0x01e5000cfc237984 */ /* 0x000f220008000800 */
[C---:B------:R-:W-:Y:S08]  /*83f80*/  HMMA.1688.F32.TF32 R176, R180.reuse, R190, R248 ;  /* 0x000000beb4b0723c */ /* 0x040ff000000810f8 */
[----:B--2---:R-:W-:Y:S08]  /*83f90*/  HMMA.1688.F32.TF32 R12, R180, R246, R60 ;  /* 0x000000f6b40c723c */ /* 0x004ff0000008103c */
[C---:B----4-:R-:W-:Y:S11]  /*83fa0*/  HMMA.1688.F32.TF32 R16, R32.reuse, R186, R56 ;  /* 0x000000ba2010723c */ /* 0x050ff60000081038 */
[----:B------:R-:W-:Y:S01]  /*83fb0*/  STL.64 [R1+0x808], R14 ;  /* 0x0008080e01007387 */ /* 0x000fe20000100a00 */
[C---:B---3--:R-:W-:Y:S08]  /*83fc0*/  HMMA.1688.F32.TF32 R20, R32.reuse, R210, R40 ;  /* 0x000000d22014723c */ /* 0x048ff00000081028 */
[----:B------:R-:W-:Y:S01]  /*83fd0*/  HMMA.1688.F32.TF32 R24, R32, R206, R44 ;  /* 0x000000ce2018723c */ /* 0x000fe2000008102c */
[----:B------:R-:W-:Y:S01]  /*83fe0*/  MOV R184, R16 ;  /* 0x0000001000b87202 */ /* 0x000fe20000000f00 */
[----:B------:R1:W-:Y:S01]  /*83ff0*/  STL.64 [R1+0x1348], R18 ;  /* 0x0013481201007387 */ /* 0x0003e20000100a00 */
[----:B------:R-:W-:-:S02]  /*84000*/  IMAD.MOV.U32 R185, RZ, RZ, R17 ;  /* 0x000000ffffb97224 */ /* 0x000fc400078e0011 */
[----:B------:R-:W-:Y:S01]  /*84010*/  IMAD.MOV.U32 R244, RZ, RZ, R12 ;  /* 0x000000fffff47224 */ /* 0x000fe200078e000c */
[----:B------:R-:W-:Y:S01]  /*84020*/  LDS R14, [R0+UR12+0x1e600] ;  /* 0x01e6000c000e7984 */ /* 0x000fe20008000800 */
[----:B------:R-:W-:-:S03]  /*84030*/  IMAD.MOV.U32 R245, RZ, RZ, R13 ;  /* 0x000000fffff57224 */ /* 0x000fc600078e000d */
[----:B------:R-:W-:Y:S01]  /*84040*/  LDS R15, [R252+UR12+0x1e600] ;  /* 0x01e6000cfc0f7984 */ /* 0x000fe20008000800 */
[----:B-1----:R-:W-:Y:S03]  /*84050*/  HMMA.1688.F32.TF32 R16, R32, R190, R52 ;  /* 0x000000be2010723c */ /* 0x002fe60000081034 */
[----:B------:R-:W-:Y:S04]  /*84060*/  STL [R1+0x563c], R185 ;  /* 0x00563cb901007387 */ /* 0x000fe80000100800 */
[----:B------:R-:W-:Y:S04]  /*84070*/  STL [R1+0x5638], R184 ;  /* 0x005638b801007387 */ /* 0x000fe80000100800 */
[----:B------:R-:W-:Y:S04]  /*84080*/  LDS R12, [R0+UR12+0x1c600] ;  /* 0x01c6000c000c7984 */ /* 0x000fe80008000800 */
[----:B------:R-:W1:Y:S04]  /*84090*/  LDS R13, [R252+UR12+0x1c600] ;  /* 0x01c6000cfc0d7984 */ /* 0x000e680008000800 */
[----:B------:R-:W-:Y:S01]  /*840a0*/  IMAD.MOV.U32 R188, RZ, RZ, R16 ;  /* 0x000000ffffbc7224 */ /* 0x000fe200078e0010 */
[----:B------:R2:W-:Y:S01]  /*840b0*/  STL.64 [R1+0x1338], R18 ;  /* 0x0013381201007387 */ /* 0x0005e20000100a00 */
[----:B------:R-:W-:-:S02]  /*840c0*/  IMAD.MOV.U32 R189, RZ, RZ, R17 ;  /* 0x000000ffffbd7224 */ /* 0x000fc400078e0011 */
[----:B--2---:R-:W-:Y:S03]  /*840d0*/  HMMA.1688.F32.TF32 R16, R32, R194, R132 ;  /* 0x000000c22010723c */ /* 0x004fe60000081084 */
[----:B------:R2:W-:-:S15]  /*840e0*/  STL [R1+0x5644], R189 ;  /* 0x005644bd01007387 */ /* 0x0005de0000100800 */
[----:B------:R-:W-:Y:S01]  /*840f0*/  NOP ;  /* 0x0000000000007918 */ /* 0x000fe20000000000 */
[----:B------:R-:W-:Y:S01]  /*84100*/  IMAD.MOV.U32 R192, RZ, RZ, R16 ;  /* 0x000000ffffc07224 */ /* 0x000fe200078e0010 */
[----:B------:R-:W-:Y:S01]  /*84110*/  MOV R193, R17 ;  /* 0x0000001100c17202 */ /* 0x000fe20000000f00 */
[----:B------:R-:W-:Y:S02]  /*84120*/  IMAD.MOV.U32 R185, RZ, RZ, R18 ;  /* 0x000000ffffb97224 */ /* 0x000fe400078e0012 */
[----:B------:R-:W-:Y:S02]  /*84130*/  IMAD.MOV.U32 R184, RZ, RZ, R19 ;  /* 0x000000ffffb87224 */ /* 0x000fe400078e0013 */
[----:B------:R-:W-:Y:S01]  /*84140*/  HMMA.1688.F32.TF32 R16, R32, R198, R128 ;  /* 0x000000c62010723c */ /* 0x000fe20000081080 */
[----:B------:R3:W-:-:S15]  /*84150*/  STL [R1+0x5640], R188 ;  /* 0x005640bc01007387 */ /* 0x0007de0000100800 */
[----:B------:R-:W-:-:S03]  /*84160*/  NOP ;  /* 0x0000000000007918 */ /* 0x000fc60000000000 */
[----:B------:R-:W-:Y:S01]  /*84170*/  IMAD.MOV.U32 R196, RZ, RZ, R16 ;  /* 0x000000ffffc47224 */ /* 0x000fe200078e0010 */
[----:B--2---:R-:W-:Y:S01]  /*84180*/  MOV R189, R18 ;  /* 0x0000001200bd7202 */ /* 0x004fe20000000f00 */
[----:B------:R-:W-:Y:S02]  /*84190*/  IMAD.MOV.U32 R197, RZ, RZ, R17 ;  /* 0x000000ffffc57224 */ /* 0x000fe400078e0011 */
[----:B---3--:R-:W-:Y:S02]  /*841a0*/  IMAD.MOV.U32 R188, RZ, RZ, R19 ;  /* 0x000000ffffbc7224 */ /* 0x008fe400078e0013 */
[----:B------:R-:W-:-:S15]  /*841b0*/  HMMA.1688.F32.TF32 R16, R32, R202, R48 ;  /* 0x000000ca2010723c */ /* 0x000fde0000081030 */
[----:B------:R-:W-:-:S04]  /*841c0*/  NOP ;  /* 0x0000000000007918 */ /* 0x000fc80000000000 */
[----:B------:R-:W-:Y:S04]  /*841d0*/  STL.64 [R1+0x1300], R16 ;  /* 0x0013001001007387 */ /* 0x000fe80000100a00 */
[----:B------:R2:W-:Y:S02]  /*841e0*/  STL.64 [R1+0x1308], R18 ;  /* 0x0013081201007387 */ /* 0x0005e40000100a00 */
[C---:B--2---:R-:W-:Y:S02]  /*841f0*/  HMMA.1688.F32.TF32 R16, R32.reuse, R214, R36 ;  /* 0x000000d62010723c */ /* 0x044fe40000081024 */
[----:B------:R2:W-:Y:S04]  /*84200*/  STL.64 [R1+0x12f0], R24 ;  /* 0x0012f01801007387 */ /* 0x0005e80000100a00 */
[----:B------:R3:W-:Y:S04]  /*84210*/  STL.64 [R1+0x12f8], R26 ;  /* 0x0012f81a01007387 */ /* 0x0007e80000100a00 */
[----:B------:R-:W4:Y:S04]  /*84220*/  LDL.LU R128, [R1+0x2a0] ;  /* 0x0002a00001807983 */ /* 0x000f280000300800 */
[----:B------:R1:W-:Y:S04]  /*84230*/  STL.64 [R1+0x12e0], R20 ;  /* 0x0012e01401007387 */ /* 0x0003e80000100a00 */
[----:B------:R1:W-:Y:S04]  /*84240*/  STL.64 [R1+0x12e8], R22 ;  /* 0x0012e81601007387 */ /* 0x0003e80000100a00 */
        /* <DEDUP_REMOVED lines=25> */
[----:B-1----:R-:W3:Y:S04]  /*843e0*/  LDL.LU R20, [R1+0x380] ;  /* 0x0003800001147983 */ /* 0x002ee80000300800 */
        /* <DEDUP_REMOVED lines=95> */
[----:B------:R1:W-:Y:S01]  /*849e0*/  STL.64 [R1+0x12b8], R102 ;  /* 0x0012b86601007387 */ /* 0x0003e20000100a00 */
[----:B------:R-:W-:Y:S03]  /*849f0*/  HMMA.1688.F32.TF32 R32, R32, R246, R76 ;  /* 0x000000f62020723c */ /* 0x000fe6000008104c */
        /* <DEDUP_REMOVED lines=39> */
[----:B------:R-:W3:Y:S03]  /*84c70*/  LDL.LU.64 R72, [R1+0x5770] ;  /* 0x0057700001487983 */ /* 0x000ee60000300a00 */
[C---:B------:R-:W-:Y:S01]  /*84c80*/  HMMA.1688.F32.TF32 R40, R8.reuse, R210, R40 ;  /* 0x000000d20828723c */ /* 0x040fe20000081028 */
        /* <DEDUP_REMOVED lines=27> */
[----:B------:R1:W-:Y:S02]  /*84e40*/  STL.64 [R1+0x998], R34 ;  /* 0x0009982201007387 */ /* 0x0003e40000100a00 */
[C---:B-1----:R-:W-:Y:S08]  /*84e50*/  HMMA.1688.F32.TF32 R32, R8.reuse, R218, R180 ;  /* 0x000000da0820723c */ /* 0x042ff000000810b4 */
[C---:B------:R-:W-:Y:S11]  /*84e60*/  HMMA.1688.F32.TF32 R180, R8.reuse, R222, R20 ;  /* 0x000000de08b4723c */ /* 0x040ff60000081014 */
[----:B------:R-:W-:Y:S01]  /*84e70*/  STL.64 [R1+0x9b0], R32 ;  /* 0x0009b02001007387 */ /* 0x000fe20000100a00 */
[C---:B------:R-:W-:Y:S03]  /*84e80*/  HMMA.1688.F32.TF32 R20, R8.reuse, R230, R24 ;  /* 0x000000e60814723c */ /* 0x040fe60000081018 */
[----:B------:R1:W-:Y:S05]  /*84e90*/  STL.64 [R1+0x9b8], R34 ;  /* 0x0009b82201007387 */ /* 0x0003ea0000100a00 */
[C---:B-1----:R-:W-:Y:S08]  /*84ea0*/  HMMA.1688.F32.TF32 R32, R8.reuse, R226, R16 ;  /* 0x000000e20820723c */ /* 0x042ff00000081010 */
[C---:B------:R-:W-:Y:S01]  /*84eb0*/  HMMA.1688.F32.TF32 R16, R8.reuse, R234, R28 ;  /* 0x000000ea0810723c */ /* 0x040fe2000008101c */
[----:B------:R-:W-:Y:S04]  /*84ec0*/  STL.64 [R1+0x9d0], R180 ;  /* 0x0009d0b401007387 */ /* 0x000fe80000100a00 */
[----:B------:R-:W-:Y:S03]  /*84ed0*/  STL.64 [R1+0x9d8], R182 ;  /* 0x0009d8b601007387 */ /* 0x000fe60000100a00 */
[C---:B------:R-:W-:Y:S03]  /*84ee0*/  HMMA.1688.F32.TF32 R24, R8.reuse, R238, R248 ;  /* 0x000000ee0818723c */ /* 0x040fe600000810f8 */
[----:B------:R-:W-:Y:S04]  /*84ef0*/  STL.64 [R1+0x9e0], R32 ;  /* 0x0009e02001007387 */ /* 0x000fe80000100a00 */
[----:B------:R-:W-:Y:S04]  /*84f00*/  STL.64 [R1+0x9e8], R34 ;  /* 0x0009e82201007387 */ /* 0x000fe80000100a00 */
[----:B------:R-:W-:Y:S04]  /*84f10*/  STL.64 [R1+0xa00], R20 ;  /* 0x000a001401007387 */ /* 0x000fe80000100a00 */
[----:B------:R1:W-:Y:S04]  /*84f20*/  STL.64 [R1+0xa08], R22 ;  /* 0x000a081601007387 */ /* 0x0003e80000100a00 */
[----:B------:R-:W-:Y:S04]  /*84f30*/  STL.64 [R1+0xc40], R16 ;  /* 0x000c401001007387 */ /* 0x000fe80000100a00 */
[----:B------:R2:W-:Y:S01]  /*84f40*/  STL.64 [R1+0xc48], R18 ;  /* 0x000c481201007387 */ /* 0x0005e20000100a00 */
[C---:B-1----:R-:W-:Y:S08]  /*84f50*/  HMMA.1688.F32.TF32 R20, R8.reuse, R242, R56 ;  /* 0x000000f20814723c */ /* 0x042ff00000081038 */
[----:B--2---:R-:W-:Y:S01]  /*84f60*/  HMMA.1688.F32.TF32 R16, R8, R246, R52 ;  /* 0x000000f60810723c */ /* 0x004fe20000081034 */
        /* <DEDUP_REMOVED lines=9> */
[----:B------:R-:W-:Y:S04]  /*85000*/  STL.64 [R1+0xa70], R8 ;  /* 0x000a700801007387 */ /* 0x000fe80000100a00 */
[----:B------:R-:W-:Y:S04]  /*85010*/  STL.64 [R1+0xa78], R10 ;  /* 0x000a780a01007387 */ /* 0x000fe80000100a00 */
[----:B------:R-:W-:Y:S04]  /*85020*/  LDS R8, [R0+UR12+0x1c680] ;  /* 0x01c6800c00087984 */ /* 0x000fe80008000800 */
[----:B------:R-:W-:Y:S04]  /*85030*/  STL.64 [R1+0xa90], R20 ;  /* 0x000a901401007387 */ /* 0x000fe80000100a00 */
[----:B------:R-:W-:Y:S04]  /*85040*/  STL.64 [R1+0xa98], R22 ;  /* 0x000a981601007387 */ /* 0x000fe80000100a00 */
[----:B------:R-:W-:Y:S04]  /*85050*/  STL.64 [R1+0xae0], R16 ;  /* 0x000ae01001007387 */ /* 0x000fe80000100a00 */
[----:B------:R1:W-:Y:S01]  /*85060*/  STL.64 [R1+0xae8], R18 ;  /* 0x000ae81201007387 */ /* 0x0003e20000100a00 */
[----:B---3--:R-:W-:Y:S01]  /*85070*/  IMAD.MOV.U32 R26, RZ, RZ, R36 ;  /* 0x000000ffff1a7224 */ /* 0x008fe200078e0024 */
[----:B------:R-:W-:-:S02]  /*85080*/  MOV R27, R38 ;  /* 0x00000026001b7202 */ /* 0x000fc40000000f00 */
[----:B------:R-:W-:Y:S04]  /*85090*/  LDS R10, [R0+UR12+0x1e680] ;  /* 0x01e6800c000a7984 */ /* 0x000fe80008000800 */
[----:B------:R-:W-:Y:S01]  /*850a0*/  LDS R9, [R252+UR12+0x1c680] ;  /* 0x01c6800cfc097984 */ /* 0x000fe20008000800 */
[----:B-1----:R-:W-:Y:S01]  /*850b0*/  HMMA.1688.F32.TF32 R16, R12, R198, R44 ;  /* 0x000000c60c10723c */ /* 0x002fe2000008102c */
[----:B----4-:R-:W-:Y:S01]  /*850c0*/  IMAD.MOV.U32 R24, RZ, RZ, R42 ;  /* 0x000000ffff187224 */ /* 0x010fe200078e002a */
[----:B------:R-:W-:Y:S01]  /*850d0*/  MOV R182, R41 ;  /* 0x0000002900b67202 */ /* 0x000fe20000000f00 */
[----:B------:R-:W2:Y:S01]  /*850e0*/  LDL.LU R42, [R1+0x570c] ;  /* 0x00570c00012a7983 */ /* 0x000ea20000300800 */
[----:B------:R-:W-:Y:S02]  /*850f0*/  IMAD.MOV.U32 R25, RZ, RZ, R43 ;  /* 0x000000ffff197224 */ /* 0x000fe400078e002b */
[----:B------:R-:W-:Y:S01]  /*85100*/  IMAD.MOV.U32 R20, RZ, RZ, R39 ;  /* 0x000000ffff147224 */ /* 0x000fe200078e0027 */
[----:B------:R-:W1:Y:S01]  /*85110*/  LDS R11, [R252+UR12+0x1e680] ;  /* 0x01e6800cfc0b7984 */ /* 0x000e620008000800 */
[----:B------:R-:W-:-:S11]  /*85120*/  IMAD.MOV.U32 R21, RZ, RZ, R37 ;  /* 0x000000ffff157224 */ /* 0x000fd600078e0025 */
[----:B------:R3:W-:Y:S04]  /*85130*/  STL.64 [R1+0xbf0], R16 ;  /* 0x000bf01001007387 */ /* 0x0007e80000100a00 */
[----:B------:R4:W-:Y:S04]  /*85140*/  STL.64 [R1+0xbf8], R18 ;  /* 0x000bf81201007387 */ /* 0x0009e80000100a00 */
        /* <DEDUP_REMOVED lines=15> */
[----:B--2---:R-:W-:-:S03]  /*85240*/  MOV R35, R36 ;  /* 0x0000002400237202 */ /* 0x004fc60000000f00 */
[----:B------:R-:W2:Y:S01]  /*85250*/  LDL.LU R36, [R1+0x310] ;  /* 0x0003100001247983 */ /* 0x000ea20000300800 */
[----:B---3--:R-:W-:Y:S02]  /*85260*/  IMAD.MOV.U32 R33, RZ, RZ, R38 ;  /* 0x000000ffff217224 */ /* 0x008fe400078e0026 */
[----:B----4-:R-:W-:Y:S02]  /*85270*/  IMAD.MOV.U32 R32, RZ, RZ, R39 ;  /* 0x000000ffff207224 */ /* 0x010fe400078e0027 */
[----:B------:R-:W-:Y:S02]  /*85280*/  IMAD.MOV.U32 R34, RZ, RZ, R37 ;  /* 0x000000ffff227224 */ /* 0x000fe400078e0025 */
        /* <DEDUP_REMOVED lines=40> */
[----:B------:R-:W-:Y:S04]  /*85510*/  STL.64 [R1+0xba0], R36 ;  /* 0x000ba02401007387 */ /* 0x000fe80000100a00 */
[----:B------:R2:W-:Y:S04]  /*85520*/  STL.64 [R1+0xba8], R38 ;  /* 0x000ba82601007387 */ /* 0x0005e80000100a00 */
[----:B--2---:R-:W2:Y:S04]  /*85530*/  LDL.LU.64 R38, [R1+0x56f0] ;  /* 0x0056f00001267983 */ /* 0x004ea80000300a00 */
[----:B------:R-:W4:Y:S01]  /*85540*/  LDL.LU.64 R36, [R1+0x56e8] ;  /* 0x0056e80001247983 */ /* 0x000f220000300a00 */
[C---:B---3--:R-:W-:Y:S08]  /*85550*/  HMMA.1688.F32.TF32 R48, R12.reuse, R206, R48 ;  /* 0x000000ce0c30723c */ /* 0x048ff00000081030 */
[----:B------:R-:W-:Y:S11]  /*85560*/  HMMA.1688.F32.TF32 R44, R12, R210, R44 ;  /* 0x000000d20c2c723c */ /* 0x000ff6000008102c */
[----:B------:R-:W-:Y:S04]  /*85570*/  STL.64 [R1+0xbb0], R48 ;  /* 0x000bb03001007387 */ /* 0x000fe80000100a00 */
[----:B------:R2:W-:Y:S02]  /*85580*/  STL.64 [R1+0xbb8], R50 ;  /* 0x000bb83201007387 */ /* 0x0005e40000100a00 */
[----:B--2---:R-:W-:-:S02]  /*85590*/  IMAD.MOV.U32 R50, RZ, RZ, R38 ;  /* 0x000000ffff327224 */ /* 0x004fc400078e0026 */
[----:B----4-:R-:W-:Y:S02]  /*855a0*/  IMAD.MOV.U32 R48, RZ, RZ, R36 ;  /* 0x000000ffff307224 */ /* 0x010fe400078e0024 */
[----:B------:R-:W2:Y:S01]  /*855b0*/  LDL.LU R36, [R1+0x56e4] ;  /* 0x0056e40001247983 */ /* 0x000ea20000300800 */
[----:B------:R-:W-:-:S03]  /*855c0*/  IMAD.MOV.U32 R49, RZ, RZ, R37 ;  /* 0x000000ffff317224 */ /* 0x000fc600078e0025 */
[----:B------:R3:W-:Y:S01]  /*855d0*/  STL.64 [R1+0xbc0], R44 ;  /* 0x000bc02c01007387 */ /* 0x0007e20000100a00 */
[----:B------:R-:W-:-:S03]  /*855e0*/  IMAD.MOV.U32 R51, RZ, RZ, R39 ;  /* 0x000000ffff337224 */ /* 0x000fc600078e0027 */
[----:B------:R4:W-:Y:S04]  /*855f0*/  STL.64 [R1+0xbc8], R46 ;  /* 0x000bc82e01007387 */ /* 0x0009e80000100a00 */
[----:B------:R-:W2:Y:S04]  /*85600*/  LDL.LU R37, [R1+0x56e0] ;  /* 0x0056e00001257983 */ /* 0x000ea80000300800 */
[----:B------:R-:W2:Y:S04]  /*85610*/  LDL.LU R38, [R1+0x56dc] ;  /* 0x0056dc0001267983 */ /* 0x000ea80000300800 */
[----:B------:R-:W2:Y:S01]  /*85620*/  LDL.LU R39, [R1+0x56d8] ;  /* 0x0056d80001277983 */ /* 0x000ea20000300800 */
[C---:B------:R-:W-:Y:S03]  /*85630*/  HMMA.1688.F32.TF32 R16, R12.reuse, R214, R16 ;  /* 0x000000d60c10723c */ /* 0x040fe60000081010 */
[----:B---3--:R-:W3:Y:S04]  /*85640*/  LDL.LU R44, [R1+0x500] ;  /* 0x00050000012c7983 */ /* 0x008ee80000300800 */
[----:B------:R-:W3:Y:S04]  /*85650*/  LDL.LU R45, [R1+0x504] ;  /* 0x00050400012d7983 */ /* 0x000ee80000300800 */
[----:B----4-:R-:W3:Y:S04]  /*85660*/  LDL.LU R46, [R1+0x508] ;  /* 0x00050800012e7983 */ /* 0x010ee80000300800 */
[----:B------:R-:W3:Y:S04]  /*85670*/  LDL.LU R47, [R1+0x50c] ;  /* 0x00050c00012f7983 */ /* 0x000ee80000300800 */
[----:B------:R-:W-:Y:S04]  /*85680*/  STL.64 [R1+0xbd0], R16 ;  /* 0x000bd01001007387 */ /* 0x000fe80000100a00 */
[----:B------:R2:W-:Y:S01]  /*85690*/  STL.64 [R1+0xbd8], R18 ;  /* 0x000bd81201007387 */ /* 0x0005e20000100a00 */
[C---:B------:R-:W-:Y:S08]  /*856a0*/  HMMA.1688.F32.TF32 R56, R12.reuse, R222, R56 ;  /* 0x000000de0c38723c */ /* 0x040ff00000081038 */
[C---:B------:R-:W-:Y:S08]  /*856b0*/  HMMA.1688.F32.TF32 R52, R12.reuse, R226, R52 ;  /* 0x000000e20c34723c */ /* 0x040ff00000081034 */
[C---:B------:R-:W-:Y:S08]  /*856c0*/  HMMA.1688.F32.TF32 R132, R12.reuse, R230, R132 ;  /* 0x000000e60c84723c */ /* 0x040ff00000081084 */
[C---:B------:R-:W-:Y:S08]  /*856d0*/  HMMA.1688.F32.TF32 R128, R12.reuse, R234, R128 ;  /* 0x000000ea0c80723c */ /* 0x040ff00000081080 */
[C---:B------:R-:W-:Y:S08]  /*856e0*/  HMMA.1688.F32.TF32 R40, R12.reuse, R238, R40 ;  /* 0x000000ee0c28723c */ /* 0x040ff00000081028 */
        /* <DEDUP_REMOVED lines=8> */
[----:B------:R-:W-:Y:S04]  /*85770*/  STL.64 [R1+0x1250], R56 ;  /* 0x0012503801007387 */ /* 0x000fe80000100a00 */
[----:B------:R4:W-:Y:S01]  /*85780*/  STL.64 [R1+0x1258], R58 ;  /* 0x0012583a01007387 */ /* 0x0009e20000100a00 */
[----:B------:R-:W-:Y:S03]  /*85790*/  HMMA.1688.F32.TF32 R248, R12, R242, R248 ;  /* 0x000000f20cf8723c */ /* 0x000fe600000810f8 */
[----:B------:R-:W-:Y:S04]  /*857a0*/  LDS R16, [R0+UR12+0x1c700] ;  /* 0x01c7000c00107984 */ /* 0x000fe80008000800 */
[----:B------:R-:W-:Y:S04]  /*857b0*/  LDS R18, [R0+UR12+0x1e700] ;  /* 0x01e7000c00127984 */ /* 0x000fe80008000800 */
[----:B----4-:R-:W4:Y:S04]  /*857c0*/  LDL.LU.64 R58, [R1+0x56d0] ;  /* 0x0056d000013a7983 */ /* 0x010f280000300a00 */
[----:B------:R-:W4:Y:S04]  /*857d0*/  LDL.LU.64 R56, [R1+0x56c8] ;  /* 0x0056c80001387983 */ /* 0x000f280000300a00 */
[----:B------:R-:W-:Y:S04]  /*857e0*/  STL.64 [R1+0x1240], R52 ;  /* 0x0012403401007387 */ /* 0x000fe80000100a00 */
[----:B------:R3:W-:Y:S01]  /*857f0*/  STL.64 [R1+0x1248], R54 ;  /* 0x0012483601007387 */ /* 0x0007e20000100a00 */
[C---:B-1----:R-:W-:Y:S03]  /*85800*/  HMMA.1688.F32.TF32 R48, R8.reuse, R186, R48 ;  /* 0x000000ba0830723c */ /* 0x042fe60000081030 */
[----:B------:R-:W-:Y:S04]  /*85810*/  LDS R17, [R252+UR12+0x1c700] ;  /* 0x01c7000cfc117984 */ /* 0x000fe80008000800 */
[----:B------:R-:W1:Y:S04]  /*85820*/  LDS R19, [R252+UR12+0x1e700] ;  /* 0x01e7000cfc137984 */ /* 0x000e680008000800 */
[----:B---3--:R-:W3:Y:S04]  /*85830*/  LDL.LU.64 R54, [R1+0x56c0] ;  /* 0x0056c00001367983 */ /* 0x008ee80000300a00 */
[----:B------:R-:W3:Y:S04]  /*85840*/  LDL.LU.64 R52, [R1+0x56b8] ;  /* 0x0056b80001347983 */ /* 0x000ee80000300a00 */
        /* <DEDUP_REMOVED lines=12> */
[----:B------:R-:W-:Y:S08]  /*85910*/  HMMA.1688.F32.TF32 R44, R8, R190, R44 ;  /* 0x000000be082c723c */ /* 0x000ff0000008102c */
[----:B--2---:R-:W-:Y:S01]  /*85920*/  HMMA.1688.F32.TF32 R40, R12, R246, R40 ;  /* 0x000000f60c28723c */ /* 0x004fe20000081028 */
[----:B------:R-:W2:Y:S04]  /*85930*/  LDL.LU R12, [R1+0x4f0] ;  /* 0x0004f000010c7983 */ /* 0x000ea80000300800 */
[----:B------:R-:W-:Y:S04]  /*85940*/  STL.64 [R1+0x1200], R248 ;  /* 0x001200f801007387 */ /* 0x000fe80000100a00 */
[----:B------:R-:W-:Y:S01]  /*85950*/  STL.64 [R1+0x1208], R250 ;  /* 0x001208fa01007387 */ /* 0x000fe20000100a00 */
[C---:B------:R-:W-:Y:S03]  /*85960*/  HMMA.1688.F32.TF32 R24, R8.reuse, R218, R24 ;  /* 0x000000da0818723c */ /* 0x040fe60000081018 */
[----:B------:R-:W-:Y:S04]  /*85970*/  LDS R248, [R0+UR12+0x1c780] ;  /* 0x01c7800c00f87984 */ /* 0x000fe80008000800 */
[----:B------:R-:W-:Y:S04]  /*85980*/  LDS R250, [R0+UR12+0x1e780] ;  /* 0x01e7800c00fa7984 */ /* 0x000fe80008000800 */
[----:B------:R1:W-:Y:S04]  /*85990*/  STL.64 [R1+0xc10], R40 ;  /* 0x000c102801007387 */ /* 0x0003e80000100a00 */
[----:B------:R1:W-:Y:S04]  /*859a0*/  STL.64 [R1+0xc18], R42 ;  /* 0x000c182a01007387 */ /* 0x0003e80000100a00 */
[----:B------:R-:W2:Y:S04]  /*859b0*/  LDL.LU R13, [R1+0x4f4] ;  /* 0x0004f400010d7983 */ /* 0x000ea80000300800 */
[----:B------:R-:W2:Y:S04]  /*859c0*/  LDL.LU R14, [R1+0x4f8] ;  /* 0x0004f800010e7983 */ /* 0x000ea80000300800 */
[----:B------:R-:W2:Y:S04]  /*859d0*/  LDL.LU R15, [R1+0x4fc] ;  /* 0x0004fc00010f7983 */ /* 0x000ea80000300800 */
[----:B-1----:R-:W3:Y:S04]  /*859e0*/  LDL.LU R40, [R1+0x4e0] ;  /* 0x0004e00001287983 */ /* 0x002ee80000300800 */
[----:B------:R-:W3:Y:S04]  /*859f0*/  LDL.LU R41, [R1+0x4e4] ;  /* 0x0004e40001297983 */ /* 0x000ee80000300800 */
[----:B------:R-:W3:Y:S04]  /*85a00*/  LDL.LU R42, [R1+0x4e8] ;  /* 0x0004e800012a7983 */ /* 0x000ee80000300800 */
[----:B------:R-:W3:Y:S04]  /*85a10*/  LDL.LU R43, [R1+0x4ec] ;  /* 0x0004ec00012b7983 */ /* 0x000ee80000300800 */
        /* <DEDUP_REMOVED lines=15> */
[----:B------:R-:W-:Y:S04]  /*85b10*/  STL.64 [R1+0x11c0], R40 ;  /* 0x0011c02801007387 */ /* 0x000fe80000100a00 */
[----:B------:R-:W-:Y:S02]  /*85b20*/  STL.64 [R1+0x11c8], R42 ;  /* 0x0011c82a01007387 */ /* 0x000fe40000100a00 */
[C---:B------:R-:W-:Y:S02]  /*85b30*/  HMMA.1688.F32.TF32 R36, R8.reuse, R206, R32 ;  /* 0x000000ce0824723c */ /* 0x040fe40000081020 */
[----:B------:R-:W-:Y:S04]  /*85b40*/  LDS R40, [R0+UR12+0x20000] ;  /* 0x0200000c00287984 */ /* 0x000fe80008000800 */
[----:B------:R-:W-:Y:S02]  /*85b50*/  LDS R42, [R0+UR12+0x22000] ;  /* 0x0220000c002a7984 */ /* 0x000fe40008000800 */
[C---:B------:R-:W-:Y:S02]  /*85b60*/  HMMA.1688.F32.TF32 R32, R8.reuse, R210, R180 ;  /* 0x000000d20820723c */ /* 0x040fe400000810b4 */
[----:B------:R-:W-:Y:S04]  /*85b70*/  LDS R41, [R252+UR12+0x20000] ;  /* 0x0200000cfc297984 */ /* 0x000fe80008000800 */
[----:B------:R-:W-:Y:S04]  /*85b80*/  STL.64 [R1+0x11b0], R12 ;  /* 0x0011b00c01007387 */ /* 0x000fe80000100a00 */
[----:B------:R1:W-:Y:S04]  /*85b90*/  STL.64 [R1+0x11b8], R14 ;  /* 0x0011b80e01007387 */ /* 0x0003e80000100a00 */
[----:B------:R-:W-:Y:S01]  /*85ba0*/  LDS R43, [R252+UR12+0x22000] ;  /* 0x0220000cfc2b7984 */ /* 0x000fe20008000800 */
[C---:B-1----:R-:W-:Y:S03]  /*85bb0*/  HMMA.1688.F32.TF32 R12, R8.reuse, R214, R20 ;  /* 0x000000d6080c723c */ /* 0x042fe60000081014 */
[----:B------:R-:W-:Y:S04]  /*85bc0*/  STL.64 [R1+0x11a0], R36 ;  /* 0x0011a02401007387 */ /* 0x000fe80000100a00 */
[----:B------:R-:W-:Y:S01]  /*85bd0*/  STL.64 [R1+0x11a8], R38 ;  /* 0x0011a82601007387 */ /* 0x000fe20000100a00 */
[C---:B------:R-:W-:Y:S03]  /*85be0*/  HMMA.1688.F32.TF32 R20, R8.reuse, R222, R28 ;  /* 0x000000de0814723c */ /* 0x040fe6000008101c */
[----:B------:R-:W-:Y:S04]  /*85bf0*/  STL.64 [R1+0x1190], R32 ;  /* 0x0011902001007387 */ /* 0x000fe80000100a00 */
[----:B------:R-:W-:Y:S04]  /*85c00*/  STL.64 [R1+0x1198], R34 ;  /* 0x0011982201007387 */ /* 0x000fe80000100a00 */
[----:B------:R-:W-:Y:S04]  /*85c10*/  STL.64 [R1+0x1180], R12 ;  /* 0x0011800c01007387 */ /* 0x000fe80000100a00 */
[----:B------:R4:W-:Y:S02]  /*85c20*/  STL.64 [R1+0x1188], R14 ;  /* 0x0011880e01007387 */ /* 0x0009e40000100a00 */
[C---:B----4-:R-:W-:Y:S02]  /*85c30*/  HMMA.1688.F32.TF32 R12, R8.reuse, R226, R44 ;  /* 0x000000e2080c723c */ /* 0x050fe4000008102c */
        /* <DEDUP_REMOVED lines=16> */
[----:B--2---:R-:W-:Y:S08]  /*85d40*/  HMMA.1688.F32.TF32 R20, R8, R246, R56 ;  /* 0x000000f60814723c */ /* 0x004ff00000081038 */
[C---:B------:R-:W-:Y:S08]  /*85d50*/  HMMA.1688.F32.TF32 R8, R16.reuse, R190, R64 ;  /* 0x000000be1008723c */ /* 0x040ff00000081040 */
[C---:B-1----:R-:W-:Y:S01]  /*85d60*/  HMMA.1688.F32.TF32 R12, R16.reuse, R186, R60 ;  /* 0x000000ba100c723c */ /* 0x042fe2000008103c */
        /* <DEDUP_REMOVED lines=47> */
[----:B------:R1:W-:Y:S04]  /*86060*/  STL.64 [R1+0xa60], R20 ;  /* 0x000a601401007387 */ /* 0x0003e80000100a00 */
[----:B------:R2:W-:Y:S04]  /*86070*/  STL.64 [R1+0xa68], R22 ;  /* 0x000a681601007387 */ /* 0x0005e80000100a00 */
[----:B------:R-:W3:Y:S04]  /*86080*/  LDL.LU R180, [R1+0xb0] ;  /* 0x0000b00001b47983 */ /* 0x000ee80000300800 */
[----:B------:R-:W-:Y:S04]  /*86090*/  STL.64 [R1+0xa20], R12 ;  /* 0x000a200c01007387 */ /* 0x000fe80000100a00 */
[----:B------:R4:W-:Y:S04]  /*860a0*/  STL.64 [R1+0xa28], R14 ;  /* 0x000a280e01007387 */ /* 0x0009e80000100a00 */
[----:B------:R-:W-:Y:S01]  /*860b0*/  STL.64 [R1+0x9f0], R8 ;  /* 0x0009f00801007387 */ /* 0x000fe20000100a00 */
[----:B-1----:R-:W-:-:S03]  /*860c0*/  MOV R20, R143 ;  /* 0x0000008f00147202 */ /* 0x002fc60000000f00 */
[----:B------:R1:W-:Y:S04]  /*860d0*/  STL.64 [R1+0x9f8], R10 ;  /* 0x0009f80a01007387 */ /* 0x0003e80000100a00 */
[----:B------:R-:W3:Y:S04]  /*860e0*/  LDL.LU R181, [R1+0xb4] ;  /* 0x0000b40001b57983 */ /* 0x000ee80000300800 */
[----:B------:R-:W3:Y:S04]  /*860f0*/  LDL.LU R182, [R1+0xb8] ;  /* 0x0000b80001b67983 */ /* 0x000ee80000300800 */
[----:B------:R-:W3:Y:S04]  /*86100*/  LDL.LU R183, [R1+0xbc] ;  /* 0x0000bc0001b77983 */ /* 0x000ee80000300800 */
[----:B------:R-:W3:Y:S01]  /*86110*/  LDL.LU R143, [R1+0x5664] ;  /* 0x00566400018f7983 */ /* 0x000ee20000300800 */
[----:B------:R-:W-:Y:S01]  /*86120*/  HMMA.1688.F32.TF32 R16, R248, R190, R124 ;  /* 0x000000bef810723c */ /* 0x000fe2000008107c */
[----:B------:R-:W-:-:S02]  /*86130*/  IMAD.MOV.U32 R21, RZ, RZ, R145 ;  /* 0x000000ffff157224 */ /* 0x000fc400078e0091 */
[----:B------:R-:W3:Y:S01]  /*86140*/  LDL.LU R145, [R1+0x5660] ;  /* 0x0056600001917983 */ /* 0x000ee20000300800 */
[----:B--2---:R-:W-:Y:S02]  /*86150*/  IMAD.MOV.U32 R22, RZ, RZ, R146 ;  /* 0x000000ffff167224 */ /* 0x004fe400078e0092 */
[----:B------:R-:W-:Y:S01]  /*86160*/  IMAD.MOV.U32 R23, RZ, RZ, R147 ;  /* 0x000000ffff177224 */ /* 0x000fe200078e0093 */
[----:B------:R-:W2:Y:S01]  /*86170*/  LDL.LU R146, [R1+0x565c] ;  /* 0x00565c0001927983 */ /* 0x000ea20000300800 */
[C---:B----4-:R-:W-:Y:S03]  /*86180*/  HMMA.1688.F32.TF32 R12, R248.reuse, R194, R4 ;  /* 0x000000c2f80c723c */ /* 0x050fe60000081004 */
[----:B------:R-:W2:Y:S05]  /*86190*/  LDL.LU R147, [R1+0x5658] ;  /* 0x0056580001937983 */ /* 0x000eaa0000300800 */
[----:B-1----:R-:W-:Y:S03]  /*861a0*/  HMMA.1688.F32.TF32 R8, R248, R198, R136 ;  /* 0x000000c6f808723c */ /* 0x002fe60000081088 */
[----:B------:R-:W-:Y:S04]  /*861b0*/  STL.64 [R1+0x9c0], R16 ;  /* 0x0009c01001007387 */ /* 0x000fe80000100a00 */
[----:B------:R-:W-:Y:S01]  /*861c0*/  STL.64 [R1+0x9c8], R18 ;  /* 0x0009c81201007387 */ /* 0x000fe20000100a00 */
[----:B------:R-:W-:-:S03]  /*861d0*/  IMAD.MOV.U32 R24, RZ, RZ, R167 ;  /* 0x000000ffff187224 */ /* 0x000fc600078e00a7 */
[----:B------:R-:W-:Y:S04]  /*861e0*/  STL.64 [R1+0x9a0], R12 ;  /* 0x0009a00c01007387 */ /* 0x000fe80000100a00 */
[----:B------:R-:W-:Y:S04]  /*861f0*/  STL.64 [R1+0x9a8], R14 ;  /* 0x0009a80e01007387 */ /* 0x000fe80000100a00 */
[----:B------:R-:W-:Y:S04]  /*86200*/  STL.64 [R1+0x970], R8 ;  /* 0x0009700801007387 */ /* 0x000fe80000100a00 */
[----:B------:R1:W-:Y:S04]  /*86210*/  STL.64 [R1+0x978], R10 ;  /* 0x0009780a01007387 */ /* 0x0003e80000100a00 */
[----:B------:R-:W4:Y:S01]  /*86220*/  LDL.LU R167, [R1+0x5654] ;  /* 0x0056540001a77983 */ /* 0x000f220000300800 */
[----:B------:R-:W-:Y:S01]  /*86230*/  MOV R25, R154 ;  /* 0x0000009a00197202 */ /* 0x000fe20000000f00 */
[----:B------:R-:W-:-:S02]  /*86240*/  IMAD.MOV.U32 R26, RZ, RZ, R155 ;  /* 0x000000ffff1a7224 */ /* 0x000fc400078e009b */
[----:B------:R-:W-:Y:S01]  /*86250*/  IMAD.MOV.U32 R27, RZ, RZ, R3 ;  /* 0x000000ffff1b7224 */ /* 0x000fe200078e0003 */
[----:B-1----:R-:W-:Y:S01]  /*86260*/  HMMA.1688.F32.TF32 R8, R248, R210, R148 ;  /* 0x000000d2f808723c */ /* 0x002fe20000081094 */
[----:B------:R-:W-:-:S07]  /*86270*/  IMAD.MOV.U32 R31, RZ, RZ, R2 ;  /* 0x000000ffff1f7224 */ /* 0x000fce00078e0002 */
[----:B---3--:R-:W-:-:S15]  /*86280*/  HMMA.1688.F32.TF32 R4, R248, R202, R140 ;  /* 0x000000caf804723c */ /* 0x008fde000008108c */
[----:B------:R-:W-:-:S04]  /*86290*/  NOP ;  /* 0x0000000000007918 */ /* 0x000fc80000000000 */
[----:B------:R-:W-:Y:S04]  /*862a0*/  STL.64 [R1+0x940], R4 ;  /* 0x0009400401007387 */ /* 0x000fe80000100a00 */
[----:B------:R2:W-:Y:S04]  /*862b0*/  STL.64 [R1+0x948], R6 ;  /* 0x0009480601007387 */ /* 0x0005e80000100a00 */
[----:B------:R-:W3:Y:S04]  /*862c0*/  LDL.LU R154, [R1+0x5650] ;  /* 0x00565000019a7983 */ /* 0x000ee80000300800 */
[----:B------:R-:W3:Y:S01]  /*862d0*/  LDL.LU R155, [R1+0x564c] ;  /* 0x00564c00019b7983 */ /* 0x000ee20000300800 */
[----:B--2---:R-:W-:-:S15]  /*862e0*/  HMMA.1688.F32.TF32 R4, R248, R206, R144 ;  /* 0x000000cef804723c */ /* 0x004fde0000081090 */
[----:B------:R-:W-:-:S04]  /*862f0*/  NOP ;  /* 0x0000000000007918 */ /* 0x000fc80000000000 */
[----:B------:R-:W-:Y:S01]  /*86300*/  STL.64 [R1+0x920], R4 ;  /* 0x0009200401007387 */ /* 0x000fe20000100a00 */
[----:B------:R-:W-:-:S03]  /*86310*/  IMAD.MOV.U32 R3, RZ, RZ, R7 ;  /* 0x000000ffff037224 */ /* 0x000fc600078e0007 */
[----:B------:R4:W-:Y:S04]  /*86320*/  STL [R1+0x928], R6 ;  /* 0x0009280601007387 */ /* 0x0009e80000100800 */
[----:B------:R-:W2:Y:S01]  /*86330*/  LDL.LU R28, [R1+0x910] ;  /* 0x00091000011c7983 */ /* 0x000ea20000300800 */
[----:B----4-:R-:W-:Y:S03]  /*86340*/  HMMA.1688.F32.TF32 R4, R248, R214, R164 ;  /* 0x000000d6f804723c */ /* 0x010fe600000810a4 */
[----:B------:R-:W-:Y:S04]  /*86350*/  STL.64 [R1+0x8f0], R8 ;  /* 0x0008f00801007387 */ /* 0x000fe80000100a00 */
[----:B------:R1:W-:-:S12]  /*86360*/  STL.64 [R1+0x8f8], R10 ;  /* 0x0008f80a01007387 */ /* 0x0003d80000100a00 */
[----:B------:R-:W-:Y:S04]  /*86370*/  STL.64 [R1+0x890], R4 ;  /* 0x0008900401007387 */ /* 0x000fe80000100a00 */
[----:B------:R4:W-:Y:S04]  /*86380*/  STL.64 [R1+0x898], R6 ;  /* 0x0008980601007387 */ /* 0x0009e80000100a00 */
[----:B------:R-:W2:Y:S04]  /*86390*/  LDL.LU R29, [R1+0x914] ;  /* 0x00091400011d7983 */ /* 0x000ea80000300800 */
[----:B------:R-:W2:Y:S04]  /*863a0*/  LDL.LU R30, [R1+0x918] ;  /* 0x00091800011e7983 */ /* 0x000ea80000300800 */
[----:B------:R-:W2:Y:S01]  /*863b0*/  LDL.LU R2, [R1+0x5648] ;  /* 0x0056480001027983 */ /* 0x000ea20000300800 */
[C---:B-1----:R-:W-:Y:S08]  /*863c0*/  HMMA.1688.F32.TF32 R8, R248.reuse, R222, R156 ;  /* 0x000000def808723c */ /* 0x042ff0000008109c */
[C---:B----4-:R-:W-:Y:S08]  /*863d0*/  HMMA.1688.F32.TF32 R4, R248.reuse, R226, R160 ;  /* 0x000000e2f804723c */ /* 0x050ff000000810a0 */
[----:B------:R-:W-:Y:S01]  /*863e0*/  HMMA.1688.F32.TF32 R16, R248, R238, R24 ;  /* 0x000000eef810723c */ /* 0x000fe20000081018 */
[----:B------:R-:W-:Y:S01]  /*863f0*/  MOV R44, R233 ;  /* 0x000000e9002c7202 */ /* 0x000fe20000000f00 */
[----:B------:R-:W-:-:S02]  /*86400*/  IMAD.MOV.U32 R45, RZ, RZ, R232 ;  /* 0x000000ffff2d7224 */ /* 0x000fc400078e00e8 */
[----:B------:R-:W-:Y:S02]  /*86410*/  IMAD.MOV.U32 R46, RZ, RZ, R229 ;  /* 0x000000ffff2e7224 */ /* 0x000fe400078e00e5 */
[----:B------:R-:W-:Y:S01]  /*86420*/  IMAD.MOV.U32 R47, RZ, RZ, R228 ;  /* 0x000000ffff2f7224 */ /* 0x000fe200078e00e4 */
[----:B------:R-:W-:Y:S01]  /*86430*/  MOV R130, R209 ;  /* 0x000000d100827202 */ /* 0x000fe20000000f00 */
[----:B------:R-:W-:Y:S02]  /*86440*/  IMAD.MOV.U32 R131, RZ, RZ, R208 ;  /* 0x000000ffff837224 */ /* 0x000fe400078e00d0 */
[----:B------:R-:W-:Y:S02]  /*86450*/  IMAD.MOV.U32 R128, RZ, RZ, R213 ;  /* 0x000000ffff807224 */ /* 0x000fe400078e00d5 */
[----:B------:R-:W-:Y:S01]  /*86460*/  IMAD.MOV.U32 R129, RZ, RZ, R212 ;  /* 0x000000ffff817224 */ /* 0x000fe200078e00d4 */
[----:B------:R-:W-:Y:S01]  /*86470*/  MOV R198, R189 ;  /* 0x000000bd00c67202 */ /* 0x000fe20000000f00 */
[----:B------:R-:W-:Y:S01]  /*86480*/  IMAD.MOV.U32 R199, RZ, RZ, R188 ;  /* 0x000000ffffc77224 */ /* 0x000fe200078e00bc */
[----:B------:R-:W-:Y:S01]  /*86490*/  LDS R238, [R0+UR12+0x22500] ;  /* 0x0225000c00ee7984 */ /* 0x000fe20008000800 */
[----:B------:R-:W-:-:S02]  /*864a0*/  IMAD.MOV.U32 R194, RZ, RZ, R185 ;  /* 0x000000ffffc27224 */ /* 0x000fc400078e00b9 */
[----:B------:R-:W-:Y:S01]  /*864b0*/  IMAD.MOV.U32 R195, RZ, RZ, R184 ;  /* 0x000000ffffc37224 */ /* 0x000fe200078e00b8 */
[----:B------:R-:W-:Y:S01]  /*864c0*/  LDS R239, [R252+UR12+0x22500] ;  /* 0x0225000cfcef7984 */ /* 0x000fe20008000800 */
[----:B---3--:R-:W-:-:S15]  /*864d0*/  HMMA.1688.F32.TF32 R12, R248, R218, R152 ;  /* 0x000000daf80c723c */ /* 0x008fde0000081098 */
[----:B------:R-:W-:-:S04]  /*864e0*/  NOP ;  /* 0x0000000000007918 */ /* 0x000fc80000000000 */
[----:B------:R-:W-:Y:S04]  /*864f0*/  STL.64 [R1+0x870], R12 ;  /* 0x0008700c01007387 */ /* 0x000fe80000100a00 */
[----:B------:R1:W-:Y:S04]  /*86500*/  STL.64 [R1+0x878], R14 ;  /* 0x0008780e01007387 */ /* 0x0003e80000100a00 */
[----:B------:R-:W-:Y:S04]  /*86510*/  STL.64 [R1+0x840], R8 ;  /* 0x0008400801007387 */ /* 0x000fe80000100a00 */
[----:B------:R-:W-:Y:S04]  /*86520*/  STL.64 [R1+0x848], R10 ;  /* 0x0008480a01007387 */ /* 0x000fe80000100a00 */
[----:B------:R-:W-:Y:S04]  /*86530*/  STL.64 [R1+0x810], R4 ;  /* 0x0008100401007387 */ /* 0x000fe80000100a00 */
[----:B------:R-:W-:Y:S01]  /*86540*/  STL.64 [R1+0x818], R6 ;  /* 0x0008180601007387 */ /* 0x000fe20000100a00 */
[C---:B-1----:R-:W-:Y:S03]  /*86550*/  HMMA.1688.F32.TF32 R12, R248.reuse, R230, R180 ;  /* 0x000000e6f80c723c */ /* 0x042fe600000810b4 */
[----:B--2---:R-:W1:Y:S04]  /*86560*/  LDSM.16.M88.4 R4, [R2+UR13+0x80100] ;  /* 0x0801000d0204783b */ /* 0x004e680008000200 */
[----:B------:R-:W2:Y:S04]  /*86570*/  LDSM.16.M88.4 R8, [R2+UR13+0x81100] ;  /* 0x0811000d0208783b */ /* 0x000ea80008000200 */
[----:B------:R-:W-:Y:S04]  /*86580*/  LDSM.16.M88.4 R36, [R2+UR13+0x84100] ;  /* 0x0841000d0224783b */ /* 0x000fe80008000200 */
        /* <DEDUP_REMOVED lines=9> */
[----:B------:R1:W-:Y:S02]  /*86620*/  STL.64 [R1+0x7f8], R14 ;  /* 0x0007f80e01007387 */ /* 0x0003e40000100a00 */
[C---:B-1----:R-:W-:Y:S02]  /*86630*/  HMMA.1688.F32.TF32 R12, R248.reuse, R234, R20 ;  /* 0x000000eaf80c723c */ /* 0x042fe40000081014 */
[----:B------:R-:W-:Y:S04]  /*86640*/  STL [R1+0x54cc], R11 ;  /* 0x0054cc0b01007387 */ /* 0x000fe80000100800 */
[----:B------:R-:W2:Y:S04]  /*86650*/  LDL.LU R180, [R1+0xc30] ;  /* 0x000c300001b47983 */ /* 0x000ea80000300800 */
[----:B------:R-:W-:Y:S09]  /*86660*/  LDSM.16.M88.4 R232, [R2+UR13+0x89100] ;  /* 0x0891000d02e8783b */ /* 0x000ff20008000200 */
[----:B------:R-:W-:Y:S04]  /*86670*/  STL.64 [R1+0x7c0], R12 ;  /* 0x0007c00c01007387 */ /* 0x000fe80000100a00 */
[----:B------:R-:W-:Y:S04]  /*86680*/  STL.64 [R1+0x7c8], R14 ;  /* 0x0007c80e01007387 */ /* 0x000fe80000100a00 */
[----:B------:R-:W1:Y:S04]  /*86690*/  LDSM.16.M88.4 R12, [R2+UR13+0x82100] ;  /* 0x0821000d020c783b */ /* 0x000e680008000200 */
[----:B------:R-:W2:Y:S04]  /*866a0*/  LDL.LU R181, [R1+0xc34] ;  /* 0x000c340001b57983 */ /* 0x000ea80000300800 */
[----:B------:R-:W2:Y:S04]  /*866b0*/  LDL.LU R182, [R1+0xc38] ;  /* 0x000c380001b67983 */ /* 0x000ea80000300800 */
[----:B------:R-:W2:Y:S04]  /*866c0*/  LDL.LU R183, [R1+0xc3c] ;  /* 0x000c3c0001b77983 */ /* 0x000ea80000300800 */
[----:B-1----:R-:W-:Y:S04]  /*866d0*/  STL [R1+0x54dc], R14 ;  /* 0x0054dc0e01007387 */ /* 0x002fe80000100800 */
[----:B------:R-:W-:Y:S04]  /*866e0*/  STL [R1+0x54c8], R15 ;  /* 0x0054c80f01007387 */ /* 0x000fe80000100800 */
[----:B------:R-:W3:Y:S04]  /*866f0*/  LDL.LU R48, [R1+0xc60] ;  /* 0x000c600001307983 */ /* 0x000ee80000300800 */
[----:B------:R-:W-:Y:S04]  /*86700*/  STL.64 [R1+0x7b0], R16 ;  /* 0x0007b01001007387 */ /* 0x000fe80000100a00 */
[----:B------:R-:W-:Y:S04]  /*86710*/  STL.64 [R1+0x7b8], R18 ;  /* 0x0007b81201007387 */ /* 0x000fe80000100a00 */
[----:B------:R-:W3:Y:S04]  /*86720*/  LDL.LU R49, [R1+0xc64] ;  /* 0x000c640001317983 */ /* 0x000ee80000300800 */
[----:B------:R-:W3:Y:S04]  /*86730*/  LDL.LU R50, [R1+0xc68] ;  /* 0x000c680001327983 */ /* 0x000ee80000300800 */
[----:B------:R-:W3:Y:S04]  /*86740*/  LDL.LU R51, [R1+0xc6c] ;  /* 0x000c6c0001337983 */ /* 0x000ee80000300800 */
[----:B------:R-:W1:Y:S01]  /*86750*/  LDSM.16.M88.4 R16, [R2+UR13+0x83100] ;  /* 0x0831000d0210783b */ /* 0x000e620008000200 */
[C---:B------:R-:W-:Y:S03]  /*86760*/  HMMA.1688.F32.TF32 R20, R248.reuse, R242, R28 ;  /* 0x000000f2f814723c */ /* 0x040fe6000008101c */
[----:B------:R-:W-:Y:S04]  /*86770*/  LDSM.16.M88.4 R28, [R2+UR13+0x88100] ;  /* 0x0881000d021c783b */ /* 0x000fe80008000200 */
[----:B------:R-:W-:Y:S04]  /*86780*/  LDS R242, [R0+UR12+0x22580] ;  /* 0x0225800c00f27984 */ /* 0x000fe80008000800 */
[----:B------:R-:W-:Y:S04]  /*86790*/  LDS R243, [R252+UR12+0x22580] ;  /* 0x0225800cfcf37984 */ /* 0x000fe80008000800 */
[----:B-1----:R-:W-:Y:S04]  /*867a0*/  STL [R1+0x54e4], R18 ;  /* 0x0054e41201007387 */ /* 0x002fe80000100800 */
[----:B------:R-:W-:Y:S04]  /*867b0*/  STL [R1+0x54e0], R19 ;  /* 0x0054e01301007387 */ /* 0x000fe80000100800 */
[----:B------:R-:W-:Y:S04]  /*867c0*/  STL.64 [R1+0x2d0], R20 ;  /* 0x0002d01401007387 */ /* 0x000fe80000100a00 */
[----:B------:R-:W-:Y:S04]  /*867d0*/  STL.64 [R1+0x2d8], R22 ;  /* 0x0002d81601007387 */ /* 0x000fe80000100a00 */
[----:B------:R-:W1:Y:S04]  /*867e0*/  LDSM.16.M88.4 R20, [R2+UR13+0x86100] ;  /* 0x0861000d0214783b */ /* 0x000e680008000200 */
[----:B------:R-:W-:Y:S04]  /*867f0*/  STL [R1+0x54ec], R38 ;  /* 0x0054ec2601007387 */ /* 0x000fe80000100800 */
[----:B------:R-:W-:Y:S04]  /*86800*/  STL [R1+0x54e8], R39 ;  /* 0x0054e82701007387 */ /* 0x000fe80000100800 */
[----:B------:R-:W-:Y:S04]  /*86810*/  STL [R1+0x54f4], R34 ;  /* 0x0054f42201007387 */ /* 0x000fe80000100800 */
[----:B------:R-:W-:Y:S04]  /*86820*/  STL [R1+0x54f0], R35 ;  /* 0x0054f02301007387 */ /* 0x000fe80000100800 */
[----:B-1----:R-:W-:Y:S04]  /*86830*/  STL [R1+0x54fc], R22 ;  /* 0x0054fc1601007387 */ /* 0x002fe80000100800 */
[----:B------:R-:W-:Y:S04]  /*86840*/  STL [R1+0x54f8], R23 ;  /* 0x0054f81701007387 */ /* 0x000fe80000100800 */
[----:B------:R-:W-:Y:S04]  /*86850*/  STL [R1+0x5504], R26 ;  /* 0x0055041a01007387 */ /* 0x000fe80000100800 */
[----:B------:R-:W-:Y:S04]  /*86860*/  STL [R1+0x5500], R27 ;  /* 0x0055001b01007387 */ /* 0x000fe80000100800 */
[----:B------:R-:W-:Y:S04]  /*86870*/  STL [R1+0x550c], R30 ;  /* 0x00550c1e01007387 */ /* 0x000fe80000100800 */
[----:B------:R-:W-:Y:S04]  /*86880*/  STL [R1+0x5508], R31 ;  /* 0x0055081f01007387 */ /* 0x000fe80000100800 */
[----:B------:R-:W-:Y:S04]  /*86890*/  STL [R1+0x5514], R234 ;  /* 0x005514ea01007387 */ /* 0x000fe80000100800 */
[----:B------:R-:W-:Y:S01]  /*868a0*/  STL [R1+0x5510], R235 ;  /* 0x005510eb01007387 */ /* 0x000fe20000100800 */
[----:B--2---:R-:W-:Y:S01]  /*868b0*/  HMMA.1688.F32.TF32 R248, R248, R246, R180 ;  /* 0x000000f6f8f8723c */ /* 0x004fe200000810b4 */
[----:B------:R-:W-:Y:S01]  /*868c0*/  IMAD.MOV.U32 R180, RZ, RZ, R225 ;  /* 0x000000ffffb47224 */ /* 0x000fe200078e00e1 */
[----:B------:R-:W-:Y:S01]  /*868d0*/  MOV R181, R224 ;  /* 0x000000e000b57202 */ /* 0x000fe20000000f00 */
[----:B------:R-:W-:Y:S01]  /*868e0*/  IMAD.MOV.U32 R182, RZ, RZ, R221 ;  /* 0x000000ffffb67224 */ /* 0x000fe200078e00dd */
[----:B------:R-:W1:Y:S01]  /*868f0*/  LDSM.16.M88.4 R224, [R2+UR13+0x8d100] ;  /* 0x08d1000d02e0783b */ /* 0x000e620008000200 */
[----:B------:R-:W-:-:S03]  /*86900*/  IMAD.MOV.U32 R183, RZ, RZ, R220 ;  /* 0x000000ffffb77224 */ /* 0x000fc600078e00dc */
[----:B------:R-:W2:Y:S01]  /*86910*/  LDSM.16.M88.4 R220, [R2+UR13+0x8e100] ;  /* 0x08e1000d02dc783b */ /* 0x000ea20008000200 */
[----:B---3--:R-:W-:-:S15]  /*86920*/  HMMA.1688.F32.TF32 R48, R40, R4, R48 ;  /* 0x000000042830723c */ /* 0x008fde0000081030 */
[----:B------:R-:W-:-:S04]  /*86930*/  NOP ;  /* 0x0000000000007918 */ /* 0x000fc80000000000 */
[----:B------:R-:W-:Y:S04]  /*86940*/  STL.64 [R1+0x230], R48 ;  /* 0x0002303001007387 */ /* 0x000fe80000100a00 */
[----:B------:R3:W-:Y:S04]  /*86950*/  STL.64 [R1+0x238], R50 ;  /* 0x0002383201007387 */ /* 0x0007e80000100a00 */
[----:B------:R-:W-:Y:S01]  /*86960*/  STL [R1+0x551c], R230 ;  /* 0x00551ce601007387 */ /* 0x000fe20000100800 */
[----:B---3--:R-:W-:Y:S03]  /*86970*/  HMMA.1688.F32.TF32 R48, R40, R8, R44 ;  /* 0x000000082830723c */ /* 0x008fe6000008102c */
[----:B------:R-:W-:Y:S04]  /*86980*/  STL [R1+0x5518], R231 ;  /* 0x005518e701007387 */ /* 0x000fe80000100800 */
[----:B------:R-:W-:Y:S04]  /*86990*/  STL [R1+0x5524], R210 ;  /* 0x005524d201007387 */ /* 0x000fe80000100800 */
[----:B------:R-:W-:Y:S04]  /*869a0*/  STL [R1+0x5520], R211 ;  /* 0x005520d301007387 */ /* 0x000fe80000100800 */
[----:B------:R-:W-:Y:S04]  /*869b0*/  STL [R1+0x552c], R214 ;  /* 0x00552cd601007387 */ /* 0x000fe80000100800 */
[----:B------:R-:W-:Y:S04]  /*869c0*/  STL [R1+0x5528], R215 ;  /* 0x005528d701007387 */ /* 0x000fe80000100800 */
[----:B-1----:R-:W-:Y:S04]  /*869d0*/  STL [R1+0x5534], R226 ;  /* 0x005534e201007387 */ /* 0x002fe80000100800 */
[----:B------:R-:W-:Y:S04]  /*869e0*/  STL [R1+0x5530], R227 ;  /* 0x005530e301007387 */ /* 0x000fe80000100800 */
[----:B--2---:R-:W-:Y:S01]  /*869f0*/  STL [R1+0x553c], R222 ;  /* 0x00553cde01007387 */ /* 0x004fe20000100800 */
[----:B------:R-:W-:-:S03]  /*86a00*/  IMAD.MOV.U32 R46, RZ, RZ, R217 ;  /* 0x000000ffff2e7224 */ /* 0x000fc600078e00d9 */
[----:B------:R-:W-:Y:S01]  /*86a10*/  STL [R1+0x5538], R223 ;  /* 0x005538df01007387 */ /* 0x000fe20000100800 */
[----:B------:R-:W-:-:S03]  /*86a20*/  IMAD.MOV.U32 R47, RZ, RZ, R216 ;  /* 0x000000ffff2f7224 */ /* 0x000fc600078e00d8 */
[----:B------:R-:W2:Y:S04]  /*86a30*/  LDL.LU R44, [R1+0x10f0] ;  /* 0x0010f000012c7983 */ /* 0x000ea80000300800 */
[----:B------:R-:W-:Y:S04]  /*86a40*/  STL.64 [R1+0x220], R48 ;  /* 0x0002203001007387 */ /* 0x000fe80000100a00 */
[----:B------:R1:W-:Y:S04]  /*86a50*/  STL.64 [R1+0x228], R50 ;  /* 0x0002283201007387 */ /* 0x0003e80000100a00 */
[----:B------:R-:W2:Y:S04]  /*86a60*/  LDL.LU R45, [R1+0x10f4] ;  /* 0x0010f400012d7983 */ /* 0x000ea80000300800 */
[----:B------:R-:W3:Y:S01]  /*86a70*/  LDSM.16.M88.4 R216, [R2+UR13+0x8f100] ;  /* 0x08f1000d02d8783b */ /* 0x000ee20008000200 */
[C---:B-1----:R-:W-:Y:S03]  /*86a80*/  HMMA.1688.F32.TF32 R48, R40.reuse, R12, R180 ;  /* 0x0000000c2830723c */ /* 0x042fe600000810b4 */
[----:B---3--:R-:W-:Y:S04]  /*86a90*/  STL [R1+0x5544], R218 ;  /* 0x005544da01007387 */ /* 0x008fe80000100800 */
[----:B------:R1:W-:Y:S04]  /*86aa0*/  STL [R1+0x5540], R219 ;  /* 0x005540db01007387 */ /* 0x0003e80000100800 */
[----:B------:R-:W-:Y:S04]  /*86ab0*/  STL [R1+0x4eac], R2 ;  /* 0x004eac0201007387 */ /* 0x000fe80000100800 */
[----:B------:R-:W3:Y:S04]  /*86ac0*/  LDL.LU R180, [R1+0x10e0] ;  /* 0x0010e00001b47983 */ /* 0x000ee80000300800 */
[----:B------:R-:W3:Y:S04]  /*86ad0*/  LDL.LU R181, [R1+0x10e4] ;  /* 0x0010e40001b57983 */ /* 0x000ee80000300800 */
[----:B------:R-:W3:Y:S04]  /*86ae0*/  LDL.LU R182, [R1+0x10e8] ;  /* 0x0010e80001b67983 */ /* 0x000ee80000300800 */
[----:B------:R-:W3:Y:S01]  /*86af0*/  LDL.LU R183, [R1+0x10ec] ;  /* 0x0010ec0001b77983 */ /* 0x000ee20000300800 */
[----:B------:R-:W-:Y:S01]  /*86b00*/  IMAD.MOV.U32 R231, RZ, RZ, R51 ;  /* 0x000000ffffe77224 */ /* 0x000fe200078e0033 */
[----:B------:R-:W-:Y:S01]  /*86b10*/  MOV R211, R49 ;  /* 0x0000003100d37202 */ /* 0x000fe20000000f00 */
[----:B------:R-:W-:Y:S01]  /*86b20*/  IMAD.MOV.U32 R230, RZ, RZ, R50 ;  /* 0x000000ffffe67224 */ /* 0x000fe200078e0032 */
[----:B------:R-:W-:Y:S01]  /*86b30*/  HMMA.1688.F32.TF32 R52, R40, R16, R128 ;  /* 0x000000102834723c */ /* 0x000fe20000081080 */
[----:B------:R-:W-:Y:S01]  /*86b40*/  IMAD.MOV.U32 R210, RZ, RZ, R48 ;  /* 0x000000ffffd27224 */ /* 0x000fe200078e0030 */
[----:B------:R-:W-:Y:S04]  /*86b50*/  STL [R1+0x5554], R231 ;  /* 0x005554e701007387 */ /* 0x000fe80000100800 */
[----:B------:R-:W-:Y:S04]  /*86b60*/  STL [R1+0x5550], R230 ;  /* 0x005550e601007387 */ /* 0x000fe80000100800 */
[----:B------:R-:W-:Y:S04]  /*86b70*/  STL [R1+0x554c], R211 ;  /* 0x00554cd301007387 */ /* 0x000fe80000100800 */
[----:B------:R4:W-:Y:S04]  /*86b80*/  STL [R1+0x5548], R210 ;  /* 0x005548d201007387 */ /* 0x0009e80000100800 */
[----:B------:R-:W4:Y:S04]  /*86b90*/  LDL.LU R128, [R1+0x10d0] ;  /* 0x0010d00001807983 */ /* 0x000f280000300800 */
[----:B------:R-:W4:Y:S04]  /*86ba0*/  LDL.LU R129, [R1+0x10d4] ;  /* 0x0010d40001817983 */ /* 0x000f280000300800 */
[----:B------:R-:W4:Y:S04]  /*86bb0*/  LDL.LU R130, [R1+0x10d8] ;  /* 0x0010d80001827983 */ /* 0x000f280000300800 */
[----:B------:R-:W4:Y:S01]  /*86bc0*/  LDL.LU R131, [R1+0x10dc] ;  /* 0x0010dc0001837983 */ /* 0x000f220000300800 */
[----:B------:R-:W-:Y:S01]  /*86bd0*/  IMAD.MOV.U32 R215, RZ, RZ, R55 ;  /* 0x000000ffffd77224 */ /* 0x000fe200078e0037 */
[----:B------:R-:W-:Y:S01]  /*86be0*/  MOV R214, R54 ;  /* 0x0000003600d67202 */ /* 0x000fe20000000f00 */
[----:B------:R-:W-:Y:S01]  /*86bf0*/  IMAD.MOV.U32 R227, RZ, RZ, R53 ;  /* 0x000000ffffe37224 */ /* 0x000fe200078e0035 */
[----:B------:R-:W-:Y:S01]  /*86c00*/  LDS R48, [R0+UR12+0x20080] ;  /* 0x0200800c00307984 */ /* 0x000fe20008000800 */
[----:B------:R-:W-:-:S03]  /*86c10*/  IMAD.MOV.U32 R226, RZ, RZ, R52 ;  /* 0x000000ffffe27224 */ /* 0x000fc600078e0034 */
[----:B------:R-:W-:Y:S04]  /*86c20*/  STL [R1+0x5564], R215 ;  /* 0x005564d701007387 */ /* 0x000fe80000100800 */
[----:B------:R-:W-:Y:S04]  /*86c30*/  STL [R1+0x5560], R214 ;  /* 0x005560d601007387 */ /* 0x000fe80000100800 */
[----:B------:R-:W-:Y:S04]  /*86c40*/  STL [R1+0x555c], R227 ;  /* 0x00555ce301007387 */ /* 0x000fe80000100800 */
[----:B------:R1:W-:Y:S04]  /*86c50*/  STL [R1+0x5558], R226 ;  /* 0x005558e201007387 */ /* 0x0003e80000100800 */
[----:B------:R-:W-:Y:S04]  /*86c60*/  LDS R50, [R0+UR12+0x22080] ;  /* 0x0220800c00327984 */ /* 0x000fe80008000800 */
[----:B------:R-:W-:Y:S04]  /*86c70*/  LDS R49, [R252+UR12+0x20080] ;  /* 0x0200800cfc317984 */ /* 0x000fe80008000800 */
[----:B------:R-:W1:Y:S01]  /*86c80*/  LDS R51, [R252+UR12+0x22080] ;  /* 0x0220800cfc337984 */ /* 0x000e620008000800 */
[----:B--2---:R-:W-:-:S15]  /*86c90*/  HMMA.1688.F32.TF32 R44, R40, R36, R44 ;  /* 0x00000024282c723c */ /* 0x004fde000008102c */
[----:B------:R-:W-:-:S04]  /*86ca0*/  NOP ;  /* 0x0000000000007918 */ /* 0x000fc80000000000 */
[----:B------:R-:W-:Y:S02]  /*86cb0*/  IMAD.MOV.U32 R234, RZ, RZ, R44 ;  /* 0x000000ffffea7224 */ /* 0x000fe400078e002c */
[----:B------:R-:W-:Y:S01]  /*86cc0*/  IMAD.MOV.U32 R235, RZ, RZ, R45 ;  /* 0x000000ffffeb7224 */ /* 0x000fe200078e002d */
[----:B------:R-:W2:Y:S01]  /*86cd0*/  LDL.LU R44, [R1+0x10c0] ;  /* 0x0010c000012c7983 */ /* 0x000ea20000300800 */
[----:B------:R-:W-:Y:S01]  /*86ce0*/  IMAD.MOV.U32 R30, RZ, RZ, R46 ;  /* 0x000000ffff1e7224 */ /* 0x000fe200078e002e */
[----:B------:R-:W-:Y:S02]  /*86cf0*/  MOV R31, R47 ;  /* 0x0000002f001f7202 */ /* 0x000fe40000000f00 */
[----:B------:R-:W2:Y:S04]  /*86d00*/  LDL.LU R45, [R1+0x10c4] ;  /* 0x0010c400012d7983 */ /* 0x000ea80000300800 */
[----:B------:R-:W2:Y:S04]  /*86d10*/  LDL.LU R46, [R1+0x10c8] ;  /* 0x0010c800012e7983 */ /* 0x000ea80000300800 */
[----:B------:R-:W2:Y:S04]  /*86d20*/  LDL.LU R47, [R1+0x10cc] ;  /* 0x0010cc00012f7983 */ /* 0x000ea80000300800 */
[----:B------:R-:W-:Y:S04]  /*86d30*/  STL [R1+0x5574], R31 ;  /* 0x0055741f01007387 */ /* 0x000fe80000100800 */
[----:B------:R-:W-:Y:S04]  /*86d40*/  STL [R1+0x5570], R30 ;  /* 0x0055701e01007387 */ /* 0x000fe80000100800 */
[----:B------:R-:W-:Y:S04]  /*86d50*/  STL [R1+0x556c], R235 ;  /* 0x00556ceb01007387 */ /* 0x000fe80000100800 */
[----:B------:R1:W-:Y:S01]  /*86d60*/  STL [R1+0x5568], R234 ;  /* 0x005568ea01007387 */ /* 0x0003e20000100800 */
[----:B---3--:R-:W-:Y:S03]  /*86d70*/  HMMA.1688.F32.TF32 R52, R40, R32, R180 ;  /* 0x000000202834723c */ /* 0x008fe600000810b4 */
[----:B------:R-:W3:Y:S04]  /*86d80*/  LDL.LU R180, [R1+0x10b0] ;  /* 0x0010b00001b47983 */ /* 0x000ee80000300800 */
[----:B------:R-:W3:Y:S04]  /*86d90*/  LDL.LU R181, [R1+0x10b4] ;  /* 0x0010b40001b57983 */ /* 0x000ee80000300800 */
[----:B------:R-:W3:Y:S04]  /*86da0*/  LDL.LU R182, [R1+0x10b8] ;  /* 0x0010b80001b67983 */ /* 0x000ee80000300800 */
[----:B------:R-:W3:Y:S04]  /*86db0*/  LDL.LU R183, [R1+0x10bc] ;  /* 0x0010bc0001b77983 */ /* 0x000ee80000300800 */
[----:B------:R-:W-:-:S02]  /*86dc0*/  IMAD.MOV.U32 R223, RZ, RZ, R55 ;  /* 0x000000ffffdf7224 */ /* 0x000fc400078e0037 */
[----:B------:R-:W-:Y:S02]  /*86dd0*/  IMAD.MOV.U32 R222, RZ, RZ, R54 ;  /* 0x000000ffffde7224 */ /* 0x000fe400078e0036 */
[----:B-1----:R-:W-:Y:S02]  /*86de0*/  IMAD.MOV.U32 R219, RZ, RZ, R53 ;  /* 0x000000ffffdb7224 */ /* 0x002fe400078e0035 */
[----:B------:R-:W-:Y:S01]  /*86df0*/  IMAD.MOV.U32 R218, RZ, RZ, R52 ;  /* 0x000000ffffda7224 */ /* 0x000fe200078e0034 */
[----:B------:R1:W-:Y:S04]  /*86e00*/  STL [R1+0x5584], R223 ;  /* 0x005584df01007387 */ /* 0x0003e80000100800 */
[----:B------:R1:W-:Y:S04]  /*86e10*/  STL [R1+0x5580], R222 ;  /* 0x005580de01007387 */ /* 0x0003e80000100800 */
[----:B------:R1:W-:Y:S01]  /*86e20*/  STL [R1+0x557c], R219 ;  /* 0x00557cdb01007387 */ /* 0x0003e20000100800 */
[----:B----4-:R-:W-:Y:S03]  /*86e30*/  HMMA.1688.F32.TF32 R52, R40, R20, R128 ;  /* 0x000000142834723c */ /* 0x010fe60000081080 */
[----:B------:R4:W-:Y:S04]  /*86e40*/  STL [R1+0x5578], R218 ;  /* 0x005578da01007387 */ /* 0x0009e80000100800 */
[----:B------:R-:W4:Y:S04]  /*86e50*/  LDL.LU R132, [R1+0x1790] ;  /* 0x0017900001847983 */ /* 0x000f280000300800 */
[----:B------:R-:W4:Y:S04]  /*86e60*/  LDL.LU R133, [R1+0x1794] ;  /* 0x0017940001857983 */ /* 0x000f280000300800 */
[----:B------:R-:W4:Y:S04]  /*86e70*/  LDL.LU R134, [R1+0x1798] ;  /* 0x0017980001867983 */ /* 0x000f280000300800 */
[----:B------:R-:W4:Y:S01]  /*86e80*/  LDL.LU R135, [R1+0x179c] ;  /* 0x00179c0001877983 */ /* 0x000f220000300800 */
[----:B------:R-:W-:-:S02]  /*86e90*/  IMAD.MOV.U32 R23, RZ, RZ, R55 ;  /* 0x000000ffff177224 */ /* 0x000fc400078e0037 */
[----:B------:R-:W-:Y:S01]  /*86ea0*/  IMAD.MOV.U32 R22, RZ, RZ, R54 ;  /* 0x000000ffff167224 */ /* 0x000fe200078e0036 */
[----:B------:R-:W-:Y:S01]  /*86eb0*/  MOV R26, R52 ;  /* 0x00000034001a7202 */ /* 0x000fe20000000f00 */
[----:B------:R-:W-:Y:S01]  /*86ec0*/  IMAD.MOV.U32 R27, RZ, RZ, R53 ;  /* 0x000000ffff1b7224 */ /* 0x000fe200078e0035 */
[----:B------:R1:W-:Y:S04]  /*86ed0*/  STL [R1+0x5594], R23 ;  /* 0x0055941701007387 */ /* 0x0003e80000100800 */
[----:B------:R1:W-:Y:S04]  /*86ee0*/  STL [R1+0x5590], R22 ;  /* 0x0055901601007387 */ /* 0x0003e80000100800 */
[----:B------:R-:W-:Y:S04]  /*86ef0*/  STL [R1+0x558c], R27 ;  /* 0x00558c1b01007387 */ /* 0x000fe80000100800 */
        /* <DEDUP_REMOVED lines=20> */
[----:B------:R-:W-:Y:S01]  /*87040*/  IMAD.MOV.U32 R226, RZ, RZ, R47 ;  /* 0x000000ffffe27224 */ /* 0x000fe200078e002f */
[----:B------:R-:W-:Y:S01]  /*87050*/  MOV R227, R46 ;  /* 0x0000002e00e37202 */ /* 0x000fe20000000f00 */
[----:B------:R-:W-:Y:S01]  /*87060*/  IMAD.MOV.U32 R214, RZ, RZ, R45 ;  /* 0x000000ffffd67224 */ /* 0x000fe200078e002d */
[----:B------:R-:W-:Y:S01]  /*87070*/  LDS R46, [R0+UR12+0x22100] ;  /* 0x0221000c002e7984 */ /* 0x000fe20008000800 */
[----:B------:R-:W-:-:S03]  /*87080*/  IMAD.MOV.U32 R215, RZ, RZ, R44 ;  /* 0x000000ffffd77224 */ /* 0x000fc600078e002c */
[----:B------:R-:W-:Y:S04]  /*87090*/  STL [R1+0x55b4], R226 ;  /* 0x0055b4e201007387 */ /* 0x000fe80000100800 */
[----:B------:R-:W-:Y:S04]  /*870a0*/  STL [R1+0x55b0], R227 ;  /* 0x0055b0e301007387 */ /* 0x000fe80000100800 */
[----:B------:R-:W-:Y:S01]  /*870b0*/  STL [R1+0x55ac], R214 ;  /* 0x0055acd601007387 */ /* 0x000fe20000100800 */
[----:B----4-:R-:W-:Y:S03]  /*870c0*/  HMMA.1688.F32.TF32 R52, R40, R232, R132 ;  /* 0x000000e82834723c */ /* 0x010fe60000081084 */
[----:B------:R4:W-:Y:S04]  /*870d0*/  STL [R1+0x55a8], R215 ;  /* 0x0055a8d701007387 */ /* 0x0009e80000100800 */
[----:B------:R-:W2:Y:S04]  /*870e0*/  LDL.LU R132, [R1+0x1760] ;  /* 0x0017600001847983 */ /* 0x000ea80000300800 */
[----:B------:R-:W2:Y:S04]  /*870f0*/  LDL.LU R133, [R1+0x1764] ;  /* 0x0017640001857983 */ /* 0x000ea80000300800 */
[----:B------:R-:W2:Y:S04]  /*87100*/  LDL.LU R134, [R1+0x1768] ;  /* 0x0017680001867983 */ /* 0x000ea80000300800 */
[----:B------:R-:W2:Y:S01]  /*87110*/  LDL.LU R135, [R1+0x176c] ;  /* 0x00176c0001877983 */ /* 0x000ea20000300800 */
[----:B------:R-:W-:Y:S01]  /*87120*/  MOV R234, R55 ;  /* 0x0000003700ea7202 */ /* 0x000fe20000000f00 */
[----:B------:R-:W-:-:S02]  /*87130*/  IMAD.MOV.U32 R235, RZ, RZ, R54 ;  /* 0x000000ffffeb7224 */ /* 0x000fc400078e0036 */
[----:B------:R-:W-:Y:S01]  /*87140*/  LDS R44, [R0+UR12+0x20100] ;  /* 0x0201000c002c7984 */ /* 0x000fe20008000800 */
[----:B------:R-:W-:Y:S02]  /*87150*/  IMAD.MOV.U32 R30, RZ, RZ, R53 ;  /* 0x000000ffff1e7224 */ /* 0x000fe400078e0035 */
[----:B------:R-:W-:Y:S01]  /*87160*/  IMAD.MOV.U32 R31, RZ, RZ, R52 ;  /* 0x000000ffff1f7224 */ /* 0x000fe200078e0034 */
[----:B------:R1:W-:Y:S04]  /*87170*/  STL [R1+0x55c4], R234 ;  /* 0x0055c4ea01007387 */ /* 0x0003e80000100800 */
[----:B------:R1:W-:Y:S04]  /*87180*/  STL [R1+0x55c0], R235 ;  /* 0x0055c0eb01007387 */ /* 0x0003e80000100800 */
[----:B------:R1:W-:Y:S01]  /*87190*/  STL [R1+0x55bc], R30 ;  /* 0x0055bc1e01007387 */ /* 0x0003e20000100800 */
[----:B------:R-:W-:Y:S03]  /*871a0*/  HMMA.1688.F32.TF32 R52, R40, R228, R128 ;  /* 0x000000e42834723c */ /* 0x000fe60000081080 */
[----:B------:R1:W-:Y:S04]  /*871b0*/  STL [R1+0x55b8], R31 ;  /* 0x0055b81f01007387 */ /* 0x0003e80000100800 */
[----:B------:R-:W4:Y:S04]  /*871c0*/  LDL.LU R128, [R1+0x1750] ;  /* 0x0017500001807983 */ /* 0x000f280000300800 */
[----:B------:R-:W4:Y:S04]  /*871d0*/  LDL.LU R129, [R1+0x1754] ;  /* 0x0017540001817983 */ /* 0x000f280000300800 */
[----:B------:R-:W4:Y:S04]  /*871e0*/  LDL.LU R130, [R1+0x1758] ;  /* 0x0017580001827983 */ /* 0x000f280000300800 */
[----:B------:R-:W4:Y:S01]  /*871f0*/  LDL.LU R131, [R1+0x175c] ;  /* 0x00175c0001837983 */ /* 0x000f220000300800 */
[----:B------:R-:W-:-:S02]  /*87200*/  IMAD.MOV.U32 R39, RZ, RZ, R55 ;  /* 0x000000ffff277224 */ /* 0x000fc400078e0037 */
[----:B------:R-:W-:Y:S01]  /*87210*/  IMAD.MOV.U32 R38, RZ, RZ, R54 ;  /* 0x000000ffff267224 */ /* 0x000fe200078e0036 */
[----:B------:R-:W-:Y:S01]  /*87220*/  LDS R45, [R252+UR12+0x20100] ;  /* 0x0201000cfc2d7984 */ /* 0x000fe20008000800 */
[----:B------:R-:W-:Y:S02]  /*87230*/  IMAD.MOV.U32 R35, RZ, RZ, R53 ;  /* 0x000000ffff237224 */ /* 0x000fe400078e0035 */
[----:B------:R-:W-:Y:S01]  /*87240*/  IMAD.MOV.U32 R34, RZ, RZ, R52 ;  /* 0x000000ffff227224 */ /* 0x000fe200078e0034 */
[----:B------:R1:W-:Y:S04]  /*87250*/  STL [R1+0x55d4], R39 ;  /* 0x0055d42701007387 */ /* 0x0003e80000100800 */
[----:B------:R1:W-:Y:S04]  /*87260*/  STL [R1+0x55d0], R38 ;  /* 0x0055d02601007387 */ /* 0x0003e80000100800 */
[----:B------:R1:W-:Y:S04]  /*87270*/  STL [R1+0x55cc], R35 ;  /* 0x0055cc2301007387 */ /* 0x0003e80000100800 */
[----:B------:R1:W-:Y:S04]  /*87280*/  STL [R1+0x55c8], R34 ;  /* 0x0055c82201007387 */ /* 0x0003e80000100800 */
[----:B------:R-:W1:Y:S01]  /*87290*/  LDS R47, [R252+UR12+0x22100] ;  /* 0x0221000cfc2f7984 */ /* 0x000e620008000800 */
[----:B---3--:R-:W-:Y:S03]  /*872a0*/  HMMA.1688.F32.TF32 R52, R40, R208, R180 ;  /* 0x000000d02834723c */ /* 0x008fe600000810b4 */
[----:B------:R-:W3:Y:S04]  /*872b0*/  LDL.LU R180, [R1+0x1740] ;  /* 0x0017400001b47983 */ /* 0x000ee80000300800 */
[----:B------:R-:W3:Y:S04]  /*872c0*/  LDL.LU R181, [R1+0x1744] ;  /* 0x0017440001b57983 */ /* 0x000ee80000300800 */
[----:B------:R-:W3:Y:S04]  /*872d0*/  LDL.LU R182, [R1+0x1748] ;  /* 0x0017480001b67983 */ /* 0x000ee80000300800 */
[----:B------:R-:W3:Y:S04]  /*872e0*/  LDL.LU R183, [R1+0x174c] ;  /* 0x00174c0001b77983 */ /* 0x000ee80000300800 */
[----:B-1----:R-:W-:Y:S01]  /*872f0*/  MOV R223, R52 ;  /* 0x0000003400df7202 */ /* 0x002fe20000000f00 */
[----:B------:R-:W-:-:S02]  /*87300*/  IMAD.MOV.U32 R222, RZ, RZ, R53 ;  /* 0x000000ffffde7224 */ /* 0x000fc400078e0035 */
[----:B------:R-:W-:Y:S02]  /*87310*/  IMAD.MOV.U32 R219, RZ, RZ, R54 ;  /* 0x000000ffffdb7224 */ /* 0x000fe400078e0036 */
[----:B------:R-:W-:-:S05]  /*87320*/  IMAD.MOV.U32 R218, RZ, RZ, R55 ;  /* 0x000000ffffda7224 */ /* 0x000fca00078e0037 */
[----:B------:R1:W-:Y:S01]  /*87330*/  STL [R1+0x55e4], R218 ;  /* 0x0055e4da01007387 */ /* 0x0003e20000100800 */
[----:B--2---:R-:W-:Y:S03]  /*87340*/  HMMA.1688.F32.TF32 R52, R40, R212, R132 ;  /* 0x000000d42834723c */ /* 0x004fe60000081084 */
[----:B------:R2:W-:Y:S04]  /*87350*/  STL [R1+0x55e0], R219 ;  /* 0x0055e0db01007387 */ /* 0x0005e80000100800 */
[----:B------:R-:W-:Y:S04]  /*87360*/  STL [R1+0x55dc], R222 ;  /* 0x0055dcde01007387 */ /* 0x000fe80000100800 */
[----:B------:R1:W-:Y:S08]  /*87370*/  STL [R1+0x55d8], R223 ;  /* 0x0055d8df01007387 */ /* 0x0003f00000100800 */
        /* <DEDUP_REMOVED lines=8> */
[----:B----4-:R-:W-:Y:S03]  /*87400*/  HMMA.1688.F32.TF32 R56, R40, R224, R128 ;  /* 0x000000e02838723c */ /* 0x010fe60000081080 */
        /* <DEDUP_REMOVED lines=8> */
[----:B------:R-:W-:Y:S01]  /*87490*/  IMAD.MOV.U32 R231, RZ, RZ, R59 ;  /* 0x000000ffffe77224 */ /* 0x000fe200078e003b */
[----:B------:R-:W-:Y:S01]  /*874a0*/  MOV R230, R58 ;  /* 0x0000003a00e67202 */ /* 0x000fe20000000f00 */
[----:B------:R-:W-:-:S02]  /*874b0*/  IMAD.MOV.U32 R211, RZ, RZ, R57 ;  /* 0x000000ffffd37224 */ /* 0x000fc400078e0039 */
        /* <DEDUP_REMOVED lines=9> */
[----:B---3--:R-:W-:Y:S03]  /*87550*/  HMMA.1688.F32.TF32 R56, R40, R220, R180 ;  /* 0x000000dc2838723c */ /* 0x008fe600000810b4 */
[----:B------:R-:W3:Y:S04]  /*87560*/  LDL.LU R180, [R1+0x1710] ;  /* 0x0017100001b47983 */ /* 0x000ee80000300800 */
[----:B------:R-:W3:Y:S04]  /*87570*/  LDL.LU R181, [R1+0x1714] ;  /* 0x0017140001b57983 */ /* 0x000ee80000300800 */
[----:B------:R-:W3:Y:S04]  /*87580*/  LDL.LU R182, [R1+0x1718] ;  /* 0x0017180001b67983 */ /* 0x000ee80000300800 */
[----:B------:R-:W3:Y:S04]  /*87590*/  LDL.LU R183, [R1+0x171c] ;  /* 0x00171c0001b77983 */ /* 0x000ee80000300800 */
[----:B------:R-:W-:Y:S01]  /*875a0*/  MOV R6, R59 ;  /* 0x0000003b00067202 */ /* 0x000fe20000000f00 */
[----:B------:R-:W-:-:S02]  /*875b0*/  IMAD.MOV.U32 R14, RZ, RZ, R58 ;  /* 0x000000ffff0e7224 */ /* 0x000fc400078e003a */
[----:B------:R-:W-:Y:S02]  /*875c0*/  IMAD.MOV.U32 R19, RZ, RZ, R57 ;  /* 0x000000ffff137224 */ /* 0x000fe400078e0039 */
[----:B------:R-:W-:Y:S01]  /*875d0*/  IMAD.MOV.U32 R18, RZ, RZ, R56 ;  /* 0x000000ffff127224 */ /* 0x000fe200078e0038 */
[----:B------:R1:W-:Y:S04]  /*875e0*/  STL [R1+0x5614], R6 ;  /* 0x0056140601007387 */ /* 0x0003e80000100800 */
[----:B------:R1:W-:Y:S04]  /*875f0*/  STL [R1+0x5610], R14 ;  /* 0x0056100e01007387 */ /* 0x0003e80000100800 */
[----:B------:R1:W-:Y:S04]  /*87600*/  STL [R1+0x560c], R19 ;  /* 0x00560c1301007387 */ /* 0x0003e80000100800 */
[----:B------:R1:W-:Y:S01]  /*87610*/  STL [R1+0x5608], R18 ;  /* 0x0056081201007387 */ /* 0x0003e20000100800 */
[----:B--2---:R-:W-:Y:S08]  /*87620*/  HMMA.1688.F32.TF32 R40, R40, R216, R52 ;  /* 0x000000d82828723c */ /* 0x004ff00000081034 */
[----:B----4-:R-:W-:Y:S11]  /*87630*/  HMMA.1688.F32.TF32 R52, R48, R4, R132 ;  /* 0x000000043034723c */ /* 0x010ff60000081084 */
[----:B------:R-:W-:-:S02]  /*87640*/  IMAD.MOV.U32 R215, RZ, RZ, R43 ;  /* 0x000000ffffd77224 */ /* 0x000fc400078e002b */
[----:B------:R-:W-:Y:S01]  /*87650*/  IMAD.MOV.U32 R214, RZ, RZ, R42 ;  /* 0x000000ffffd67224 */ /* 0x000fe200078e002a */
[----:B------:R-:W-:Y:S01]  /*87660*/  LDS R43, [R252+UR12+0x22180] ;  /* 0x0221800cfc2b7984 */ /* 0x000fe20008000800 */
[----:B------:R-:W-:Y:S02]  /*87670*/  IMAD.MOV.U32 R227, RZ, RZ, R41 ;  /* 0x000000ffffe37224 */ /* 0x000fe400078e0029 */
[----:B------:R-:W-:Y:S01]  /*87680*/  IMAD.MOV.U32 R226, RZ, RZ, R40 ;  /* 0x000000ffffe27224 */ /* 0x000fe200078e0028 */
[----:B------:R-:W-:Y:S01]  /*87690*/  STL [R1+0x5624], R215 ;  /* 0x005624d701007387 */ /* 0x000fe20000100800 */
[----:B------:R-:W-:Y:S01]  /*876a0*/  MOV R234, R52 ;  /* 0x0000003400ea7202 */ /* 0x000fe20000000f00 */
[----:B------:R-:W-:Y:S02]  /*876b0*/  IMAD.MOV.U32 R235, RZ, RZ, R53 ;  /* 0x000000ffffeb7224 */ /* 0x000fe400078e0035 */
[----:B------:R-:W-:Y:S02]  /*876c0*/  IMAD.MOV.U32 R30, RZ, RZ, R54 ;  /* 0x000000ffff1e7224 */ /* 0x000fe400078e0036 */
[----:B------:R-:W-:Y:S01]  /*876d0*/  IMAD.MOV.U32 R31, RZ, RZ, R55 ;  /* 0x000000ffff1f7224 */ /* 0x000fe200078e0037 */
[----:B------:R-:W-:Y:S04]  /*876e0*/  STL [R1+0x5620], R214 ;  /* 0x005620d601007387 */ /* 0x000fe80000100800 */
[----:B------:R-:W-:Y:S04]  /*876f0*/  LDS R40, [R0+UR12+0x20180] ;  /* 0x0201800c00287984 */ /* 0x000fe80008000800 */
[----:B------:R-:W-:Y:S01]  /*87700*/  LDS R42, [R0+UR12+0x22180] ;  /* 0x0221800c002a7984 */ /* 0x000fe20008000800 */
[----:B------:R-:W-:Y:S03]  /*87710*/  HMMA.1688.F32.TF32 R52, R48, R8, R128 ;  /* 0x000000083034723c */ /* 0x000fe60000081080 */
[----:B------:R2:W-:Y:S04]  /*87720*/  STL [R1+0x561c], R227 ;  /* 0x00561ce301007387 */ /* 0x0005e80000100800 */
[----:B------:R4:W-:Y:S04]  /*87730*/  STL [R1+0x5618], R226 ;  /* 0x005618e201007387 */ /* 0x0009e80000100800 */
[----:B------:R1:W-:Y:S04]  /*87740*/  STL [R1+0x5634], R31 ;  /* 0x0056341f01007387 */ /* 0x0003e80000100800 */
[----:B------:R-:W-:Y:S04]  /*87750*/  STL [R1+0x5630], R30 ;  /* 0x0056301e01007387 */ /* 0x000fe80000100800 */
[----:B------:R-:W-:Y:S04]  /*87760*/  STL [R1+0x562c], R235 ;  /* 0x00562ceb01007387 */ /* 0x000fe80000100800 */
[----:B------:R1:W-:Y:S01]  /*87770*/  STL [R1+0x5628], R234 ;  /* 0x005628ea01007387 */ /* 0x0003e20000100800 */
[----:B------:R-:W-:-:S03]  /*87780*/  IMAD.MOV.U32 R39, RZ, RZ, R52 ;  /* 0x000000ffff277224 */ /* 0x000fc600078e0034 */
[----:B------:R-:W2:Y:S01]  /*87790*/  LDL.LU R168, [R1+0x1700] ;  /* 0x0017000001a87983 */ /* 0x000ea20000300800 */
[----:B------:R-:W-:Y:S01]  /*877a0*/  MOV R38, R53 ;  /* 0x0000003500267202 */ /* 0x000fe20000000f00 */
[----:B------:R-:W-:Y:S02]  /*877b0*/  IMAD.MOV.U32 R35, RZ, RZ, R54 ;  /* 0x000000ffff237224 */ /* 0x000fe400078e0036 */
[----:B------:R-:W2:Y:S01]  /*877c0*/  LDL.LU R169, [R1+0x1704] ;  /* 0x0017040001a97983 */ /* 0x000ea20000300800 */
[----:B------:R-:W-:-:S03]  /*877d0*/  IMAD.MOV.U32 R34, RZ, RZ, R55 ;  /* 0x000000ffff227224 */ /* 0x000fc600078e0037 */
[----:B------:R-:W2:Y:S04]  /*877e0*/  LDL.LU R170, [R1+0x1708] ;  /* 0x0017080001aa7983 */ /* 0x000ea80000300800 */
[----:B------:R-:W2:Y:S04]  /*877f0*/  LDL.LU R171, [R1+0x170c] ;  /* 0x00170c0001ab7983 */ /* 0x000ea80000300800 */
[----:B------:R-:W4:Y:S04]  /*87800*/  LDL.LU R68, [R1+0x16f0] ;  /* 0x0016f00001447983 */ /* 0x000f280000300800 */
[----:B------:R-:W4:Y:S04]  /*87810*/  LDL.LU R69, [R1+0x16f4] ;  /* 0x0016f40001457983 */ /* 0x000f280000300800 */
[----:B------:R-:W4:Y:S04]  /*87820*/  LDL.LU R70, [R1+0x16f8] ;  /* 0x0016f80001467983 */ /* 0x000f280000300800 */
[----:B------:R-:W4:Y:S04]  /*87830*/  LDL.LU R71, [R1+0x16fc] ;  /* 0x0016fc0001477983 */ /* 0x000f280000300800 */
[----:B------:R-:W1:Y:S01]  /*87840*/  LDS R41, [R252+UR12+0x20180] ;  /* 0x0201800cfc297984 */ /* 0x000e620008000800 */
[----:B---3--:R-:W-:Y:S03]  /*87850*/  HMMA.1688.F32.TF32 R52, R48, R12, R180 ;  /* 0x0000000c3034723c */ /* 0x008fe600000810b4 */
        /* <DEDUP_REMOVED lines=32> */
[C---:B--2---:R-:W-:Y:S08]  /*87a60*/  HMMA.1688.F32.TF32 R72, R48.reuse, R16, R168 ;  /* 0x000000103048723c */ /* 0x044ff000000810a8 */
[----:B----4-:R-:W-:Y:S11]  /*87a70*/  HMMA.1688.F32.TF32 R68, R48, R36, R68 ;  /* 0x000000243044723c */ /* 0x010ff60000081044 */
[----:B-1----:R-:W-:-:S02]  /*87a80*/  IMAD.MOV.U32 R218, RZ, RZ, R72 ;  /* 0x000000ffffda7224 */ /* 0x002fc400078e0048 */
[----:B------:R-:W-:Y:S01]  /*87a90*/  IMAD.MOV.U32 R219, RZ, RZ, R73 ;  /* 0x000000ffffdb7224 */ /* 0x000fe200078e0049 */
[----:B------:R-:W-:Y:S01]  /*87aa0*/  MOV R223, R75 ;  /* 0x0000004b00df7202 */ /* 0x000fe20000000f00 */
[----:B------:R-:W-:-:S04]  /*87ab0*/  IMAD.MOV.U32 R222, RZ, RZ, R74 ;  /* 0x000000ffffde7224 */ /* 0x000fc800078e004a */
[----:B------:R-:W-:Y:S02]  /*87ac0*/  IMAD.MOV.U32 R26, RZ, RZ, R68 ;  /* 0x000000ffff1a7224 */ /* 0x000fe400078e0044 */
[----:B------:R-:W-:Y:S02]  /*87ad0*/  IMAD.MOV.U32 R27, RZ, RZ, R69 ;  /* 0x000000ffff1b7224 */ /* 0x000fe400078e0045 */
[----:B------:R-:W-:Y:S02]  /*87ae0*/  IMAD.MOV.U32 R22, RZ, RZ, R70 ;  /* 0x000000ffff167224 */ /* 0x000fe400078e0046 */
[----:B------:R-:W-:Y:S01]  /*87af0*/  IMAD.MOV.U32 R23, RZ, RZ, R71 ;  /* 0x000000ffff177224 */ /* 0x000fe200078e0047 */
[C---:B---3--:R-:W-:Y:S08]  /*87b00*/  HMMA.1688.F32.TF32 R60, R48.reuse, R20, R60 ;  /* 0x00000014303c723c */ /* 0x048ff0000008103c */
[C---:B------:R-:W-:Y:S08]  /*87b10*/  HMMA.1688.F32.TF32 R56, R48.reuse, R24, R56 ;  /* 0x000000183038723c */ /* 0x040ff00000081038 */
[----:B------:R-:W-:Y:S03]  /*87b20*/  HMMA.1688.F32.TF32 R52, R48, R28, R52 ;  /* 0x0000001c3034723c */ /* 0x000fe60000081034 */
[----:B------:R-:W-:Y:S01]  /*87b30*/  IMAD.MOV.U32 R6, RZ, RZ, R60 ;  /* 0x000000ffff067224 */ /* 0x000fe200078e003c */
[----:B------:R-:W-:Y:S01]  /*87b40*/  MOV R14, R61 ;  /* 0x0000003d000e7202 */ /* 0x000fe20000000f00 */
[----:B------:R-:W-:-:S02]  /*87b50*/  IMAD.MOV.U32 R19, RZ, RZ, R62 ;  /* 0x000000ffff137224 */ /* 0x000fc400078e003e */
[----:B------:R-:W-:-:S04]  /*87b60*/  IMAD.MOV.U32 R18, RZ, RZ, R63 ;  /* 0x000000ffff127224 */ /* 0x000fc800078e003f */
        /* <DEDUP_REMOVED lines=9> */
[C---:B------:R-:W-:Y:S08]  /*87c00*/  HMMA.1688.F32.TF32 R52, R48.reuse, R208, R180 ;  /* 0x000000d03034723c */ /* 0x040ff000000810b4 */
[C---:B------:R-:W-:Y:S08]  /*87c10*/  HMMA.1688.F32.TF32 R60, R48.reuse, R232, R132 ;  /* 0x000000e8303c723c */ /* 0x040ff00000081084 */
[----:B------:R-:W-:Y:S11]  /*87c20*/  HMMA.1688.F32.TF32 R64, R48, R32, R64 ;  /* 0x000000203040723c */ /* 0x000ff60000081040 */
[----:B------:R1:W-:Y:S04]  /*87c30*/  STL.64 [R1+0xa0], R60 ;  /* 0x0000a03c01007387 */ /* 0x0003e80000100a00 */
[----:B------:R2:W-:Y:S04]  /*87c40*/  STL.64 [R1+0xa8], R62 ;  /* 0x0000a83e01007387 */ /* 0x0005e80000100a00 */
        /* <DEDUP_REMOVED lines=14> */
[----:B--2---:R-:W3:Y:S01]  /*87d30*/  LDL.LU R62, [R1+0xa38] ;  /* 0x000a3800013e7983 */ /* 0x004ee20000300800 */
[----:B------:R-:W-:-:S03]  /*87d40*/  MOV R231, R64 ;  /* 0x0000004000e77202 */ /* 0x000fc60000000f00 */
[----:B------:R-:W3:Y:S01]  /*87d50*/  LDL.LU R63, [R1+0xa3c] ;  /* 0x000a3c00013f7983 */ /* 0x000ee20000300800 */
        /* <DEDUP_REMOVED lines=99> */
[----:B--2---:R-:W-:Y:S08]  /*88390*/  HMMA.1688.F32.TF32 R124, R44, R4, R124 ;  /* 0x000000042c7c723c */ /* 0x004ff0000008107c */
[C---:B---3--:R-:W-:Y:S08]  /*883a0*/  HMMA.1688.F32.TF32 R136, R48.reuse, R216, R136 ;  /* 0x000000d83088723c */ /* 0x048ff00000081088 */
[C---:B------:R-:W-:Y:S08]  /*883b0*/  HMMA.1688.F32.TF32 R144, R48.reuse, R224, R144 ;  /* 0x000000e03090723c */ /* 0x040ff00000081090 */
[C---:B------:R-:W-:Y:S08]  /*883c0*/  HMMA.1688.F32.TF32 R148, R48.reuse, R212, R148 ;  /* 0x000000d43094723c */ /* 0x040ff00000081094 */
[----:B------:R-:W-:Y:S08]  /*883d0*/  HMMA.1688.F32.TF32 R140, R48, R220, R140 ;  /* 0x000000dc308c723c */ /* 0x000ff0000008108c */
        /* <DEDUP_REMOVED lines=34> */
[----:B------:R-:W-:Y:S04]  /*88600*/  STL.64 [R1], R92 ;  /* 0x0000005c01007387 */ /* 0x000fe80000100a00 */
[----:B------:R-:W-:Y:S02]  /*88610*/  STL.64 [R1+0x8], R94 ;  /* 0x0000085e01007387 */ /* 0x000fe40000100a00 */
[C---:B------:R-:W-:Y:S02]  /*88620*/  HMMA.1688.F32.TF32 R80, R44.reuse, R208, R80 ;  /* 0x000000d02c50723c */ /* 0x040fe40000081050 */
[----:B------:R-:W-:Y:S04]  /*88630*/  STL.64 [R1+0x7a0], R88 ;  /* 0x0007a05801007387 */ /* 0x000fe80000100a00 */
[----:B------:R-:W-:Y:S02]  /*88640*/  STL.64 [R1+0x7a8], R90 ;  /* 0x0007a85a01007387 */ /* 0x000fe40000100a00 */
[C---:B------:R-:W-:Y:S03]  /*88650*/  HMMA.1688.F32.TF32 R76, R44.reuse, R212, R76 ;  /* 0x000000d42c4c723c */ /* 0x040fe6000008104c */
[----:B------:R-:W-:Y:S04]  /*88660*/  STL.64 [R1+0x790], R48 ;  /* 0x0007903001007387 */ /* 0x000fe80000100a00 */
[----:B------:R1:W-:Y:S02]  /*88670*/  STL.64 [R1+0x798], R50 ;  /* 0x0007983201007387 */ /* 0x0003e40000100a00 */
[C---:B-1----:R-:W-:Y:S08]  /*88680*/  HMMA.1688.F32.TF32 R48, R44.reuse, R224, R72 ;  /* 0x000000e02c30723c */ /* 0x042ff00000081048 */
[C---:B------:R-:W-:Y:S08]  /*88690*/  HMMA.1688.F32.TF32 R72, R44.reuse, R220, R168 ;  /* 0x000000dc2c48723c */ /* 0x040ff000000810a8 */
[----:B------:R-:W-:Y:S01]  /*886a0*/  HMMA.1688.F32.TF32 R44, R44, R216, R68 ;  /* 0x000000d82c2c723c */ /* 0x000fe20000081044 */
[----:B------:R-:W-:Y:S04]  /*886b0*/  STL.64 [R1+0x780], R80 ;  /* 0x0007805001007387 */ /* 0x000fe80000100a00 */
[----:B------:R-:W-:Y:S04]  /*886c0*/  STL.64 [R1+0x788], R82 ;  /* 0x0007885201007387 */ /* 0x000fe80000100a00 */
[----:B------:R-:W-:Y:S04]  /*886d0*/  STL.64 [R1+0x770], R76 ;  /* 0x0007704c01007387 */ /* 0x000fe80000100a00 */
[----:B------:R-:W-:Y:S01]  /*886e0*/  STL.64 [R1+0x778], R78 ;  /* 0x0007784e01007387 */ /* 0x000fe20000100a00 */
[C---:B------:R-:W-:Y:S03]  /*886f0*/  HMMA.1688.F32.TF32 R60, R40.reuse, R8, R60 ;  /* 0x00000008283c723c */ /* 0x040fe6000008103c */
[----:B------:R-:W-:Y:S04]  /*88700*/  STL.64 [R1+0x760], R48 ;  /* 0x0007603001007387 */ /* 0x000fe80000100a00 */
[----:B------:R1:W-:Y:S04]  /*88710*/  STL.64 [R1+0x768], R50 ;  /* 0x0007683201007387 */ /* 0x0003e80000100a00 */
[----:B------:R-:W-:Y:S04]  /*88720*/  STL.64 [R1+0x750], R72 ;  /* 0x0007504801007387 */ /* 0x000fe80000100a00 */
[----:B------:R-:W-:Y:S04]  /*88730*/  STL.64 [R1+0x758], R74 ;  /* 0x0007584a01007387 */ /* 0x000fe80000100a00 */
[----:B------:R-:W-:Y:S04]  /*88740*/  STL.64 [R1+0x500], R44 ;  /* 0x0005002c01007387 */ /* 0x000fe80000100a00 */
[----:B------:R4:W-:Y:S01]  /*88750*/  STL.64 [R1+0x508], R46 ;  /* 0x0005082e01007387 */ /* 0x0009e20000100a00 */
[C---:B-1----:R-:W-:Y:S08]  /*88760*/  HMMA.1688.F32.TF32 R48, R40.reuse, R4, R64 ;  /* 0x000000042830723c */ /* 0x042ff00000081040 */
[C---:B----4-:R-:W-:Y:S11]  /*88770*/  HMMA.1688.F32.TF32 R44, R40.reuse, R12, R56 ;  /* 0x0000000c282c723c */ /* 0x050ff60000081038 */
        /* <DEDUP_REMOVED lines=8> */
[----:B------:R-:W-:Y:S04]  /*88800*/  LDS R50, [R0+UR12+0x22200] ;  /* 0x0222000c00327984 */ /* 0x000fe80008000800 */
[----:B------:R-:W-:Y:S04]  /*88810*/  LDS R49, [R252+UR12+0x20200] ;  /* 0x0202000cfc317984 */ /* 0x000fe80008000800 */
[----:B------:R-:W2:Y:S01]  /*88820*/  LDS R51, [R252+UR12+0x22200] ;  /* 0x0222000cfc337984 */ /* 0x000ea20008000800 */
[C---:B-1----:R-:W-:Y:S08]  /*88830*/  HMMA.1688.F32.TF32 R44, R40.reuse, R16, R52 ;  /* 0x00000010282c723c */ /* 0x042ff00000081034 */
[C---:B------:R-:W-:Y:S11]  /*88840*/  HMMA.1688.F32.TF32 R52, R40.reuse, R32, R128 ;  /* 0x000000202834723c */ /* 0x040ff60000081080 */
[----:B------:R-:W-:Y:S04]  /*88850*/  STL.64 [R1+0x710], R44 ;  /* 0x0007102c01007387 */ /* 0x000fe80000100a00 */
[----:B------:R1:W-:Y:S02]  /*88860*/  STL.64 [R1+0x718], R46 ;  /* 0x0007182e01007387 */ /* 0x0003e40000100a00 */
[C---:B-1----:R-:W-:Y:S02]  /*88870*/  HMMA.1688.F32.TF32 R44, R40.reuse, R20, R180 ;  /* 0x00000014282c723c */ /* 0x042fe400000810b4 */
[----:B------:R-:W-:Y:S04]  /*88880*/  STL.64 [R1+0x700], R56 ;  /* 0x0007003801007387 */ /* 0x000fe80000100a00 */
[----:B------:R-:W-:Y:S04]  /*88890*/  STL.64 [R1+0x708], R58 ;  /* 0x0007083a01007387 */ /* 0x000fe80000100a00 */
        /* <DEDUP_REMOVED lines=108> */
[----:B------:R-:W-:Y:S08]  /*88f60*/  HMMA.1688.F32.TF32 R100, R40, R224, R100 ;  /* 0x000000e02864723c */ /* 0x000ff00000081064 */
[C---:B------:R-:W-:Y:S08]  /*88f70*/  HMMA.1688.F32.TF32 R68, R48.reuse, R20, R68 ;  /* 0x000000143044723c */ /* 0x040ff00000081044 */
[C---:B------:R-:W-:Y:S08]  /*88f80*/  HMMA.1688.F32.TF32 R64, R48.reuse, R24, R64 ;  /* 0x000000183040723c */ /* 0x040ff00000081040 */
[C---:B------:R-:W-:Y:S08]  /*88f90*/  HMMA.1688.F32.TF32 R60, R48.reuse, R28, R60 ;  /* 0x0000001c303c723c */ /* 0x040ff0000008103c */
[C---:B------:R-:W-:Y:S01]  /*88fa0*/  HMMA.1688.F32.TF32 R52, R48.reuse, R228, R52 ;  /* 0x000000e43034723c */ /* 0x040fe20000081034 */
[----:B------:R-:W-:Y:S04]  /*88fb0*/  LDS R40, [R0+UR12+0x20300] ;  /* 0x0203000c00287984 */ /* 0x000fe80008000800 */
[----:B------:R-:W-:Y:S04]  /*88fc0*/  STL.64 [R1+0x6d0], R124 ;  /* 0x0006d07c01007387 */ /* 0x000fe80000100a00 */
[----:B------:R-:W-:Y:S04]  /*88fd0*/  STL.64 [R1+0x6d8], R126 ;  /* 0x0006d87e01007387 */ /* 0x000fe80000100a00 */
[----:B------:R-:W-:Y:S04]  /*88fe0*/  STL.64 [R1+0x6c0], R120 ;  /* 0x0006c07801007387 */ /* 0x000fe80000100a00 */
[----:B------:R-:W-:Y:S04]  /*88ff0*/  STL.64 [R1+0x6c8], R122 ;  /* 0x0006c87a01007387 */ /* 0x000fe80000100a00 */
[----:B------:R-:W-:Y:S04]  /*89000*/  STL.64 [R1+0x6b0], R116 ;  /* 0x0006b07401007387 */ /* 0x000fe80000100a00 */
[----:B------:R-:W-:Y:S04]  /*89010*/  STL.64 [R1+0x6b8], R118 ;  /* 0x0006b87601007387 */ /* 0x000fe80000100a00 */
[----:B------:R-:W-:Y:S04]  /*89020*/  LDS R42, [R0+UR12+0x22300] ;  /* 0x0223000c002a7984 */ /* 0x000fe80008000800 */
[----:B------:R-:W-:Y:S04]  /*89030*/  LDS R41, [R252+UR12+0x20300] ;  /* 0x0203000cfc297984 */ /* 0x000fe80008000800 */
[----:B------:R-:W2:Y:S04]  /*89040*/  LDS R43, [R252+UR12+0x22300] ;  /* 0x0223000cfc2b7984 */ /* 0x000ea80008000800 */
        /* <DEDUP_REMOVED lines=12> */
[C---:B---3--:R-:W-:Y:S08]  /*89110*/  HMMA.1688.F32.TF32 R92, R48.reuse, R4, R88 ;  /* 0x00000004305c723c */ /* 0x048ff00000081058 */
[C---:B------:R-:W-:Y:S08]  /*89120*/  HMMA.1688.F32.TF32 R88, R48.reuse, R8, R84 ;  /* 0x000000083058723c */ /* 0x040ff00000081054 */
[C---:B------:R-:W-:Y:S08]  /*89130*/  HMMA.1688.F32.TF32 R84, R48.reuse, R12, R80 ;  /* 0x0000000c3054723c */ /* 0x040ff00000081050 */
        /* <DEDUP_REMOVED lines=23> */
[----:B------:R4:W-:Y:S04]  /*892b0*/  STL.64 [R1+0x458], R58 ;  /* 0x0004583a01007387 */ /* 0x0009e80000100a00 */
[----:B------:R-:W-:Y:S04]  /*892c0*/  STL.64 [R1+0x440], R52 ;  /* 0x0004403401007387 */ /* 0x000fe80000100a00 */
[----:B------:R1:W-:Y:S01]  /*892d0*/  STL.64 [R1+0x448], R54 ;  /* 0x0004483601007387 */ /* 0x0003e20000100a00 */
[C---:B---3--:R-:W-:Y:S08]  /*892e0*/  HMMA.1688.F32.TF32 R60, R48.reuse, R208, R132 ;  /* 0x000000d0303c723c */ /* 0x048ff00000081084 */
[C---:B----4-:R-:W-:Y:S08]  /*892f0*/  HMMA.1688.F32.TF32 R56, R48.reuse, R212, R128 ;  /* 0x000000d43038723c */ /* 0x050ff00000081080 */
[C---:B-1----:R-:W-:Y:S03]  /*89300*/  HMMA.1688.F32.TF32 R52, R48.reuse, R224, R180 ;  /* 0x000000e03034723c */ /* 0x042fe600000810b4 */
        /* <DEDUP_REMOVED lines=115> */
[----:B------:R-:W-:Y:S08]  /*89a40*/  HMMA.1688.F32.TF32 R48, R48, R216, R144 ;  /* 0x000000d83030723c */ /* 0x000ff00000081090 */
[C---:B---3--:R-:W-:Y:S08]  /*89a50*/  HMMA.1688.F32.TF32 R140, R44.reuse, R4, R140 ;  /* 0x000000042c8c723c */ /* 0x048ff0000008108c */
[C---:B------:R-:W-:Y:S01]  /*89a60*/  HMMA.1688.F32.TF32 R136, R44.reuse, R8, R136 ;  /* 0x000000082c88723c */ /* 0x040fe20000081088 */
        /* <DEDUP_REMOVED lines=10> */
[C---:B----4-:R-:W-:Y:S03]  /*89b10*/  HMMA.1688.F32.TF32 R116, R44.reuse, R36, R116 ;  /* 0x000000242c74723c */ /* 0x050fe60000081074 */
        /* <DEDUP_REMOVED lines=8> */
[C---:B------:R-:W-:Y:S08]  /*89ba0*/  HMMA.1688.F32.TF32 R104, R44.reuse, R24, R104 ;  /* 0x000000182c68723c */ /* 0x040ff00000081068 */
[C---:B------:R-:W-:Y:S08]  /*89bb0*/  HMMA.1688.F32.TF32 R96, R44.reuse, R232, R96 ;  /* 0x000000e82c60723c */ /* 0x040ff00000081060 */
[C---:B------:R-:W-:Y:S08]  /*89bc0*/  HMMA.1688.F32.TF32 R92, R44.reuse, R228, R92 ;  /* 0x000000e42c5c723c */ /* 0x040ff0000008105c */
[C---:B------:R-:W-:Y:S08]  /*89bd0*/  HMMA.1688.F32.TF32 R84, R44.reuse, R212, R84 ;  /* 0x000000d42c54723c */ /* 0x040ff00000081054 */
[C---:B------:R-:W-:Y:S01]  /*89be0*/  HMMA.1688.F32.TF32 R80, R44.reuse, R224, R80 ;  /* 0x000000e02c50723c */ /* 0x040fe20000081050 */
[----:B------:R-:W-:Y:S04]  /*89bf0*/  LDS R120, [R0+UR12+0x20400] ;  /* 0x0204000c00787984 */ /* 0x000fe80008000800 */
[----:B------:R-:W-:Y:S04]  /*89c00*/  LDS R122, [R0+UR12+0x22400] ;  /* 0x0224000c007a7984 */ /* 0x000fe80008000800 */
[----:B------:R-:W-:Y:S04]  /*89c10*/  LDS R121, [R252+UR12+0x20400] ;  /* 0x0204000cfc797984 */ /* 0x000fe80008000800 */
[----:B------:R-:W-:Y:S04]  /*89c20*/  LDS R123, [R252+UR12+0x22400] ;  /* 0x0224000cfc7b7984 */ /* 0x000fe80008000800 */
        /* <DEDUP_REMOVED lines=16> */
[C---:B-1----:R-:W-:Y:S08]  /*89d30*/  HMMA.1688.F32.TF32 R48, R44.reuse, R220, R76 ;  /* 0x000000dc2c30723c */ /* 0x042ff0000008104c */
        /* <DEDUP_REMOVED lines=13> */
[----:B------:R-:W-:Y:S04]  /*89e10*/  STL.64 [R1+0x5f8], R74 ;  /* 0x0005f84a01007387 */ /* 0x000fe80000100a00 */
[----:B------:R-:W-:Y:S04]  /*89e20*/  LDS R60, [R0+UR12+0x20380] ;  /* 0x0203800c003c7984 */ /* 0x000fe80008000800 */
[----:B------:R-:W-:Y:S04]  /*89e30*/  LDS R62, [R0+UR12+0x22380] ;  /* 0x0223800c003e7984 */ /* 0x000fe80008000800 */
[----:B------:R-:W-:Y:S04]  /*89e40*/  LDS R61, [R252+UR12+0x20380] ;  /* 0x0203800cfc3d7984 */ /* 0x000fe80008000800 */
[----:B------:R-:W1:Y:S04]  /*89e50*/  LDS R63, [R252+UR12+0x22380] ;  /* 0x0223800cfc3f7984 */ /* 0x000e680008000800 */
        /* <DEDUP_REMOVED lines=8> */
[C---:B--2---:R-:W-:Y:S08]  /*89ee0*/  HMMA.1688.F32.TF32 R44, R40.reuse, R32, R52 ;  /* 0x00000020282c723c */ /* 0x044ff00000081034 */
[C---:B------:R-:W-:Y:S01]  /*89ef0*/  HMMA.1688.F32.TF32 R52, R40.reuse, R20, R132 ;  /* 0x000000142834723c */ /* 0x040fe20000081084 */
[----:B------:R-:W-:Y:S04]  /*89f00*/  STL.64 [R1+0x5b0], R48 ;  /* 0x0005b03001007387 */ /* 0x000fe80000100a00 */
[----:B------:R2:W-:Y:S03]  /*89f10*/  STL.64 [R1+0x5b8], R50 ;  /* 0x0005b83201007387 */ /* 0x0005e60000100a00 */
[C---:B--2---:R-:W-:Y:S03]  /*89f20*/  HMMA.1688.F32.TF32 R48, R40.reuse, R24, R128 ;  /* 0x000000182830723c */ /* 0x044fe60000081080 */
[----:B------:R-:W-:Y:S04]  /*89f30*/  STL.64 [R1+0x5a0], R44 ;  /* 0x0005a02c01007387 */ /* 0x000fe80000100a00 */
[----:B------:R2:W-:Y:S02]  /*89f40*/  STL.64 [R1+0x5a8], R46 ;  /* 0x0005a82e01007387 */ /* 0x0005e40000100a00 */
[C---:B--2---:R-:W-:Y:S02]  /*89f50*/  HMMA.1688.F32.TF32 R44, R40.reuse, R28, R180 ;  /* 0x0000001c282c723c */ /* 0x044fe400000810b4 */
[----:B------:R2:W-:Y:S04]  /*89f60*/  STL.64 [R1+0x590], R52 ;  /* 0x0005903401007387 */ /* 0x0005e80000100a00 */
[----:B------:R3:W-:Y:S04]  /*89f70*/  STL.64 [R1+0x598], R54 ;  /* 0x0005983601007387 */ /* 0x0007e80000100a00 */
        /* <DEDUP_REMOVED lines=83> */
[----:B------:R-:W3:Y:S01]  /*8a4b0*/  LDL.LU R131, [R1+0x13dc] ;  /* 0x0013dc0001837983 */ /* 0x000ee20000300800 */
[C---:B-1----:R-:W-:Y:S08]  /*8a4c0*/  HMMA.1688.F32.TF32 R44, R40.reuse, R232, R116 ;  /* 0x000000e8282c723c */ /* 0x042ff00000081074 */
[C---:B----4-:R-:W-:Y:S11]  /*8a4d0*/  HMMA.1688.F32.TF32 R48, R40.reuse, R228, R112 ;  /* 0x000000e42830723c */ /* 0x050ff60000081070 */
[----:B------:R-:W-:Y:S04]  /*8a4e0*/  STL.64 [R1+0x560], R44 ;  /* 0x0005602c01007387 */ /* 0x000fe80000100a00 */
[----:B------:R1:W-:Y:S02]  /*8a4f0*/  STL.64 [R1+0x568], R46 ;  /* 0x0005682e01007387 */ /* 0x0003e40000100a00 */
[C---:B-1----:R-:W-:Y:S08]  /*8a500*/  HMMA.1688.F32.TF32 R44, R40.reuse, R208, R108 ;  /* 0x000000d0282c723c */ /* 0x042ff0000008106c */
[C---:B------:R-:W-:Y:S01]  /*8a510*/  HMMA.1688.F32.TF32 R104, R40.reuse, R212, R104 ;  /* 0x000000d42868723c */ /* 0x040fe20000081068 */
[----:B------:R-:W-:Y:S04]  /*8a520*/  STL.64 [R1+0x550], R48 ;  /* 0x0005503001007387 */ /* 0x000fe80000100a00 */
[----:B------:R1:W-:Y:S03]  /*8a530*/  STL.64 [R1+0x558], R50 ;  /* 0x0005583201007387 */ /* 0x0003e60000100a00 */
[C---:B-1----:R-:W-:Y:S03]  /*8a540*/  HMMA.1688.F32.TF32 R48, R40.reuse, R224, R100 ;  /* 0x000000e02830723c */ /* 0x042fe60000081064 */
[----:B------:R-:W-:Y:S04]  /*8a550*/  STL.64 [R1+0x540], R44 ;  /* 0x0005402c01007387 */ /* 0x000fe80000100a00 */
[----:B------:R1:W-:Y:S02]  /*8a560*/  STL.64 [R1+0x548], R46 ;  /* 0x0005482e01007387 */ /* 0x0003e40000100a00 */
[C---:B-1----:R-:W-:Y:S08]  /*8a570*/  HMMA.1688.F32.TF32 R44, R40.reuse, R220, R96 ;  /* 0x000000dc282c723c */ /* 0x042ff00000081060 */
[----:B------:R-:W-:Y:S01]  /*8a580*/  HMMA.1688.F32.TF32 R40, R40, R216, R180 ;  /* 0x000000d82828723c */ /* 0x000fe200000810b4 */
[----:B------:R-:W-:Y:S04]  /*8a590*/  STL.64 [R1+0x530], R104 ;  /* 0x0005306801007387 */ /* 0x000fe80000100a00 */
[----:B------:R-:W-:Y:S04]  /*8a5a0*/  STL.64 [R1+0x538], R106 ;  /* 0x0005386a01007387 */ /* 0x000fe80000100a00 */
[----:B------:R-:W-:Y:S04]  /*8a5b0*/  STL.64 [R1+0x520], R48 ;  /* 0x0005203001007387 */ /* 0x000fe80000100a00 */
[----:B------:R1:W-:Y:S04]  /*8a5c0*/  STL.64 [R1+0x528], R50 ;  /* 0x0005283201007387 */ /* 0x0003e80000100a00 */
[----:B------:R-:W-:Y:S04]  /*8a5d0*/  LDS R180, [R0+UR12+0x20480] ;  /* 0x0204800c00b47984 */ /* 0x000fe80008000800 */
[----:B------:R-:W-:Y:S04]  /*8a5e0*/  LDS R182, [R0+UR12+0x22480] ;  /* 0x0224800c00b67984 */ /* 0x000fe80008000800 */
[----:B------:R-:W-:Y:S04]  /*8a5f0*/  LDS R181, [R252+UR12+0x20480] ;  /* 0x0204800cfcb57984 */ /* 0x000fe80008000800 */
[----:B------:R-:W4:Y:S01]  /*8a600*/  LDS R183, [R252+UR12+0x22480] ;  /* 0x0224800cfcb77984 */ /* 0x000f220008000800 */
[C---:B-1----:R-:W-:Y:S03]  /*8a610*/  HMMA.1688.F32.TF32 R48, R60.reuse, R4, R92 ;  /* 0x000000043c30723c */ /* 0x042fe6000008105c */
[----:B------:R-:W-:Y:S04]  /*8a620*/  STL.64 [R1+0x510], R44 ;  /* 0x0005102c01007387 */ /* 0x000fe80000100a00 */
[----:B------:R1:W-:Y:S04]  /*8a630*/  STL.64 [R1+0x518], R46 ;  /* 0x0005182e01007387 */ /* 0x0003e80000100a00 */
[----:B------:R-:W-:Y:S04]  /*8a640*/  STL.64 [R1+0x380], R40 ;  /* 0x0003802801007387 */ /* 0x000fe80000100a00 */
[----:B------:R2:W-:Y:S01]  /*8a650*/  STL.64 [R1+0x388], R42 ;  /* 0x0003882a01007387 */ /* 0x0005e20000100a00 */
[C---:B-1----:R-:W-:Y:S08]  /*8a660*/  HMMA.1688.F32.TF32 R44, R60.reuse, R8, R88 ;  /* 0x000000083c2c723c */ /* 0x042ff00000081058 */
[C---:B--2---:R-:W-:Y:S01]  /*8a670*/  HMMA.1688.F32.TF32 R40, R60.reuse, R12, R84 ;  /* 0x0000000c3c28723c */ /* 0x044fe20000081054 */
[----:B------:R-:W-:Y:S04]  /*8a680*/  STL.64 [R1+0x370], R48 ;  /* 0x0003703001007387 */ /* 0x000fe80000100a00 */
[----:B------:R1:W-:Y:S03]  /*8a690*/  STL.64 [R1+0x378], R50 ;  /* 0x0003783201007387 */ /* 0x0003e60000100a00 */
        /* <DEDUP_REMOVED lines=15> */
[----:B--2---:R-:W-:Y:S01]  /*8a790*/  HMMA.1688.F32.TF32 R40, R60, R28, R64 ;  /* 0x0000001c3c28723c */ /* 0x004fe20000081040 */
[----:B------:R-:W-:Y:S04]  /*8a7a0*/  STL.64 [R1+0x310], R48 ;  /* 0x0003103001007387 */ /* 0x000fe80000100a00 */
[----:B------:R-:W-:-:S14]  /*8a7b0*/  STL.64 [R1+0x318], R50 ;  /* 0x0003183201007387 */ /* 0x000fdc0000100a00 */
[----:B------:R-:W-:Y:S04]  /*8a7c0*/  STL.64 [R1+0x2f0], R40 ;  /* 0x0002f02801007387 */ /* 0x000fe80000100a00 */
[----:B------:R-:W-:Y:S04]  /*8a7d0*/  STL.64 [R1+0x300], R44 ;  /* 0x0003002c01007387 */ /* 0x000fe80000100a00 */
[----:B------:R-:W-:Y:S04]  /*8a7e0*/  STL.64 [R1+0x308], R46 ;  /* 0x0003082e01007387 */ /* 0x000fe80000100a00 */
[----:B------:R1:W-:Y:S01]  /*8a7f0*/  STL [R1+0x2f8], R42 ;  /* 0x0002f82a01007387 */ /* 0x0003e20000100800 */
[----:B------:R-:W-:-:S02]  /*8a800*/  IMAD.MOV.U32 R2, RZ, RZ, R43 ;  /* 0x000000ffff027224 */ /* 0x000fc400078e002b */
[C---:B-1----:R-:W-:Y:S08]  /*8a810*/  HMMA.1688.F32.TF32 R40, R60.reuse, R228, R52 ;  /* 0x000000e43c28723c */ /* 0x042ff00000081034 */
[C---:B------:R-:W-:Y:S11]  /*8a820*/  HMMA.1688.F32.TF32 R44, R60.reuse, R232, R56 ;  /* 0x000000e83c2c723c */ /* 0x040ff60000081038 */
[----:B------:R-:W-:Y:S08]  /*8a830*/  STL.64 [R1+0x5320], R42 ;  /* 0x0053202a01007387 */ /* 0x000ff00000100a00 */
[----:B------:R-:W-:Y:S04]  /*8a840*/  STL.64 [R1+0x2e0], R44 ;  /* 0x0002e02c01007387 */ /* 0x000fe80000100a00 */
[----:B------:R1:W-:Y:S02]  /*8a850*/  STL.64 [R1+0x2e8], R46 ;  /* 0x0002e82e01007387 */ /* 0x0003e40000100a00 */
[----:B-1----:R-:W-:Y:S02]  /*8a860*/  HMMA.1688.F32.TF32 R44, R60, R208, R132 ;  /* 0x000000d03c2c723c */ /* 0x002fe40000081084 */
[----:B------:R-:W-:-:S15]  /*8a870*/  STL.64 [R1+0x5318], R40 ;  /* 0x0053182801007387 */ /* 0x000fde0000100a00 */
[----:B------:R-:W-:Y:S02]  /*8a880*/  NOP ;  /* 0x0000000000007918 */ /* 0x000fe40000000000 */
        /* <DEDUP_REMOVED lines=42> */
[----:B---3--:R-:W-:Y:S01]  /*8ab30*/  HMMA.1688.F32.TF32 R48, R60, R212, R128 ;  /* 0x000000d43c30723c */ /* 0x008fe20000081080 */
[----:B------:R-:W-:-:S02]  /*8ab40*/  IMAD.MOV.U32 R130, RZ, RZ, R201 ;  /* 0x000000ffff827224 */ /* 0x000fc400078e00c9 */
[----:B------:R-:W-:Y:S01]  /*8ab50*/  IMAD.MOV.U32 R131, RZ, RZ, R200 ;  /* 0x000000ffff837224 */ /* 0x000fe200078e00c8 */
[----:B------:R-:W3:Y:S04]  /*8ab60*/  LDL.LU R128, [R1+0xd20] ;  /* 0x000d200001807983 */ /* 0x000ee80000300800 */
[----:B------:R-:W3:Y:S11]  /*8ab70*/  LDL.LU R129, [R1+0xd24] ;  /* 0x000d240001817983 */ /* 0x000ef60000300800 */
[----:B------:R-:W-:Y:S04]  /*8ab80*/  STL.64 [R1+0x5340], R50 ;  /* 0x0053403201007387 */ /* 0x000fe80000100a00 */
[----:B------:R-:W-:Y:S01]  /*8ab90*/  STL.64 [R1+0x5338], R48 ;  /* 0x0053383001007387 */ /* 0x000fe20000100a00 */
[C---:B--2---:R-:W-:Y:S08]  /*8aba0*/  HMMA.1688.F32.TF32 R56, R60.reuse, R220, R56 ;  /* 0x000000dc3c38723c */ /* 0x044ff00000081038 */
[C---:B----4-:R-:W-:Y:S08]  /*8abb0*/  HMMA.1688.F32.TF32 R52, R60.reuse, R224, R52 ;  /* 0x000000e03c34723c */ /* 0x050ff00000081034 */
[----:B------:R-:W-:Y:S08]  /*8abc0*/  HMMA.1688.F32.TF32 R60, R60, R216, R84 ;  /* 0x000000d83c3c723c */ /* 0x000ff00000081054 */
[C---:B------:R-:W-:Y:S08]  /*8abd0*/  HMMA.1688.F32.TF32 R68, R120.reuse, R12, R68 ;  /* 0x0000000c7844723c */ /* 0x040ff00000081044 */
[C---:B------:R-:W-:Y:S08]  /*8abe0*/  HMMA.1688.F32.TF32 R64, R120.reuse, R4, R64 ;  /* 0x000000047840723c */ /* 0x040ff00000081040 */
[C---:B------:R-:W-:Y:S08]  /*8abf0*/  HMMA.1688.F32.TF32 R200, R120.reuse, R8, R80 ;  /* 0x0000000878c8723c */ /* 0x040ff00000081050 */
[C---:B------:R-:W-:Y:S08]  /*8ac00*/  HMMA.1688.F32.TF32 R72, R120.reuse, R16, R72 ;  /* 0x000000107848723c */ /* 0x040ff00000081048 */
[C---:B------:R-:W-:Y:S08]  /*8ac10*/  HMMA.1688.F32.TF32 R84, R120.reuse, R20, R132 ;  /* 0x000000147854723c */ /* 0x040ff00000081084 */
[C---:B------:R-:W-:Y:S08]  /*8ac20*/  HMMA.1688.F32.TF32 R76, R120.reuse, R36, R76 ;  /* 0x00000024784c723c */ /* 0x040ff0000008104c */
[C---:B------:R-:W-:Y:S01]  /*8ac30*/  HMMA.1688.F32.TF32 R80, R120.reuse, R32, R168 ;  /* 0x000000207850723c */ /* 0x040fe200000810a8 */
        /* <DEDUP_REMOVED lines=52> */
[C---:B---3--:R-:W-:Y:S03]  /*8af80*/  HMMA.1688.F32.TF32 R88, R120.reuse, R24, R128 ;  /* 0x000000187858723c */ /* 0x048fe60000081080 */
[----:B------:R-:W3:Y:S04]  /*8af90*/  LDL.LU R128, [R1+0x7d0] ;  /* 0x0007d00001807983 */ /* 0x000ee80000300800 */
[----:B------:R-:W3:Y:S04]  /*8afa0*/  LDL.LU R129, [R1+0x7d4] ;  /* 0x0007d40001817983 */ /* 0x000ee80000300800 */
[----:B------:R-:W3:Y:S04]  /*8afb0*/  LDL.LU R130, [R1+0x7d8] ;  /* 0x0007d80001827983 */ /* 0x000ee80000300800 */
[----:B------:R-:W3:Y:S04]  /*8afc0*/  LDL.LU R131, [R1+0x7dc] ;  /* 0x0007dc0001837983 */ /* 0x000ee80000300800 */
[----:B------:R-:W-:Y:S04]  /*8afd0*/  STL.64 [R1+0x53f0], R90 ;  /* 0x0053f05a01007387 */ /* 0x000fe80000100a00 */
[----:B------:R-:W-:Y:S01]  /*8afe0*/  STL.64 [R1+0x53e8], R88 ;  /* 0x0053e85801007387 */ /* 0x000fe20000100a00 */
[C---:B--2---:R-:W-:Y:S08]  /*8aff0*/  HMMA.1688.F32.TF32 R96, R120.reuse, R232, R96 ;  /* 0x000000e87860723c */ /* 0x044ff00000081060 */
        /* <DEDUP_REMOVED lines=9> */
[----:B------:R-:W2:Y:S04]  /*8b090*/  LDL.LU R132, [R1+0x8a0] ;  /* 0x0008a00001847983 */ /* 0x000ea80000300800 */
[----:B------:R-:W2:Y:S01]  /*8b0a0*/  LDL.LU R133, [R1+0x8a4] ;  /* 0x0008a40001857983 */ /* 0x000ea20000300800 */
[C---:B------:R-:W-:Y:S08]  /*8b0b0*/  HMMA.1688.F32.TF32 R108, R120.reuse, R212, R108 ;  /* 0x000000d4786c723c */ /* 0x040ff0000008106c */
        /* <DEDUP_REMOVED lines=13> */
[----:B------:R-:W4:Y:S04]  /*8b190*/  LDL.LU R168, [R1+0x880] ;  /* 0x0008800001a87983 */ /* 0x000f280000300800 */
[----:B------:R-:W4:Y:S01]  /*8b1a0*/  LDL.LU R169, [R1+0x884] ;  /* 0x0008840001a97983 */ /* 0x000f220000300800 */
[----:B------:R-:W-:Y:S01]  /*8b1b0*/  IMAD.MOV.U32 R134, RZ, RZ, R205 ;  /* 0x000000ffff867224 */ /* 0x000fe200078e00cd */
[----:B------:R-:W-:-:S02]  /*8b1c0*/  MOV R135, R204 ;  /* 0x000000cc00877202 */ /* 0x000fc40000000f00 */
[C---:B---3--:R-:W-:Y:S08]  /*8b1d0*/  HMMA.1688.F32.TF32 R204, R180.reuse, R4, R128 ;  /* 0x00000004b4cc723c */ /* 0x048ff00000081080 */
        /* <DEDUP_REMOVED lines=26> */
[----:B------:R-:W-:Y:S04]  /*8b380*/  LDS R237, [R252+UR12+0x20500] ;  /* 0x0205000cfced7984 */ /* 0x000fe80008000800 */
[----:B------:R-:W1:Y:S01]  /*8b390*/  LDS R236, [R0+UR12+0x20500] ;  /* 0x0205000c00ec7984 */ /* 0x000e620008000800 */
[----:B--2---:R-:W-:-:S15]  /*8b3a0*/  HMMA.1688.F32.TF32 R132, R180, R16, R132 ;  /* 0x00000010b484723c */ /* 0x004fde0000081084 */
        /* <DEDUP_REMOVED lines=9> */
[C---:B----4-:R-:W-:Y:S03]  /*8b440*/  HMMA.1688.F32.TF32 R136, R180.reuse, R36, R168 ;  /* 0x00000024b488723c */ /* 0x050fe600000810a8 */
[----:B------:R-:W4:Y:S04]  /*8b450*/  LDL.LU R168, [R1+0x1390] ;  /* 0x0013900001a87983 */ /* 0x000f280000300800 */
[----:B------:R-:W4:Y:S01]  /*8b460*/  LDL.LU R169, [R1+0x1394] ;  /* 0x0013940001a97983 */ /* 0x000f220000300800 */
[C---:B---3--:R-:W-:Y:S08]  /*8b470*/  HMMA.1688.F32.TF32 R140, R180.reuse, R32, R140 ;  /* 0x00000020b48c723c */ /* 0x048ff0000008108c */
[C---:B------:R-:W-:Y:S08]  /*8b480*/  HMMA.1688.F32.TF32 R144, R180.reuse, R20, R144 ;  /* 0x00000014b490723c */ /* 0x040ff00000081090 */
[C---:B------:R-:W-:Y:S01]  /*8b490*/  HMMA.1688.F32.TF32 R148, R180.reuse, R24, R148 ;  /* 0x00000018b494723c */ /* 0x040fe20000081094 */
[----:B------:R-:W-:Y:S04]  /*8b4a0*/  STL [R1+0x52b4], R136 ;  /* 0x0052b48801007387 */ /* 0x000fe80000100800 */
[----:B------:R-:W-:Y:S04]  /*8b4b0*/  STL [R1+0x52b0], R137 ;  /* 0x0052b08901007387 */ /* 0x000fe80000100800 */
[----:B------:R-:W-:Y:S04]  /*8b4c0*/  STL [R1+0x52ac], R138 ;  /* 0x0052ac8a01007387 */ /* 0x000fe80000100800 */
[----:B------:R-:W-:Y:S01]  /*8b4d0*/  STL [R1+0x52a8], R139 ;  /* 0x0052a88b01007387 */ /* 0x000fe20000100800 */
[----:B------:R-:W-:Y:S03]  /*8b4e0*/  HMMA.1688.F32.TF32 R152, R180, R28, R152 ;  /* 0x0000001cb498723c */ /* 0x000fe60000081098 */
        /* <DEDUP_REMOVED lines=18> */
[----:B------:R-:W-:Y:S04]  /*8b610*/  LDS R241, [R252+UR12+0x20580] ;  /* 0x0205800cfcf17984 */ /* 0x000fe80008000800 */
[----:B------:R-:W-:Y:S01]  /*8b620*/  LDS R240, [R0+UR12+0x20580] ;  /* 0x0205800c00f07984 */ /* 0x000fe20008000800 */
[C---:B--2---:R-:W-:Y:S08]  /*8b630*/  HMMA.1688.F32.TF32 R156, R180.reuse, R232, R164 ;  /* 0x000000e8b49c723c */ /* 0x044ff000000810a4 */
[C---:B----4-:R-:W-:Y:S11]  /*8b640*/  HMMA.1688.F32.TF32 R160, R180.reuse, R228, R168 ;  /* 0x000000e4b4a0723c */ /* 0x050ff600000810a8 */
[----:B------:R-:W-:Y:S04]  /*8b650*/  STL [R1+0x52f0], R156 ;  /* 0x0052f09c01007387 */ /* 0x000fe80000100800 */
[----:B------:R-:W-:Y:S04]  /*8b660*/  STL [R1+0x52ec], R157 ;  /* 0x0052ec9d01007387 */ /* 0x000fe80000100800 */
[----:B------:R-:W-:Y:S04]  /*8b670*/  STL [R1+0x52e8], R158 ;  /* 0x0052e89e01007387 */ /* 0x000fe80000100800 */
[----:B------:R-:W-:Y:S04]  /*8b680*/  STL [R1+0x52e4], R159 ;  /* 0x0052e49f01007387 */ /* 0x000fe80000100800 */
        /* <DEDUP_REMOVED lines=40> */
[C---:B----4-:R-:W-:Y:S08]  /*8b910*/  HMMA.1688.F32.TF32 R172, R180.reuse, R224, R52 ;  /* 0x000000e0b4ac723c */ /* 0x050ff00000081034 */
[----:B------:R-:W-:Y:S01]  /*8b920*/  HMMA.1688.F32.TF32 R176, R180, R220, R40 ;  /* 0x000000dcb4b0723c */ /* 0x000fe20000081028 */
        /* <DEDUP_REMOVED lines=8> */
[----:B------:R-:W2:Y:S04]  /*8b9b0*/  LDL.LU R40, [R1+0x12e0] ;  /* 0x0012e00001287983 */ /* 0x000ea80000300800 */
[----:B------:R-:W2:Y:S04]  /*8b9c0*/  LDL.LU R41, [R1+0x12e4] ;  /* 0x0012e40001297983 */ /* 0x000ea80000300800 */
[----:B------:R-:W2:Y:S04]  /*8b9d0*/  LDL.LU R42, [R1+0x12e8] ;  /* 0x0012e800012a7983 */ /* 0x000ea80000300800 */
[----:B------:R-:W2:Y:S01]  /*8b9e0*/  LDL.LU R43, [R1+0x12ec] ;  /* 0x0012ec00012b7983 */ /* 0x000ea20000300800 */
[C---:B------:R-:W-:Y:S03]  /*8b9f0*/  HMMA.1688.F32.TF32 R48, R236.reuse, R36, R48 ;  /* 0x00000024ec30723c */ /* 0x040fe60000081030 */
[----:B------:R-:W3:Y:S05]  /*8ba00*/  LDL.LU R64, [R1+0x12d0] ;  /* 0x0012d00001407983 */ /* 0x000eea0000300800 */
[----:B------:R-:W-:Y:S11]  /*8ba10*/  HMMA.1688.F32.TF32 R44, R236, R32, R44 ;  /* 0x00000020ec2c723c */ /* 0x000ff6000008102c */
        /* <DEDUP_REMOVED lines=19> */
[----:B----4-:R-:W4:Y:S01]  /*8bb50*/  LDL.LU R50, [R1+0x1298] ;  /* 0x0012980001327983 */ /* 0x010f220000300800 */
[----:B------:R-:W-:-:S03]  /*8bb60*/  IMAD.MOV.U32 R140, RZ, RZ, R44 ;  /* 0x000000ffff8c7224 */ /* 0x000fc600078e002c */
[----:B------:R-:W4:Y:S01]  /*8bb70*/  LDL.LU R51, [R1+0x129c] ;  /* 0x00129c0001337983 */ /* 0x000f220000300800 */
[----:B------:R-:W-:-:S03]  /*8bb80*/  MOV R141, R45 ;  /* 0x0000002d008d7202 */ /* 0x000fc60000000f00 */
[----:B------:R-:W4:Y:S01]  /*8bb90*/  LDL.LU R44, [R1+0x1280] ;  /* 0x00128000012c7983 */ /* 0x000f220000300800 */
[----:B------:R-:W-:-:S03]  /*8bba0*/  IMAD.MOV.U32 R142, RZ, RZ, R46 ;  /* 0x000000ffff8e7224 */ /* 0x000fc600078e002e */
[----:B------:R-:W4:Y:S01]  /*8bbb0*/  LDL.LU R45, [R1+0x1284] ;  /* 0x00128400012d7983 */ /* 0x000f220000300800 */
[----:B------:R-:W-:-:S03]  /*8bbc0*/  IMAD.MOV.U32 R136, RZ, RZ, R47 ;  /* 0x000000ffff887224 */ /* 0x000fc600078e002f */
[----:B------:R-:W4:Y:S04]  /*8bbd0*/  LDL.LU R46, [R1+0x1288] ;  /* 0x00128800012e7983 */ /* 0x000f280000300800 */
[----:B------:R-:W4:Y:S01]  /*8bbe0*/  LDL.LU R47, [R1+0x128c] ;  /* 0x00128c00012f7983 */ /* 0x000f220000300800 */
[----:B--2---:R-:W-:-:S15]  /*8bbf0*/  HMMA.1688.F32.TF32 R40, R236, R20, R40 ;  /* 0x00000014ec28723c */ /* 0x004fde0000081028 */
[----:B------:R-:W-:-:S04]  /*8bc00*/  NOP ;  /* 0x0000000000007918 */ /* 0x000fc80000000000 */
[----:B------:R-:W-:Y:S02]  /*8bc10*/  IMAD.MOV.U32 R149, RZ, RZ, R40 ;  /* 0x000000ffff957224 */ /* 0x000fe400078e0028 */
[----:B------:R-:W-:Y:S01]  /*8bc20*/  IMAD.MOV.U32 R144, RZ, RZ, R41 ;  /* 0x000000ffff907224 */ /* 0x000fe200078e0029 */
[----:B------:R-:W2:Y:S01]  /*8bc30*/  LDL.LU R40, [R1+0x1270] ;  /* 0x0012700001287983 */ /* 0x000ea20000300800 */
[----:B------:R-:W-:-:S03]  /*8bc40*/  MOV R145, R42 ;  /* 0x0000002a00917202 */ /* 0x000fc60000000f00 */
[----:B------:R-:W2:Y:S01]  /*8bc50*/  LDL.LU R41, [R1+0x1274] ;  /* 0x0012740001297983 */ /* 0x000ea20000300800 */
[----:B------:R-:W-:-:S03]  /*8bc60*/  IMAD.MOV.U32 R146, RZ, RZ, R43 ;  /* 0x000000ffff927224 */ /* 0x000fc600078e002b */
[----:B------:R-:W2:Y:S04]  /*8bc70*/  LDL.LU R42, [R1+0x1278] ;  /* 0x00127800012a7983 */ /* 0x000ea80000300800 */
[----:B------:R-:W2:Y:S01]  /*8bc80*/  LDL.LU R43, [R1+0x127c] ;  /* 0x00127c00012b7983 */ /* 0x000ea20000300800 */
[C---:B---3--:R-:W-:Y:S08]  /*8bc90*/  HMMA.1688.F32.TF32 R64, R236.reuse, R24, R64 ;  /* 0x00000018ec40723c */ /* 0x048ff00000081040 */
[C---:B------:R-:W-:Y:S08]  /*8bca0*/  HMMA.1688.F32.TF32 R52, R236.reuse, R228, R52 ;  /* 0x000000e4ec34723c */ /* 0x040ff00000081034 */
[C---:B----4-:R-:W-:Y:S08]  /*8bcb0*/  HMMA.1688.F32.TF32 R48, R236.reuse, R208, R48 ;  /* 0x000000d0ec30723c */ /* 0x050ff00000081030 */
[----:B------:R-:W-:Y:S11]  /*8bcc0*/  HMMA.1688.F32.TF32 R44, R236, R212, R44 ;  /* 0x000000d4ec2c723c */ /* 0x000ff6000008102c */
[----:B------:R-:W-:-:S02]  /*8bcd0*/  IMAD.MOV.U32 R160, RZ, RZ, R48 ;  /* 0x000000ffffa07224 */ /* 0x000fc400078e0030 */
[----:B------:R-:W-:Y:S01]  /*8bce0*/  IMAD.MOV.U32 R161, RZ, RZ, R49 ;  /* 0x000000ffffa17224 */ /* 0x000fe200078e0031 */
[----:B------:R-:W-:Y:S01]  /*8bcf0*/  MOV R162, R50 ;  /* 0x0000003200a27202 */ /* 0x000fe20000000f00 */
[----:B------:R-:W-:-:S04]  /*8bd00*/  IMAD.MOV.U32 R163, RZ, RZ, R51 ;  /* 0x000000ffffa37224 */ /* 0x000fc800078e0033 */
[----:B------:R-:W-:Y:S02]  /*8bd10*/  IMAD.MOV.U32 R164, RZ, RZ, R44 ;  /* 0x000000ffffa47224 */ /* 0x000fe400078e002c */
[----:B------:R-:W-:Y:S01]  /*8bd20*/  IMAD.MOV.U32 R165, RZ, RZ, R45 ;  /* 0x000000ffffa57224 */ /* 0x000fe200078e002d */
[----:B------:R-:W3:Y:S01]  /*8bd30*/  LDL.LU R44, [R1+0xbd0] ;  /* 0x000bd000012c7983 */ /* 0x000ee20000300800 */
[----:B------:R-:W-:-:S03]  /*8bd40*/  IMAD.MOV.U32 R166, RZ, RZ, R46 ;  /* 0x000000ffffa67224 */ /* 0x000fc600078e002e */
[----:B------:R-:W3:Y:S01]  /*8bd50*/  LDL.LU R45, [R1+0xbd4] ;  /* 0x000bd400012d7983 */ /* 0x000ee20000300800 */
[----:B------:R-:W-:-:S03]  /*8bd60*/  MOV R167, R47 ;  /* 0x0000002f00a77202 */ /* 0x000fc60000000f00 */
[----:B------:R-:W3:Y:S04]  /*8bd70*/  LDL.LU R46, [R1+0xbd8] ;  /* 0x000bd800012e7983 */ /* 0x000ee80000300800 */
[----:B------:R-:W3:Y:S04]  /*8bd80*/  LDL.LU R47, [R1+0xbdc] ;  /* 0x000bdc00012f7983 */ /* 0x000ee80000300800 */
[----:B------:R-:W4:Y:S04]  /*8bd90*/  LDL.LU R48, [R1+0xbc0] ;  /* 0x000bc00001307983 */ /* 0x000f280000300800 */
[----:B------:R-:W4:Y:S04]  /*8bda0*/  LDL.LU R49, [R1+0xbc4] ;  /* 0x000bc40001317983 */ /* 0x000f280000300800 */
        /* <DEDUP_REMOVED lines=98> */
[----:B------:R-:W4:Y:S05]  /*8c3d0*/  LDL.LU R71, [R1+0xa7c] ;  /* 0x000a7c0001477983 */ /* 0x000f2a0000300800 */
[----:B------:R-:W-:Y:S11]  /*8c3e0*/  HMMA.1688.F32.TF32 R56, R236, R232, R56 ;  /* 0x000000e8ec38723c */ /* 0x000ff60000081038 */
[----:B------:R-:W-:-:S02]  /*8c3f0*/  IMAD.MOV.U32 R156, RZ, RZ, R60 ;  /* 0x000000ffff9c7224 */ /* 0x000fc400078e003c */
[----:B------:R-:W-:Y:S01]  /*8c400*/  IMAD.MOV.U32 R157, RZ, RZ, R61 ;  /* 0x000000ffff9d7224 */ /* 0x000fe200078e003d */
        /* <DEDUP_REMOVED lines=19> */
[----:B------:R-:W-:-:S03]  /*8c540*/  IMAD.MOV.U32 R151, RZ, RZ, R42 ;  /* 0x000000ffff977224 */ /* 0x000fc600078e002a */
[----:B------:R-:W2:Y:S01]  /*8c550*/  LDL.LU R41, [R1+0xbe4] ;  /* 0x000be40001297983 */ /* 0x000ea20000300800 */
[----:B------:R-:W-:-:S03]  /*8c560*/  IMAD.MOV.U32 R155, RZ, RZ, R43 ;  /* 0x000000ffff9b7224 */ /* 0x000fc600078e002b */
[----:B------:R-:W2:Y:S04]  /*8c570*/  LDL.LU R42, [R1+0xbe8] ;  /* 0x000be800012a7983 */ /* 0x000ea80000300800 */
[----:B------:R-:W2:Y:S01]  /*8c580*/  LDL.LU R43, [R1+0xbec] ;  /* 0x000bec00012b7983 */ /* 0x000ea20000300800 */
[----:B------:R-:W-:Y:S03]  /*8c590*/  HMMA.1688.F32.TF32 R180, R180, R216, R244 ;  /* 0x000000d8b4b4723c */ /* 0x000fe600000810f4 */
[----:B------:R-:W-:Y:S04]  /*8c5a0*/  LDS R244, [R0+UR12+0x20600] ;  /* 0x0206000c00f47984 */ /* 0x000fe80008000800 */
[----:B------:R-:W-:Y:S04]  /*8c5b0*/  LDS R246, [R0+UR12+0x22600] ;  /* 0x0226000c00f67984 */ /* 0x000fe80008000800 */
[----:B------:R-:W-:Y:S04]  /*8c5c0*/  LDS R245, [R252+UR12+0x20600] ;  /* 0x0206000cfcf57984 */ /* 0x000fe80008000800 */
[----:B------:R-:W1:Y:S01]  /*8c5d0*/  LDS R247, [R252+UR12+0x22600] ;  /* 0x0226000cfcf77984 */ /* 0x000e620008000800 */
[C---:B------:R-:W-:Y:S08]  /*8c5e0*/  HMMA.1688.F32.TF32 R184, R236.reuse, R4, R184 ;  /* 0x00000004ecb8723c */ /* 0x040ff000000810b8 */
[C---:B------:R-:W-:Y:S08]  /*8c5f0*/  HMMA.1688.F32.TF32 R188, R236.reuse, R8, R188 ;  /* 0x00000008ecbc723c */ /* 0x040ff000000810bc */
[C---:B------:R-:W-:Y:S08]  /*8c600*/  HMMA.1688.F32.TF32 R192, R236.reuse, R12, R192 ;  /* 0x0000000cecc0723c */ /* 0x040ff000000810c0 */
[----:B------:R-:W-:Y:S08]  /*8c610*/  HMMA.1688.F32.TF32 R196, R236, R16, R196 ;  /* 0x00000010ecc4723c */ /* 0x000ff000000810c4 */
[----:B-1----:R-:W-:Y:S08]  /*8c620*/  HMMA.1688.F32.TF32 R64, R244, R12, R64 ;  /* 0x0000000cf440723c */ /* 0x002ff00000081040 */
[C---:B---3--:R-:W-:Y:S08]  /*8c630*/  HMMA.1688.F32.TF32 R172, R236.reuse, R220, R172 ;  /* 0x000000dcecac723c */ /* 0x048ff000000810ac */
[----:B------:R-:W-:Y:S08]  /*8c640*/  HMMA.1688.F32.TF32 R236, R236, R216, R168 ;  /* 0x000000d8ecec723c */ /* 0x000ff000000810a8 */
[C---:B------:R-:W-:Y:S08]  /*8c650*/  HMMA.1688.F32.TF32 R168, R240.reuse, R8, R124 ;  /* 0x00000008f0a8723c */ /* 0x040ff0000008107c */
[C---:B------:R-:W-:Y:S08]  /*8c660*/  HMMA.1688.F32.TF32 R124, R240.reuse, R16, R120 ;  /* 0x00000010f07c723c */ /* 0x040ff00000081078 */
[C---:B----4-:R-:W-:Y:S08]  /*8c670*/  HMMA.1688.F32.TF32 R120, R240.reuse, R36, R116 ;  /* 0x00000024f078723c */ /* 0x050ff00000081074 */
[C---:B------:R-:W-:Y:S01]  /*8c680*/  HMMA.1688.F32.TF32 R116, R240.reuse, R32, R112 ;  /* 0x00000020f074723c */ /* 0x040fe20000081070 */
[----:B------:R-:W-:Y:S04]  /*8c690*/  STL.64 [R1+0x8d0], R172 ;  /* 0x0008d0ac01007387 */ /* 0x000fe80000100a00 */
[----:B------:R1:W-:Y:S03]  /*8c6a0*/  STL.64 [R1+0x8d8], R174 ;  /* 0x0008d8ae01007387 */ /* 0x0003e60000100a00 */
[C---:B-1----:R-:W-:Y:S08]  /*8c6b0*/  HMMA.1688.F32.TF32 R172, R240.reuse, R4, R128 ;  /* 0x00000004f0ac723c */ /* 0x042ff00000081080 */
[C---:B------:R-:W-:Y:S08]  /*8c6c0*/  HMMA.1688.F32.TF32 R128, R240.reuse, R12, R204 ;  /* 0x0000000cf080723c */ /* 0x040ff000000810cc */
[C---:B------:R-:W-:Y:S08]  /*8c6d0*/  HMMA.1688.F32.TF32 R112, R240.reuse, R20, R108 ;  /* 0x00000014f070723c */ /* 0x040ff0000008106c */
[C---:B------:R-:W-:Y:S08]  /*8c6e0*/  HMMA.1688.F32.TF32 R108, R240.reuse, R24, R104 ;  /* 0x00000018f06c723c */ /* 0x040ff00000081068 */
[C---:B------:R-:W-:Y:S01]  /*8c6f0*/  HMMA.1688.F32.TF32 R104, R240.reuse, R28, R100 ;  /* 0x0000001cf068723c */ /* 0x040fe20000081064 */
[----:B------:R-:W-:Y:S04]  /*8c700*/  STL.64 [R1+0x8c0], R236 ;  /* 0x0008c0ec01007387 */ /* 0x000fe80000100a00 */
[----:B------:R-:W-:Y:S03]  /*8c710*/  STL.64 [R1+0x8c8], R238 ;  /* 0x0008c8ee01007387 */ /* 0x000fe60000100a00 */
        /* <DEDUP_REMOVED lines=8> */
[----:B------:R-:W1:Y:S04]  /*8c7a0*/  LDS R239, [R252+UR12+0x22700] ;  /* 0x0227000cfcef7984 */ /* 0x000e680008000800 */
        /* <DEDUP_REMOVED lines=12> */
[----:B------:R-:W-:Y:S01]  /*8c870*/  STL.64 [R1+0x968], R118 ;  /* 0x0009687601007387 */ /* 0x000fe20000100a00 */
[----:B------:R-:W-:Y:S03]  /*8c880*/  HMMA.1688.F32.TF32 R76, R240, R216, R72 ;  /* 0x000000d8f04c723c */ /* 0x000fe60000081048 */
[----:B------:R-:W-:Y:S04]  /*8c890*/  STL.64 [R1+0x980], R112 ;  /* 0x0009807001007387 */ /* 0x000fe80000100a00 */
[----:B------:R-:W-:Y:S01]  /*8c8a0*/  STL.64 [R1+0x988], R114 ;  /* 0x0009887201007387 */ /* 0x000fe20000100a00 */
[C---:B------:R-:W-:Y:S03]  /*8c8b0*/  HMMA.1688.F32.TF32 R72, R244.reuse, R4, R68 ;  /* 0x00000004f448723c */ /* 0x040fe60000081044 */
        /* <DEDUP_REMOVED lines=29> */
[C---:B---3--:R-:W-:Y:S08]  /*8ca90*/  HMMA.1688.F32.TF32 R64, R244.reuse, R16, R60 ;  /* 0x00000010f440723c */ /* 0x048ff0000008103c */
        /* <DEDUP_REMOVED lines=13> */
[----:B------:R-:W1:Y:S04]  /*8cb70*/  LDL.LU R40, [R1+0xb60] ;  /* 0x000b600001287983 */ /* 0x000e680000300800 */
[----:B------:R-:W-:Y:S04]  /*8cb80*/  STL.64 [R1+0xbd0], R48 ;  /* 0x000bd03001007387 */ /* 0x000fe80000100a00 */
[----:B------:R-:W-:Y:S08]  /*8cb90*/  STL.64 [R1+0xbd8], R50 ;  /* 0x000bd83201007387 */ /* 0x000ff00000100a00 */
[----:B------:R2:W-:Y:S04]  /*8cba0*/  STL.64 [R1+0xbe0], R44 ;  /* 0x000be02c01007387 */ /* 0x0005e80000100a00 */
[----:B------:R3:W-:Y:S04]  /*8cbb0*/  STL.64 [R1+0xbe8], R46 ;  /* 0x000be82e01007387 */ /* 0x0007e80000100a00 */
[----:B------:R-:W1:Y:S04]  /*8cbc0*/  LDL.LU R41, [R1+0xb64] ;  /* 0x000b640001297983 */ /* 0x000e680000300800 */
[----:B------:R-:W1:Y:S04]  /*8cbd0*/  LDL.LU R42, [R1+0xb68] ;  /* 0x000b6800012a7983 */ /* 0x000e680000300800 */
[----:B------:R-:W1:Y:S04]  /*8cbe0*/  LDL.LU R43, [R1+0xb6c] ;  /* 0x000b6c00012b7983 */ /* 0x000e680000300800 */
        /* <DEDUP_REMOVED lines=96> */
[----:B-1----:R-:W-:Y:S08]  /*8d1f0*/  HMMA.1688.F32.TF32 R40, R236, R8, R40 ;  /* 0x00000008ec28723c */ /* 0x002ff00000081028 */
[C---:B--2---:R-:W-:Y:S08]  /*8d200*/  HMMA.1688.F32.TF32 R112, R244.reuse, R220, R112 ;  /* 0x000000dcf470723c */ /* 0x044ff00000081070 */
[C---:B---3--:R-:W-:Y:S08]  /*8d210*/  HMMA.1688.F32.TF32 R116, R244.reuse, R224, R116 ;  /* 0x000000e0f474723c */ /* 0x048ff00000081074 */
[C---:B----4-:R-:W-:Y:S08]  /*8d220*/  HMMA.1688.F32.TF32 R120, R244.reuse, R212, R120 ;  /* 0x000000d4f478723c */ /* 0x050ff00000081078 */
[C---:B------:R-:W-:Y:S08]  /*8d230*/  HMMA.1688.F32.TF32 R168, R244.reuse, R232, R128 ;  /* 0x000000e8f4a8723c */ /* 0x040ff00000081080 */
[C---:B------:R-:W-:Y:S08]  /*8d240*/  HMMA.1688.F32.TF32 R128, R244.reuse, R228, R124 ;  /* 0x000000e4f480723c */ /* 0x040ff0000008107c */
[C---:B------:R-:W-:Y:S08]  /*8d250*/  HMMA.1688.F32.TF32 R124, R244.reuse, R208, R204 ;  /* 0x000000d0f47c723c */ /* 0x040ff000000810cc */
[----:B------:R-:W-:Y:S08]  /*8d260*/  HMMA.1688.F32.TF32 R108, R244, R216, R108 ;  /* 0x000000d8f46c723c */ /* 0x000ff0000008106c */
[C---:B------:R-:W-:Y:S08]  /*8d270*/  HMMA.1688.F32.TF32 R60, R240.reuse, R212, R60 ;  /* 0x000000d4f03c723c */ /* 0x040ff0000008103c */
[C---:B------:R-:W-:Y:S08]  /*8d280*/  HMMA.1688.F32.TF32 R56, R240.reuse, R224, R56 ;  /* 0x000000e0f038723c */ /* 0x040ff00000081038 */
[----:B------:R-:W-:Y:S08]  /*8d290*/  HMMA.1688.F32.TF32 R52, R240, R220, R52 ;  /* 0x000000dcf034723c */ /* 0x000ff00000081034 */
[-C--:B------:R-:W-:Y:S01]  /*8d2a0*/  HMMA.1688.F32.TF32 R44, R236, R4.reuse, R44 ;  /* 0x00000004ec2c723c */ /* 0x080fe2000008102c */
        /* <DEDUP_REMOVED lines=63> */
[----:B------:R-:W-:Y:S04]  /*8d6a0*/  LDS R240, [R0+UR12+0x24080] ;  /* 0x0240800c00f07984 */ /* 0x000fe80008000800 */
[----:B------:R-:W-:Y:S04]  /*8d6b0*/  LDS R242, [R0+UR12+0x26080] ;  /* 0x0260800c00f27984 */ /* 0x000fe80008000800 */
[----:B------:R-:W-:Y:S04]  /*8d6c0*/  LDS R241, [R252+UR12+0x24080] ;  /* 0x0240800cfcf17984 */ /* 0x000fe80008000800 */
[----:B------:R-:W-:Y:S04]  /*8d6d0*/  LDS R243, [R252+UR12+0x26080] ;  /* 0x0260800cfcf37984 */ /* 0x000fe80008000800 */
        /* <DEDUP_REMOVED lines=84> */
[C---:B---3--:R-:W-:Y:S08]  /*8dc20*/  HMMA.1688.F32.TF32 R60, R244.reuse, R4, R60 ;  /* 0x00000004f43c723c */ /* 0x048ff0000008103c */
[-C--:B--2---:R-:W-:Y:S08]  /*8dc30*/  HMMA.1688.F32.TF32 R52, R244, R12.reuse, R52 ;  /* 0x0000000cf434723c */ /* 0x084ff00000081034 */
        /* <DEDUP_REMOVED lines=34> */
[----:B------:R-:W-:Y:S01]  /*8de60*/  STL.64 [R1+0xe18], R82 ;  /* 0x000e185201007387 */ /* 0x000fe20000100a00 */
[C---:B----4-:R-:W-:Y:S03]  /*8de70*/  HMMA.1688.F32.TF32 R48, R244.reuse, R16, R48 ;  /* 0x00000010f430723c */ /* 0x050fe60000081030 */
[----:B------:R-:W-:Y:S04]  /*8de80*/  STL.64 [R1+0xe00], R76 ;  /* 0x000e004c01007387 */ /* 0x000fe80000100a00 */
[----:B------:R-:W-:Y:S01]  /*8de90*/  STL.64 [R1+0xe08], R78 ;  /* 0x000e084e01007387 */ /* 0x000fe20000100a00 */
[----:B------:R-:W-:Y:S03]  /*8dea0*/  HMMA.1688.F32.TF32 R44, R244, R36, R44 ;  /* 0x00000024f42c723c */ /* 0x000fe6000008102c */
[----:B------:R-:W-:Y:S04]  /*8deb0*/  STL.64 [R1+0xf00], R68 ;  /* 0x000f004401007387 */ /* 0x000fe80000100a00 */
[----:B------:R-:W-:Y:S04]  /*8dec0*/  STL.64 [R1+0xf10], R72 ;  /* 0x000f104801007387 */ /* 0x000fe80000100a00 */
[----:B------:R-:W-:Y:S01]  /*8ded0*/  STL.64 [R1+0xf18], R74 ;  /* 0x000f184a01007387 */ /* 0x000fe20000100a00 */
[----:B------:R-:W-:-:S03]  /*8dee0*/  IMAD.MOV.U32 R4, RZ, RZ, R63 ;  /* 0x000000ffff047224 */ /* 0x000fc600078e003f */
[----:B------:R-:W-:Y:S01]  /*8def0*/  STL [R1+0xf08], R70 ;  /* 0x000f084601007387 */ /* 0x000fe20000100800 */
[----:B------:R-:W-:-:S03]  /*8df00*/  IMAD.MOV.U32 R5, RZ, RZ, R62 ;  /* 0x000000ffff057224 */ /* 0x000fc600078e003e */
[----:B------:R-:W-:Y:S04]  /*8df10*/  STL.64 [R1+0xdf0], R64 ;  /* 0x000df04001007387 */ /* 0x000fe80000100a00 */
[----:B------:R-:W-:Y:S04]  /*8df20*/  STL.64 [R1+0xdf8], R66 ;  /* 0x000df84201007387 */ /* 0x000fe80000100a00 */
[----:B------:R-:W-:Y:S04]  /*8df30*/  STL.64 [R1+0x1630], R60 ;  /* 0x0016303c01007387 */ /* 0x000fe80000100a00 */
[----:B------:R1:W-:Y:S04]  /*8df40*/  STL [R1+0x5274], R4 ;  /* 0x0052740401007387 */ /* 0x0003e80000100800 */
[----:B------:R2:W-:Y:S04]  /*8df50*/  STL [R1+0x5270], R5 ;  /* 0x0052700501007387 */ /* 0x0005e80000100800 */
[----:B------:R3:W-:Y:S04]  /*8df60*/  STL.64 [R1+0x1620], R56 ;  /* 0x0016203801007387 */ /* 0x0007e80000100a00 */
[----:B------:R4:W-:Y:S04]  /*8df70*/  STL.64 [R1+0x1628], R58 ;  /* 0x0016283a01007387 */ /* 0x0009e80000100a00 */
[----:B------:R1:W-:Y:S01]  /*8df80*/  STL.64 [R1+0x1610], R52 ;  /* 0x0016103401007387 */ /* 0x0003e20000100a00 */
[----:B------:R-:W-:Y:S01]  /*8df90*/  IMAD.MOV.U32 R3, RZ, RZ, R71 ;  /* 0x000000ffff037224 */ /* 0x000fe200078e0047 */
[----:B------:R-:W-:Y:S02]  /*8dfa0*/  HMMA.1688.F32.TF32 R40, R244, R32, R40 ;  /* 0x00000020f428723c */ /* 0x000fe40000081028 */
[----:B------:R-:W-:Y:S04]  /*8dfb0*/  LDS R236, [R0+UR12+0x24000] ;  /* 0x0240000c00ec7984 */ /* 0x000fe80008000800 */
[----:B------:R-:W-:Y:S04]  /*8dfc0*/  LDS R238, [R0+UR12+0x26000] ;  /* 0x0260000c00ee7984 */ /* 0x000fe80008000800 */
[----:B------:R-:W-:Y:S01]  /*8dfd0*/  LDS R237, [R252+UR12+0x24000] ;  /* 0x0240000cfced7984 */ /* 0x000fe20008000800 */
[----:B-1----:R-:W-:Y:S01]  /*8dfe0*/  IMAD.MOV.U32 R4, RZ, RZ, R54 ;  /* 0x000000ffff047224 */ /* 0x002fe200078e0036 */
[----:B--2---:R-:W-:-:S02]  /*8dff0*/  MOV R5, R55 ;  /* 0x0000003700057202 */ /* 0x004fc40000000f00 */
[----:B------:R-:W1:Y:S04]  /*8e000*/  LDS R239, [R252+UR12+0x26000] ;  /* 0x0260000cfcef7984 */ /* 0x000e680008000800 */
[----:B------:R-:W-:Y:S04]  /*8e010*/  STL [R1+0x527c], R5 ;  /* 0x00527c0501007387 */ /* 0x000fe80000100800 */
[----:B------:R-:W-:Y:S04]  /*8e020*/  STL [R1+0x5278], R4 ;  /* 0x0052780401007387 */ /* 0x000fe80000100800 */
        /* <DEDUP_REMOVED lines=27> */
[----:B--2---:R-:W2:Y:S04]  /*8e1e0*/  LDL.LU R48, [R1+0x7c0] ;  /* 0x0007c00001307983 */ /* 0x004ea80000300800 */
[----:B------:R-:W2:Y:S04]  /*8e1f0*/  LDL.LU R49, [R1+0x7c4] ;  /* 0x0007c40001317983 */ /* 0x000ea80000300800 */
[----:B-1----:R-:W2:Y:S04]  /*8e200*/  LDL.LU R50, [R1+0x7c8] ;  /* 0x0007c80001327983 */ /* 0x002ea80000300800 */
[----:B------:R-:W2:Y:S04]  /*8e210*/  LDL.LU R51, [R1+0x7cc] ;  /* 0x0007cc0001337983 */ /* 0x000ea80000300800 */
[----:B------:R-:W4:Y:S01]  /*8e220*/  LDL.LU R44, [R1+0x7b0] ;  /* 0x0007b000012c7983 */ /* 0x000f220000300800 */
[----:B------:R-:W-:-:S03]  /*8e230*/  IMAD.MOV.U32 R5, RZ, RZ, R46 ;  /* 0x000000ffff057224 */ /* 0x000fc600078e002e */
[----:B------:R-:W4:Y:S01]  /*8e240*/  LDL.LU R45, [R1+0x7b4] ;  /* 0x0007b400012d7983 */ /* 0x000f220000300800 */
[----:B------:R-:W-:-:S03]  /*8e250*/  IMAD.MOV.U32 R4, RZ, RZ, R47 ;  /* 0x000000ffff047224 */ /* 0x000fc600078e002f */
[----:B------:R-:W4:Y:S04]  /*8e260*/  LDL.LU R46, [R1+0x7b8] ;  /* 0x0007b800012e7983 */ /* 0x000f280000300800 */
[----:B------:R-:W4:Y:S01]  /*8e270*/  LDL.LU R47, [R1+0x7bc] ;  /* 0x0007bc00012f7983 */ /* 0x000f220000300800 */
[----:B------:R-:W-:Y:S02]  /*8e280*/  IMAD.MOV.U32 R13, RZ, RZ, R40 ;  /* 0x000000ffff0d7224 */ /* 0x000fe400078e0028 */
[----:B------:R-:W-:Y:S01]  /*8e290*/  IMAD.MOV.U32 R12, RZ, RZ, R41 ;  /* 0x000000ffff0c7224 */ /* 0x000fe200078e0029 */
[----:B------:R-:W4:Y:S01]  /*8e2a0*/  LDL.LU R40, [R1+0x2d0] ;  /* 0x0002d00001287983 */ /* 0x000f220000300800 */
[----:B------:R-:W-:-:S03]  /*8e2b0*/  MOV R9, R42 ;  /* 0x0000002a00097202 */ /* 0x000fc60000000f00 */
[----:B------:R-:W4:Y:S01]  /*8e2c0*/  LDL.LU R41, [R1+0x2d4] ;  /* 0x0002d40001297983 */ /* 0x000f220000300800 */
[----:B------:R-:W-:-:S03]  /*8e2d0*/  IMAD.MOV.U32 R8, RZ, RZ, R43 ;  /* 0x000000ffff087224 */ /* 0x000fc600078e002b */
[----:B------:R-:W4:Y:S04]  /*8e2e0*/  LDL.LU R42, [R1+0x2d8] ;  /* 0x0002d800012a7983 */ /* 0x000f280000300800 */
[----:B------:R-:W4:Y:S01]  /*8e2f0*/  LDL.LU R43, [R1+0x2dc] ;  /* 0x0002dc00012b7983 */ /* 0x000f220000300800 */
[C---:B------:R-:W-:Y:S08]  /*8e300*/  HMMA.1688.F32.TF32 R72, R244.reuse, R20, R68 ;  /* 0x00000014f448723c */ /* 0x040ff00000081044 */
[C---:B------:R-:W-:Y:S08]  /*8e310*/  HMMA.1688.F32.TF32 R68, R244.reuse, R24, R200 ;  /* 0x00000018f444723c */ /* 0x040ff000000810c8 */
[C---:B------:R-:W-:Y:S08]  /*8e320*/  HMMA.1688.F32.TF32 R60, R244.reuse, R232, R60 ;  /* 0x000000e8f43c723c */ /* 0x040ff0000008103c */
[C---:B---3--:R-:W-:Y:S08]  /*8e330*/  HMMA.1688.F32.TF32 R56, R244.reuse, R228, R56 ;  /* 0x000000e4f438723c */ /* 0x048ff00000081038 */
[C---:B--2---:R-:W-:Y:S08]  /*8e340*/  HMMA.1688.F32.TF32 R48, R244.reuse, R212, R48 ;  /* 0x000000d4f430723c */ /* 0x044ff00000081030 */
[C---:B----4-:R-:W-:Y:S01]  /*8e350*/  HMMA.1688.F32.TF32 R44, R244.reuse, R224, R44 ;  /* 0x000000e0f42c723c */ /* 0x050fe2000008102c */
[----:B------:R-:W-:Y:S04]  /*8e360*/  STL.64 [R1+0x15d0], R72 ;  /* 0x0015d04801007387 */ /* 0x000fe80000100a00 */
[----:B------:R-:W-:Y:S04]  /*8e370*/  STL.64 [R1+0x15d8], R74 ;  /* 0x0015d84a01007387 */ /* 0x000fe80000100a00 */
[----:B------:R-:W-:Y:S04]  /*8e380*/  STL.64 [R1+0x15c0], R68 ;  /* 0x0015c04401007387 */ /* 0x000fe80000100a00 */
[----:B------:R-:W-:Y:S04]  /*8e390*/  STL.64 [R1+0x15c8], R70 ;  /* 0x0015c84601007387 */ /* 0x000fe80000100a00 */
[----:B------:R-:W-:Y:S01]  /*8e3a0*/  STL.64 [R1+0x15a0], R60 ;  /* 0x0015a03c01007387 */ /* 0x000fe20000100a00 */
[----:B------:R-:W-:Y:S03]  /*8e3b0*/  HMMA.1688.F32.TF32 R52, R244, R208, R52 ;  /* 0x000000d0f434723c */ /* 0x000fe60000081034 */
[----:B------:R-:W-:Y:S04]  /*8e3c0*/  STL.64 [R1+0x1590], R56 ;  /* 0x0015903801007387 */ /* 0x000fe80000100a00 */
[----:B------:R-:W-:Y:S01]  /*8e3d0*/  STL.64 [R1+0x1598], R58 ;  /* 0x0015983a01007387 */ /* 0x000fe20000100a00 */
[----:B------:R-:W-:-:S03]  /*8e3e0*/  IMAD.MOV.U32 R233, RZ, RZ, R50 ;  /* 0x000000ffffe97224 */ /* 0x000fc600078e0032 */
[----:B------:R1:W-:Y:S01]  /*8e3f0*/  STL.64 [R1+0x1570], R48 ;  /* 0x0015703001007387 */ /* 0x0003e20000100a00 */
[----:B------:R-:W-:Y:S02]  /*8e400*/  IMAD.MOV.U32 R232, RZ, RZ, R51 ;  /* 0x000000ffffe87224 */ /* 0x000fe400078e0033 */
[----:B------:R-:W-:Y:S01]  /*8e410*/  IMAD.MOV.U32 R229, RZ, RZ, R44 ;  /* 0x000000ffffe57224 */ /* 0x000fe200078e002c */
[----:B------:R-:W-:Y:S01]  /*8e420*/  MOV R228, R45 ;  /* 0x0000002d00e47202 */ /* 0x000fe20000000f00 */
[----:B------:R-:W-:Y:S02]  /*8e430*/  IMAD.MOV.U32 R209, RZ, RZ, R46 ;  /* 0x000000ffffd17224 */ /* 0x000fe400078e002e */
[----:B------:R-:W-:Y:S02]  /*8e440*/  IMAD.MOV.U32 R208, RZ, RZ, R47 ;  /* 0x000000ffffd07224 */ /* 0x000fe400078e002f */
[C---:B------:R-:W-:Y:S08]  /*8e450*/  HMMA.1688.F32.TF32 R44, R244.reuse, R216, R248 ;  /* 0x000000d8f42c723c */ /* 0x040ff000000810f8 */
[----:B-1----:R-:W-:Y:S01]  /*8e460*/  HMMA.1688.F32.TF32 R48, R244, R220, R40 ;  /* 0x000000dcf430723c */ /* 0x002fe20000081028 */
[----:B------:R-:W-:-:S02]  /*8e470*/  IMAD.MOV.U32 R40, RZ, RZ, R31 ;  /* 0x000000ffff287224 */ /* 0x000fc400078e001f */
[----:B------:R-:W-:Y:S01]  /*8e480*/  IMAD.MOV.U32 R41, RZ, RZ, R30 ;  /* 0x000000ffff297224 */ /* 0x000fe200078e001e */
[----:B------:R-:W-:Y:S01]  /*8e490*/  MOV R42, R235 ;  /* 0x000000eb002a7202 */ /* 0x000fe20000000f00 */
[----:B------:R-:W-:-:S14]  /*8e4a0*/  IMAD.MOV.U32 R43, RZ, RZ, R234 ;  /* 0x000000ffff2b7224 */ /* 0x000fdc00078e00ea */
[----:B------:R-:W-:Y:S04]  /*8e4b0*/  STL.64 [R1+0x1550], R48 ;  /* 0x0015503001007387 */ /* 0x000fe80000100a00 */
[----:B------:R-:W-:Y:S04]  /*8e4c0*/  STL.64 [R1+0x1558], R50 ;  /* 0x0015583201007387 */ /* 0x000fe80000100a00 */
[----:B------:R-:W2:Y:S04]  /*8e4d0*/  LDL.LU R31, [R1+0x5634] ;  /* 0x00563400011f7983 */ /* 0x000ea80000300800 */
[----:B------:R1:W-:Y:S04]  /*8e4e0*/  STL.64 [R1+0x12a0], R44 ;  /* 0x0012a02c01007387 */ /* 0x0003e80000100a00 */
[----:B------:R3:W-:Y:S04]  /*8e4f0*/  STL.64 [R1+0x12a8], R46 ;  /* 0x0012a82e01007387 */ /* 0x0007e80000100a00 */
[----:B------:R-:W4:Y:S04]  /*8e500*/  LDL.LU R30, [R1+0x5630] ;  /* 0x00563000011e7983 */ /* 0x000f280000300800 */
[----:B------:R-:W4:Y:S04]  /*8e510*/  LDL.LU R235, [R1+0x562c] ;  /* 0x00562c0001eb7983 */ /* 0x000f280000300800 */
[----:B------:R-:W4:Y:S01]  /*8e520*/  LDL.LU R234, [R1+0x5628] ;  /* 0x0056280001ea7983 */ /* 0x000f220000300800 */
[----:B-1----:R-:W-:-:S02]  /*8e530*/  IMAD.MOV.U32 R44, RZ, RZ, R215 ;  /* 0x000000ffff2c7224 */ /* 0x002fc400078e00d7 */
[----:B------:R-:W-:Y:S01]  /*8e540*/  IMAD.MOV.U32 R45, RZ, RZ, R214 ;  /* 0x000000ffff2d7224 */ /* 0x000fe200078e00d6 */
[----:B------:R-:W4:Y:S04]  /*8e550*/  LDL.LU R215, [R1+0x5624] ;  /* 0x0056240001d77983 */ /* 0x000f280000300800 */
[----:B------:R-:W4:Y:S01]  /*8e560*/  LDL.LU R214, [R1+0x5620] ;  /* 0x0056200001d67983 */ /* 0x000f220000300800 */
[----:B---3--:R-:W-:Y:S01]  /*8e570*/  IMAD.MOV.U32 R46, RZ, RZ, R227 ;  /* 0x000000ffff2e7224 */ /* 0x008fe200078e00e3 */
[----:B------:R-:W-:Y:S02]  /*8e580*/  MOV R47, R226 ;  /* 0x000000e2002f7202 */ /* 0x000fe40000000f00 */
[----:B------:R-:W3:Y:S04]  /*8e590*/  LDL.LU R227, [R1+0x561c] ;  /* 0x00561c0001e37983 */ /* 0x000ee80000300800 */
[----:B------:R-:W3:Y:S01]  /*8e5a0*/  LDL.LU R226, [R1+0x5618] ;  /* 0x0056180001e27983 */ /* 0x000ee20000300800 */
[----:B------:R-:W-:-:S02]  /*8e5b0*/  IMAD.MOV.U32 R48, RZ, RZ, R6 ;  /* 0x000000ffff307224 */ /* 0x000fc400078e0006 */
[----:B------:R-:W-:Y:S01]  /*8e5c0*/  IMAD.MOV.U32 R49, RZ, RZ, R14 ;  /* 0x000000ffff317224 */ /* 0x000fe200078e000e */
[----:B------:R-:W3:Y:S01]  /*8e5d0*/  LDL.LU R6, [R1+0x5614] ;  /* 0x0056140001067983 */ /* 0x000ee20000300800 */
[----:B------:R-:W-:Y:S03]  /*8e5e0*/  HMMA.1688.F32.TF32 R64, R244, R28, R64 ;  /* 0x0000001cf440723c */ /* 0x000fe60000081040 */
[----:B------:R-:W3:Y:S01]  /*8e5f0*/  LDL.LU R14, [R1+0x5610] ;  /* 0x00561000010e7983 */ /* 0x000ee20000300800 */
[----:B------:R-:W-:Y:S02]  /*8e600*/  IMAD.MOV.U32 R50, RZ, RZ, R19 ;  /* 0x000000ffff327224 */ /* 0x000fe400078e0013 */
[----:B------:R-:W-:Y:S01]  /*8e610*/  IMAD.MOV.U32 R29, RZ, RZ, R52 ;  /* 0x000000ffff1d7224 */ /* 0x000fe200078e0034 */
[----:B------:R-:W3:Y:S01]  /*8e620*/  LDL.LU R19, [R1+0x560c] ;  /* 0x00560c0001137983 */ /* 0x000ee20000300800 */
[----:B------:R-:W-:-:S02]  /*8e630*/  IMAD.MOV.U32 R51, RZ, RZ, R18 ;  /* 0x000000ffff337224 */ /* 0x000fc400078e0012 */
[----:B------:R-:W-:Y:S01]  /*8e640*/  IMAD.MOV.U32 R28, RZ, RZ, R53 ;  /* 0x000000ffff1c7224 */ /* 0x000fe200078e0035 */
[----:B------:R-:W3:Y:S01]  /*8e650*/  LDL.LU R18, [R1+0x5608] ;  /* 0x0056080001127983 */ /* 0x000ee20000300800 */
[----:B------:R-:W-:Y:S02]  /*8e660*/  MOV R52, R231 ;  /* 0x000000e700347202 */ /* 0x000fe40000000f00 */
[----:B------:R-:W-:Y:S01]  /*8e670*/  MOV R21, R54 ;  /* 0x0000003600157202 */ /* 0x000fe20000000f00 */
[----:B------:R-:W3:Y:S01]  /*8e680*/  LDL.LU R231, [R1+0x5604] ;  /* 0x0056040001e77983 */ /* 0x000ee20000300800 */
[----:B------:R-:W-:Y:S02]  /*8e690*/  IMAD.MOV.U32 R53, RZ, RZ, R230 ;  /* 0x000000ffff357224 */ /* 0x000fe400078e00e6 */
[----:B------:R-:W-:Y:S01]  /*8e6a0*/  IMAD.MOV.U32 R20, RZ, RZ, R55 ;  /* 0x000000ffff147224 */ /* 0x000fe200078e0037 */
[----:B------:R-:W3:Y:S01]  /*8e6b0*/  LDL.LU R230, [R1+0x5600] ;  /* 0x0056000001e67983 */ /* 0x000ee20000300800 */
[----:B------:R-:W-:-:S02]  /*8e6c0*/  IMAD.MOV.U32 R54, RZ, RZ, R211 ;  /* 0x000000ffff367224 */ /* 0x000fc400078e00d3 */
[----:B------:R-:W-:Y:S01]  /*8e6d0*/  IMAD.MOV.U32 R55, RZ, RZ, R210 ;  /* 0x000000ffff377224 */ /* 0x000fe200078e00d2 */
[----:B------:R-:W3:Y:S04]  /*8e6e0*/  LDL.LU R211, [R1+0x55fc] ;  /* 0x0055fc0001d37983 */ /* 0x000ee80000300800 */
[----:B------:R-:W3:Y:S01]  /*8e6f0*/  LDL.LU R210, [R1+0x55f8] ;  /* 0x0055f80001d27983 */ /* 0x000ee20000300800 */
[----:B------:R-:W-:Y:S01]  /*8e700*/  IMAD.MOV.U32 R56, RZ, RZ, R26 ;  /* 0x000000ffff387224 */ /* 0x000fe200078e001a */
[----:B------:R-:W-:Y:S02]  /*8e710*/  MOV R57, R27 ;  /* 0x0000001b00397202 */ /* 0x000fe40000000f00 */
[----:B------:R-:W3:Y:S04]  /*8e720*/  LDL.LU R26, [R1+0x55f4] ;  /* 0x0055f400011a7983 */ /* 0x000ee80000300800 */
[----:B------:R-:W3:Y:S01]  /*8e730*/  LDL.LU R27, [R1+0x55f0] ;  /* 0x0055f000011b7983 */ /* 0x000ee20000300800 */
[----:B------:R-:W-:-:S02]  /*8e740*/  IMAD.MOV.U32 R58, RZ, RZ, R22 ;  /* 0x000000ffff3a7224 */ /* 0x000fc400078e0016 */
[----:B------:R-:W-:Y:S01]  /*8e750*/  IMAD.MOV.U32 R59, RZ, RZ, R23 ;  /* 0x000000ffff3b7224 */ /* 0x000fe200078e0017 */
[----:B------:R-:W3:Y:S04]  /*8e760*/  LDL.LU R22, [R1+0x55ec] ;  /* 0x0055ec0001167983 */ /* 0x000ee80000300800 */
[----:B------:R-:W3:Y:S01]  /*8e770*/  LDL.LU R23, [R1+0x55e8] ;  /* 0x0055e80001177983 */ /* 0x000ee20000300800 */
[----:B------:R-:W-:Y:S02]  /*8e780*/  IMAD.MOV.U32 R60, RZ, RZ, R218 ;  /* 0x000000ffff3c7224 */ /* 0x000fe400078e00da */
[----:B------:R-:W-:Y:S01]  /*8e790*/  IMAD.MOV.U32 R33, RZ, RZ, R62 ;  /* 0x000000ffff217224 */ /* 0x000fe200078e003e */
[----:B------:R-:W3:Y:S01]  /*8e7a0*/  LDL.LU R218, [R1+0x55e4] ;  /* 0x0055e40001da7983 */ /* 0x000ee20000300800 */
[----:B------:R-:W-:-:S02]  /*8e7b0*/  IMAD.MOV.U32 R61, RZ, RZ, R219 ;  /* 0x000000ffff3d7224 */ /* 0x000fc400078e00db */
[----:B------:R-:W-:Y:S01]  /*8e7c0*/  IMAD.MOV.U32 R32, RZ, RZ, R63 ;  /* 0x000000ffff207224 */ /* 0x000fe200078e003f */
[----:B------:R-:W3:Y:S01]  /*8e7d0*/  LDL.LU R219, [R1+0x55e0] ;  /* 0x0055e00001db7983 */ /* 0x000ee20000300800 */
[----:B------:R-:W-:Y:S01]  /*8e7e0*/  MOV R62, R222 ;  /* 0x000000de003e7202 */ /* 0x000fe20000000f00 */
[----:B------:R-:W-:Y:S02]  /*8e7f0*/  IMAD.MOV.U32 R63, RZ, RZ, R223 ;  /* 0x000000ffff3f7224 */ /* 0x000fe400078e00df */
[----:B------:R-:W3:Y:S04]  /*8e800*/  LDL.LU R222, [R1+0x55dc] ;  /* 0x0055dc0001de7983 */ /* 0x000ee80000300800 */
        /* <DEDUP_REMOVED lines=8> */
[----:B------:R-:W3:Y:S04]  /*8e890*/  LDL.LU R34, [R1+0x55c8] ;  /* 0x0055c80001227983 */ /* 0x000ee80000300800 */
[----:B------:R-:W-:Y:S04]  /*8e8a0*/  LDS R244, [R0+UR12+0x24100] ;  /* 0x0241000c00f47984 */ /* 0x000fe80008000800 */
[----:B------:R-:W-:Y:S04]  /*8e8b0*/  LDS R246, [R0+UR12+0x26100] ;  /* 0x0261000c00f67984 */ /* 0x000fe80008000800 */
[----:B------:R-:W-:Y:S04]  /*8e8c0*/  LDS R245, [R252+UR12+0x24100] ;  /* 0x0241000cfcf57984 */ /* 0x000fe80008000800 */
[----:B------:R-:W1:Y:S01]  /*8e8d0*/  LDS R247, [R252+UR12+0x26100] ;  /* 0x0261000cfcf77984 */ /* 0x000e620008000800 */
[----:B--2---:R-:W-:-:S02]  /*8e8e0*/  IMAD.MOV.U32 R71, RZ, RZ, R31 ;  /* 0x000000ffff477224 */ /* 0x004fc400078e001f */
[----:B----4-:R-:W-:Y:S02]  /*8e8f0*/  IMAD.MOV.U32 R70, RZ, RZ, R30 ;  /* 0x000000ffff467224 */ /* 0x010fe400078e001e */
[----:B------:R-:W-:Y:S02]  /*8e900*/  IMAD.MOV.U32 R69, RZ, RZ, R235 ;  /* 0x000000ffff457224 */ /* 0x000fe400078e00eb */
[----:B------:R-:W-:Y:S02]  /*8e910*/  IMAD.MOV.U32 R68, RZ, RZ, R234 ;  /* 0x000000ffff447224 */ /* 0x000fe400078e00ea */
[----:B------:R-:W2:Y:S04]  /*8e920*/  LDL.LU R234, [R1+0x55c4] ;  /* 0x0055c40001ea7983 */ /* 0x000ea80000300800 */
[----:B------:R-:W4:Y:S04]  /*8e930*/  LDL.LU R235, [R1+0x55c0] ;  /* 0x0055c00001eb7983 */ /* 0x000f280000300800 */
[----:B------:R-:W4:Y:S04]  /*8e940*/  LDL.LU R30, [R1+0x55bc] ;  /* 0x0055bc00011e7983 */ /* 0x000f280000300800 */
[----:B------:R-:W4:Y:S01]  /*8e950*/  LDL.LU R31, [R1+0x55b8] ;  /* 0x0055b800011f7983 */ /* 0x000f220000300800 */
[----:B------:R-:W-:-:S02]  /*8e960*/  IMAD.MOV.U32 R75, RZ, RZ, R215 ;  /* 0x000000ffff4b7224 */ /* 0x000fc400078e00d7 */
[----:B------:R-:W-:Y:S02]  /*8e970*/  IMAD.MOV.U32 R74, RZ, RZ, R214 ;  /* 0x000000ffff4a7224 */ /* 0x000fe400078e00d6 */
[----:B---3--:R-:W-:Y:S01]  /*8e980*/  IMAD.MOV.U32 R73, RZ, RZ, R227 ;  /* 0x000000ffff497224 */ /* 0x008fe200078e00e3 */
[----:B------:R-:W-:Y:S02]  /*8e990*/  MOV R72, R226 ;  /* 0x000000e200487202 */ /* 0x000fe40000000f00 */
[----:B------:R-:W3:Y:S04]  /*8e9a0*/  LDL.LU R226, [R1+0x55b4] ;  /* 0x0055b40001e27983 */ /* 0x000ee80000300800 */
[----:B------:R-:W3:Y:S04]  /*8e9b0*/  LDL.LU R227, [R1+0x55b0] ;  /* 0x0055b00001e37983 */ /* 0x000ee80000300800 */
[----:B------:R-:W3:Y:S04]  /*8e9c0*/  LDL.LU R214, [R1+0x55ac] ;  /* 0x0055ac0001d67983 */ /* 0x000ee80000300800 */
[----:B------:R-:W3:Y:S01]  /*8e9d0*/  LDL.LU R215, [R1+0x55a8] ;  /* 0x0055a80001d77983 */ /* 0x000ee20000300800 */
[----:B------:R-:W-:-:S02]  /*8e9e0*/  IMAD.MOV.U32 R83, RZ, RZ, R231 ;  /* 0x000000ffff537224 */ /* 0x000fc400078e00e7 */
[----:B------:R-:W-:Y:S01]  /*8e9f0*/  IMAD.MOV.U32 R82, RZ, RZ, R230 ;  /* 0x000000ffff527224 */ /* 0x000fe200078e00e6 */
[----:B------:R-:W-:Y:S01]  /*8ea00*/  MOV R81, R211 ;  /* 0x000000d300517202 */ /* 0x000fe20000000f00 */
[----:B------:R-:W-:Y:S02]  /*8ea10*/  IMAD.MOV.U32 R80, RZ, RZ, R210 ;  /* 0x000000ffff507224 */ /* 0x000fe400078e00d2 */
[----:B------:R-:W3:Y:S04]  /*8ea20*/  LDL.LU R210, [R1+0x55a4] ;  /* 0x0055a40001d27983 */ /* 0x000ee80000300800 */
[----:B------:R-:W3:Y:S04]  /*8ea30*/  LDL.LU R211, [R1+0x55a0] ;  /* 0x0055a00001d37983 */ /* 0x000ee80000300800 */
[----:B------:R-:W3:Y:S04]  /*8ea40*/  LDL.LU R230, [R1+0x559c] ;  /* 0x00559c0001e67983 */ /* 0x000ee80000300800 */
[----:B------:R-:W3:Y:S01]  /*8ea50*/  LDL.LU R231, [R1+0x5598] ;  /* 0x0055980001e77983 */ /* 0x000ee20000300800 */
[----:B------:R-:W-:-:S02]  /*8ea60*/  IMAD.MOV.U32 R84, RZ, RZ, R23 ;  /* 0x000000ffff547224 */ /* 0x000fc400078e0017 */
[----:B------:R-:W-:Y:S01]  /*8ea70*/  IMAD.MOV.U32 R85, RZ, RZ, R22 ;  /* 0x000000ffff557224 */ /* 0x000fe200078e0016 */
[----:B------:R-:W3:Y:S04]  /*8ea80*/  LDL.LU R23, [R1+0x5594] ;  /* 0x0055940001177983 */ /* 0x000ee80000300800 */
[----:B------:R-:W3:Y:S01]  /*8ea90*/  LDL.LU R22, [R1+0x5590] ;  /* 0x0055900001167983 */ /* 0x000ee20000300800 */
[----:B------:R-:W-:Y:S01]  /*8eaa0*/  MOV R86, R27 ;  /* 0x0000001b00567202 */ /* 0x000fe20000000f00 */
[----:B------:R-:W-:Y:S02]  /*8eab0*/  IMAD.MOV.U32 R87, RZ, RZ, R26 ;  /* 0x000000ffff577224 */ /* 0x000fe400078e001a */
[----:B------:R-:W3:Y:S04]  /*8eac0*/  LDL.LU R27, [R1+0x558c] ;  /* 0x00558c00011b7983 */ /* 0x000ee80000300800 */
[----:B------:R-:W3:Y:S01]  /*8ead0*/  LDL.LU R26, [R1+0x5588] ;  /* 0x00558800011a7983 */ /* 0x000ee20000300800 */
[----:B------:R-:W-:Y:S01]  /*8eae0*/  IMAD.MOV.U32 R90, RZ, RZ, R219 ;  /* 0x000000ffff5a7224 */ /* 0x000fe200078e00db */
[----:B------:R-:W-:Y:S01]  /*8eaf0*/  MOV R91, R218 ;  /* 0x000000da005b7202 */ /* 0x000fe20000000f00 */
[----:B------:R-:W-:-:S02]  /*8eb00*/  IMAD.MOV.U32 R89, RZ, RZ, R222 ;  /* 0x000000ffff597224 */ /* 0x000fc400078e00de */
[----:B------:R-:W-:Y:S02]  /*8eb10*/  IMAD.MOV.U32 R88, RZ, RZ, R223 ;  /* 0x000000ffff587224 */ /* 0x000fe400078e00df */
[----:B------:R-:W3:Y:S04]  /*8eb20*/  LDL.LU R223, [R1+0x5584] ;  /* 0x0055840001df7983 */ /* 0x000ee80000300800 */
[----:B------:R-:W3:Y:S04]  /*8eb30*/  LDL.LU R222, [R1+0x5580] ;  /* 0x0055800001de7983 */ /* 0x000ee80000300800 */
[----:B------:R-:W3:Y:S04]  /*8eb40*/  LDL.LU R219, [R1+0x557c] ;  /* 0x00557c0001db7983 */ /* 0x000ee80000300800 */
[----:B------:R-:W3:Y:S01]  /*8eb50*/  LDL.LU R218, [R1+0x5578] ;  /* 0x0055780001da7983 */ /* 0x000ee20000300800 */
[----:B--2---:R-:W-:-:S02]  /*8eb60*/  IMAD.MOV.U32 R99, RZ, RZ, R234 ;  /* 0x000000ffff637224 */ /* 0x004fc400078e00ea */
[----:B----4-:R-:W-:Y:S02]  /*8eb70*/  IMAD.MOV.U32 R98, RZ, RZ, R235 ;  /* 0x000000ffff627224 */ /* 0x010fe400078e00eb */
[----:B------:R-:W-:Y:S02]  /*8eb80*/  IMAD.MOV.U32 R97, RZ, RZ, R30 ;  /* 0x000000ffff617224 */ /* 0x000fe400078e001e */
[----:B------:R-:W-:Y:S02]  /*8eb90*/  IMAD.MOV.U32 R96, RZ, RZ, R31 ;  /* 0x000000ffff607224 */ /* 0x000fe400078e001f */
[----:B------:R-:W2:Y:S04]  /*8eba0*/  LDL.LU R31, [R1+0x5574] ;  /* 0x00557400011f7983 */ /* 0x000ea80000300800 */
[----:B------:R-:W4:Y:S04]  /*8ebb0*/  LDL.LU R30, [R1+0x5570] ;  /* 0x00557000011e7983 */ /* 0x000f280000300800 */
[----:B------:R-:W2:Y:S04]  /*8ebc0*/  LDL.LU R235, [R1+0x556c] ;  /* 0x00556c0001eb7983 */ /* 0x000ea80000300800 */
[----:B------:R-:W2:Y:S01]  /*8ebd0*/  LDL.LU R234, [R1+0x5568] ;  /* 0x0055680001ea7983 */ /* 0x000ea20000300800 */
[----:B---3--:R-:W-:-:S02]  /*8ebe0*/  IMAD.MOV.U32 R103, RZ, RZ, R226 ;  /* 0x000000ffff677224 */ /* 0x008fc400078e00e2 */
[----:B------:R-:W-:Y:S02]  /*8ebf0*/  IMAD.MOV.U32 R102, RZ, RZ, R227 ;  /* 0x000000ffff667224 */ /* 0x000fe400078e00e3 */
[----:B------:R-:W-:Y:S01]  /*8ec00*/  IMAD.MOV.U32 R101, RZ, RZ, R214 ;  /* 0x000000ffff657224 */ /* 0x000fe200078e00d6 */
[----:B------:R-:W-:Y:S02]  /*8ec10*/  MOV R100, R215 ;  /* 0x000000d700647202 */ /* 0x000fe40000000f00 */
[----:B------:R-:W3:Y:S04]  /*8ec20*/  LDL.LU R215, [R1+0x5564] ;  /* 0x0055640001d77983 */ /* 0x000ee80000300800 */
[----:B------:R-:W2:Y:S04]  /*8ec30*/  LDL.LU R214, [R1+0x5560] ;  /* 0x0055600001d67983 */ /* 0x000ea80000300800 */
[----:B------:R-:W4:Y:S04]  /*8ec40*/  LDL.LU R227, [R1+0x555c] ;  /* 0x00555c0001e37983 */ /* 0x000f280000300800 */
[----:B------:R-:W4:Y:S01]  /*8ec50*/  LDL.LU R226, [R1+0x5558] ;  /* 0x0055580001e27983 */ /* 0x000f220000300800 */
[----:B------:R-:W-:-:S02]  /*8ec60*/  IMAD.MOV.U32 R107, RZ, RZ, R210 ;  /* 0x000000ffff6b7224 */ /* 0x000fc400078e00d2 */
[----:B------:R-:W-:Y:S01]  /*8ec70*/  IMAD.MOV.U32 R106, RZ, RZ, R211 ;  /* 0x000000ffff6a7224 */ /* 0x000fe200078e00d3 */
[----:B------:R-:W-:Y:S01]  /*8ec80*/  MOV R105, R230 ;  /* 0x000000e600697202 */ /* 0x000fe20000000f00 */
[----:B------:R-:W-:Y:S02]  /*8ec90*/  IMAD.MOV.U32 R104, RZ, RZ, R231 ;  /* 0x000000ffff687224 */ /* 0x000fe400078e00e7 */
        /* <DEDUP_REMOVED lines=18> */
[----:B------:R-:W-:Y:S01]  /*8edc0*/  MOV R94, R38 ;  /* 0x00000026005e7202 */ /* 0x000fe20000000f00 */
[----:B------:R-:W-:Y:S02]  /*8edd0*/  IMAD.MOV.U32 R95, RZ, RZ, R39 ;  /* 0x000000ffff5f7224 */ /* 0x000fe400078e0027 */
[----:B------:R-:W-:Y:S02]  /*8ede0*/  IMAD.MOV.U32 R76, RZ, RZ, R18 ;  /* 0x000000ffff4c7224 */ /* 0x000fe400078e0012 */
[----:B------:R-:W-:-:S02]  /*8edf0*/  IMAD.MOV.U32 R77, RZ, RZ, R19 ;  /* 0x000000ffff4d7224 */ /* 0x000fc400078e0013 */
[----:B------:R-:W-:Y:S02]  /*8ee00*/  IMAD.MOV.U32 R78, RZ, RZ, R14 ;  /* 0x000000ffff4e7224 */ /* 0x000fe400078e000e */
[----:B------:R-:W-:Y:S01]  /*8ee10*/  IMAD.MOV.U32 R37, RZ, RZ, R64 ;  /* 0x000000ffff257224 */ /* 0x000fe200078e0040 */
[----:B------:R-:W-:Y:S01]  /*8ee20*/  MOV R79, R6 ;  /* 0x00000006004f7202 */ /* 0x000fe20000000f00 */
[----:B------:R-:W-:Y:S02]  /*8ee30*/  IMAD.MOV.U32 R64, RZ, RZ, R7 ;  /* 0x000000ffff407224 */ /* 0x000fe400078e0007 */
[----:B------:R-:W-:Y:S02]  /*8ee40*/  IMAD.MOV.U32 R36, RZ, RZ, R65 ;  /* 0x000000ffff247224 */ /* 0x000fe400078e0041 */
[----:B------:R-:W-:Y:S02]  /*8ee50*/  IMAD.MOV.U32 R17, RZ, RZ, R66 ;  /* 0x000000ffff117224 */ /* 0x000fe400078e0042 */
[----:B------:R-:W-:-:S02]  /*8ee60*/  IMAD.MOV.U32 R65, RZ, RZ, R10 ;  /* 0x000000ffff417224 */ /* 0x000fc400078e000a */
[----:B------:R-:W-:Y:S01]  /*8ee70*/  IMAD.MOV.U32 R66, RZ, RZ, R11 ;  /* 0x000000ffff427224 */ /* 0x000fe200078e000b */
[----:B------:R-:W-:Y:S01]  /*8ee80*/  MOV R16, R67 ;  /* 0x0000004300107202 */ /* 0x000fe20000000f00 */
[----:B------:R-:W-:Y:S01]  /*8ee90*/  IMAD.MOV.U32 R67, RZ, RZ, R15 ;  /* 0x000000ffff437224 */ /* 0x000fe200078e000f */
[----:B---3--:R-:W-:Y:S01]  /*8eea0*/  MOV R123, R215 ;  /* 0x000000d7007b7202 */ /* 0x008fe20000000f00 */
[----:B--2---:R-:W-:Y:S02]  /*8eeb0*/  IMAD.MOV.U32 R122, RZ, RZ, R214 ;  /* 0x000000ffff7a7224 */ /* 0x004fe400078e00d6 */
        /* <DEDUP_REMOVED lines=14> */
[----:B------:R-:W-:Y:S01]  /*8efa0*/  MOV R116, R234 ;  /* 0x000000ea00747202 */ /* 0x000fe20000000f00 */
[----:B------:R-:W-:-:S02]  /*8efb0*/  IMAD.MOV.U32 R117, RZ, RZ, R235 ;  /* 0x000000ffff757224 */ /* 0x000fc400078e00eb */
[----:B------:R-:W-:Y:S02]  /*8efc0*/  IMAD.MOV.U32 R207, RZ, RZ, R231 ;  /* 0x000000ffffcf7224 */ /* 0x000fe400078e00e7 */
[----:B------:R-:W-:Y:S02]  /*8efd0*/  IMAD.MOV.U32 R206, RZ, RZ, R230 ;  /* 0x000000ffffce7224 */ /* 0x000fe400078e00e6 */
[----:B------:R-:W-:Y:S02]  /*8efe0*/  IMAD.MOV.U32 R205, RZ, RZ, R211 ;  /* 0x000000ffffcd7224 */ /* 0x000fe400078e00d3 */
[----:B------:R-:W-:Y:S02]  /*8eff0*/  IMAD.MOV.U32 R204, RZ, RZ, R210 ;  /* 0x000000ffffcc7224 */ /* 0x000fe400078e00d2 */
        /* <DEDUP_REMOVED lines=25> */
[----:B------:R-:W3:Y:S01]  /*8f190*/  LDL.LU R15, [R1+0x54c8] ;  /* 0x0054c800010f7983 */ /* 0x000ee20000300800 */
[C---:B----4-:R-:W-:Y:S08]  /*8f1a0*/  HMMA.1688.F32.TF32 R128, R236.reuse, R6, R128 ;  /* 0x00000006ec80723c */ /* 0x050ff00000081080 */
[----:B--2---:R-:W-:Y:S11]  /*8f1b0*/  HMMA.1688.F32.TF32 R120, R236, R18, R120 ;  /* 0x00000012ec78723c */ /* 0x004ff60000081078 */
[----:B------:R-:W-:Y:S01]  /*8f1c0*/  MOV R225, R128 ;  /* 0x0000008000e17202 */ /* 0x000fe20000000f00 */
[----:B------:R-:W-:-:S02]  /*8f1d0*/  IMAD.MOV.U32 R224, RZ, RZ, R129 ;  /* 0x000000ffffe07224 */ /* 0x000fc400078e0081 */
[----:B------:R-:W-:Y:S02]  /*8f1e0*/  IMAD.MOV.U32 R213, RZ, RZ, R130 ;  /* 0x000000ffffd57224 */ /* 0x000fe400078e0082 */
[----:B------:R-:W-:Y:S02]  /*8f1f0*/  IMAD.MOV.U32 R212, RZ, RZ, R131 ;  /* 0x000000ffffd47224 */ /* 0x000fe400078e0083 */
[C---:B------:R-:W-:Y:S08]  /*8f200*/  HMMA.1688.F32.TF32 R128, R236.reuse, R10, R124 ;  /* 0x0000000aec80723c */ /* 0x040ff0000008107c */
[----:B---3--:R-:W-:Y:S01]  /*8f210*/  HMMA.1688.F32.TF32 R124, R236, R14, R204 ;  /* 0x0000000eec7c723c */ /* 0x008fe200000810cc */
[----:B------:R-:W-:Y:S01]  /*8f220*/  IMAD.MOV.U32 R221, RZ, RZ, R120 ;  /* 0x000000ffffdd7224 */ /* 0x000fe200078e0078 */
[----:B------:R-:W-:Y:S01]  /*8f230*/  MOV R220, R121 ;  /* 0x0000007900dc7202 */ /* 0x000fe20000000f00 */
[----:B------:R-:W-:-:S02]  /*8f240*/  IMAD.MOV.U32 R217, RZ, RZ, R122 ;  /* 0x000000ffffd97224 */ /* 0x000fc400078e007a */
[----:B------:R-:W-:-:S03]  /*8f250*/  IMAD.MOV.U32 R216, RZ, RZ, R123 ;  /* 0x000000ffffd87224 */ /* 0x000fc600078e007b */
[C---:B------:R-:W-:Y:S08]  /*8f260*/  HMMA.1688.F32.TF32 R120, R236.reuse, R34, R112 ;  /* 0x00000022ec78723c */ /* 0x040ff00000081070 */
[C---:B------:R-:W-:Y:S01]  /*8f270*/  HMMA.1688.F32.TF32 R112, R236.reuse, R26, R104 ;  /* 0x0000001aec70723c */ /* 0x040fe20000081068 */
[----:B------:R-:W-:Y:S04]  /*8f280*/  STL.64 [R1+0x1280], R128 ;  /* 0x0012808001007387 */ /* 0x000fe80000100a00 */
[----:B------:R-:W-:Y:S04]  /*8f290*/  STL.64 [R1+0x1288], R130 ;  /* 0x0012888201007387 */ /* 0x000fe80000100a00 */
[----:B------:R-:W-:Y:S04]  /*8f2a0*/  STL.64 [R1+0x1270], R124 ;  /* 0x0012707c01007387 */ /* 0x000fe80000100a00 */
[----:B------:R2:W-:Y:S01]  /*8f2b0*/  STL.64 [R1+0x1278], R126 ;  /* 0x0012787e01007387 */ /* 0x0005e20000100a00 */
[C---:B------:R-:W-:Y:S08]  /*8f2c0*/  HMMA.1688.F32.TF32 R104, R236.reuse, R234, R96 ;  /* 0x000000eaec68723c */ /* 0x040ff00000081060 */
        /* <DEDUP_REMOVED lines=8> */
[----:B------:R-:W-:Y:S08]  /*8f350*/  HMMA.1688.F32.TF32 R80, R236, R218, R72 ;  /* 0x000000daec50723c */ /* 0x000ff00000081048 */
        /* <DEDUP_REMOVED lines=55> */
[----:B------:R-:W-:Y:S04]  /*8f6d0*/  LDS R236, [R0+UR12+0x24180] ;  /* 0x0241800c00ec7984 */ /* 0x000fe80008000800 */
[----:B------:R-:W-:Y:S04]  /*8f6e0*/  LDS R238, [R0+UR12+0x26180] ;  /* 0x0261800c00ee7984 */ /* 0x000fe80008000800 */
[----:B------:R-:W-:Y:S04]  /*8f6f0*/  LDS R237, [R252+UR12+0x24180] ;  /* 0x0241800cfced7984 */ /* 0x000fe80008000800 */
        /* <DEDUP_REMOVED lines=12> */
[----:B------:R-:W2:Y:S04]  /*8f7c0*/  LDL.LU R200, [R1] ;  /* 0x0000000001c87983 */ /* 0x000ea80000300800 */
        /* <DEDUP_REMOVED lines=75> */
[----:B------:R-:W-:Y:S01]  /*8fc80*/  LDS R239, [R252+UR12+0x26180] ;  /* 0x0261800cfcef7984 */ /* 0x000fe20008000800 */
[C---:B--2---:R-:W-:Y:S08]  /*8fc90*/  HMMA.1688.F32.TF32 R88, R244.reuse, R14, R88 ;  /* 0x0000000ef458723c */ /* 0x044ff00000081058 */
[C---:B---3--:R-:W-:Y:S08]  /*8fca0*/  HMMA.1688.F32.TF32 R92, R244.reuse, R10, R92 ;  /* 0x0000000af45c723c */ /* 0x048ff0000008105c */
[----:B----4-:R-:W-:Y:S08]  /*8fcb0*/  HMMA.1688.F32.TF32 R96, R244, R6, R96 ;  /* 0x00000006f460723c */ /* 0x010ff00000081060 */
[C---:B------:R-:W-:Y:S08]  /*8fcc0*/  HMMA.1688.F32.TF32 R104, R240.reuse, R222, R104 ;  /* 0x000000def068723c */ /* 0x040ff00000081068 */
[C---:B------:R-:W-:Y:S08]  /*8fcd0*/  HMMA.1688.F32.TF32 R108, R240.reuse, R226, R108 ;  /* 0x000000e2f06c723c */ /* 0x040ff0000008106c */
[C---:B------:R-:W-:Y:S08]  /*8fce0*/  HMMA.1688.F32.TF32 R112, R240.reuse, R214, R112 ;  /* 0x000000d6f070723c */ /* 0x040ff00000081070 */
[C---:B------:R-:W-:Y:S08]  /*8fcf0*/  HMMA.1688.F32.TF32 R120, R240.reuse, R230, R120 ;  /* 0x000000e6f078723c */ /* 0x040ff00000081078 */
[C---:B------:R-:W-:Y:S08]  /*8fd00*/  HMMA.1688.F32.TF32 R124, R240.reuse, R234, R204 ;  /* 0x000000eaf07c723c */ /* 0x040ff000000810cc */
[C---:B------:R-:W-:Y:S08]  /*8fd10*/  HMMA.1688.F32.TF32 R116, R240.reuse, R210, R116 ;  /* 0x000000d2f074723c */ /* 0x040ff00000081074 */
[----:B------:R-:W-:Y:S01]  /*8fd20*/  HMMA.1688.F32.TF32 R100, R240, R218, R100 ;  /* 0x000000daf064723c */ /* 0x000fe20000081064 */
        /* <DEDUP_REMOVED lines=64> */
[----:B------:R3:W-:Y:S04]  /*90130*/  STL.64 [R1+0x1400], R48 ;  /* 0x0014003001007387 */ /* 0x0007e80000100a00 */
[----:B------:R4:W-:Y:S04]  /*90140*/  STL.64 [R1+0x1408], R50 ;  /* 0x0014083201007387 */ /* 0x0009e80000100a00 */
        /* <DEDUP_REMOVED lines=118> */
[C---:B------:R-:W-:Y:S08]  /*908b0*/  HMMA.1688.F32.TF32 R172, R236.reuse, R6, R172 ;  /* 0x00000006ecac723c */ /* 0x040ff000000810ac */
[C---:B------:R-:W-:Y:S08]  /*908c0*/  HMMA.1688.F32.TF32 R128, R236.reuse, R14, R128 ;  /* 0x0000000eec80723c */ /* 0x040ff00000081080 */
[C---:B------:R-:W-:Y:S08]  /*908d0*/  HMMA.1688.F32.TF32 R248, R236.reuse, R18, R248 ;  /* 0x00000012ecf8723c */ /* 0x040ff000000810f8 */
[C---:B------:R-:W-:Y:S01]  /*908e0*/  HMMA.1688.F32.TF32 R204, R236.reuse, R34, R204 ;  /* 0x00000022eccc723c */ /* 0x040fe200000810cc */
[----:B------:R-:W-:Y:S04]  /*908f0*/  STL.64 [R1+0x1120], R172 ;  /* 0x001120ac01007387 */ /* 0x000fe80000100a00 */
        /* <DEDUP_REMOVED lines=12> */
[----:B------:R1:W-:Y:S02]  /*909c0*/  STL.64 [R1+0x9c8], R250 ;  /* 0x0009c8fa01007387 */ /* 0x0003e40000100a00 */
[C---:B-1----:R-:W-:Y:S08]  /*909d0*/  HMMA.1688.F32.TF32 R248, R236.reuse, R38, R124 ;  /* 0x00000026ecf8723c */ /* 0x042ff0000008107c */
        /* <DEDUP_REMOVED lines=63> */
[----:B------:R-:W-:Y:S04]  /*90dd0*/  LDS R238, [R0+UR12+0x26380] ;  /* 0x0263800c00ee7984 */ /* 0x000fe80008000800 */
[----:B------:R-:W-:Y:S04]  /*90de0*/  LDS R237, [R252+UR12+0x24380] ;  /* 0x0243800cfced7984 */ /* 0x000fe80008000800 */
[----:B------:R-:W-:Y:S04]  /*90df0*/  LDS R239, [R252+UR12+0x26380] ;  /* 0x0263800cfcef7984 */ /* 0x000fe80008000800 */
[----:B-1----:R-:W2:Y:S04]  /*90e00*/  LDL.LU R48, [R1+0x610] ;  /* 0x0006100001307983 */ /* 0x002ea80000300800 */
        /* <DEDUP_REMOVED lines=83> */
[----:B------:R-:W-:Y:S04]  /*91340*/  STL.64 [R1+0x13c8], R114 ;  /* 0x0013c87201007387 */ /* 0x000fe80000100a00 */
[----:B------:R-:W2:Y:S04]  /*91350*/  LDL.LU R41, [R1+0x394] ;  /* 0x0003940001297983 */ /* 0x000ea80000300800 */
[----:B------:R-:W2:Y:S04]  /*91360*/  LDL.LU R42, [R1+0x398] ;  /* 0x00039800012a7983 */ /* 0x000ea80000300800 */
[----:B------:R-:W2:Y:S01]  /*91370*/  LDL.LU R43, [R1+0x39c] ;  /* 0x00039c00012b7983 */ /* 0x000ea20000300800 */
[C---:B---3--:R-:W-:Y:S08]  /*91380*/  HMMA.1688.F32.TF32 R108, R240.reuse, R226, R108 ;  /* 0x000000e2f06c723c */ /* 0x048ff0000008106c */
[C---:B------:R-:W-:Y:S08]  /*91390*/  HMMA.1688.F32.TF32 R104, R240.reuse, R222, R104 ;  /* 0x000000def068723c */ /* 0x040ff00000081068 */
[----:B------:R-:W-:Y:S08]  /*913a0*/  HMMA.1688.F32.TF32 R100, R240, R218, R100 ;  /* 0x000000daf064723c */ /* 0x000ff00000081064 */
[C---:B------:R-:W-:Y:S08]  /*913b0*/  HMMA.1688.F32.TF32 R96, R244.reuse, R6, R96 ;  /* 0x00000006f460723c */ /* 0x040ff00000081060 */
[C---:B------:R-:W-:Y:S08]  /*913c0*/  HMMA.1688.F32.TF32 R92, R244.reuse, R10, R92 ;  /* 0x0000000af45c723c */ /* 0x040ff0000008105c */
[C---:B----4-:R-:W-:Y:S08]  /*913d0*/  HMMA.1688.F32.TF32 R88, R244.reuse, R14, R88 ;  /* 0x0000000ef458723c */ /* 0x050ff00000081058 */
[C---:B------:R-:W-:Y:S08]  /*913e0*/  HMMA.1688.F32.TF32 R64, R244.reuse, R234, R64 ;  /* 0x000000eaf440723c */ /* 0x040ff00000081040 */
        /* <DEDUP_REMOVED lines=54> */
[----:B------:R-:W3:Y:S01]  /*91750*/  LDL.LU R251, [R1+0x2ec] ;  /* 0x0002ec0001fb7983 */ /* 0x000ee20000300800 */
[----:B--2---:R-:W-:Y:S03]  /*91760*/  HMMA.1688.F32.TF32 R44, R244, R218, R40 ;  /* 0x000000daf42c723c */ /* 0x004fe60000081028 */
[----:B------:R-:W2:Y:S04]  /*91770*/  LDL.LU R40, [R1+0x300] ;  /* 0x0003000001287983 */ /* 0x000ea80000300800 */
[----:B------:R-:W-:Y:S04]  /*91780*/  LDS R244, [R0+UR12+0x24400] ;  /* 0x0244000c00f47984 */ /* 0x000fe80008000800 */
[----:B------:R-:W-:Y:S04]  /*91790*/  LDS R246, [R0+UR12+0x26400] ;  /* 0x0264000c00f67984 */ /* 0x000fe80008000800 */
[----:B------:R-:W-:Y:S04]  /*917a0*/  LDS R245, [R252+UR12+0x24400] ;  /* 0x0244000cfcf57984 */ /* 0x000fe80008000800 */
[----:B------:R-:W4:Y:S04]  /*917b0*/  LDS R247, [R252+UR12+0x26400] ;  /* 0x0264000cfcf77984 */ /* 0x000f280008000800 */
        /* <DEDUP_REMOVED lines=104> */
[C---:B------:R-:W-:Y:S01]  /*91e40*/  HMMA.1688.F32.TF32 R100, R240.reuse, R26, R100 ;  /* 0x0000001af064723c */ /* 0x040fe20000081064 */
[----:B------:R-:W-:Y:S04]  /*91e50*/  STL.64 [R1+0x6b0], R124 ;  /* 0x0006b07c01007387 */ /* 0x000fe80000100a00 */
[----:B------:R1:W-:Y:S03]  /*91e60*/  STL.64 [R1+0x6b8], R126 ;  /* 0x0006b87e01007387 */ /* 0x0003e60000100a00 */
[C---:B------:R-:W-:Y:S01]  /*91e70*/  HMMA.1688.F32.TF32 R96, R240.reuse, R30, R96 ;  /* 0x0000001ef060723c */ /* 0x040fe20000081060 */
        /* <DEDUP_REMOVED lines=74> */
[----:B------:R3:W-:Y:S01]  /*92320*/  STL.64 [R1+0x1048], R242 ;  /* 0x001048f201007387 */ /* 0x0007e20000100a00 */
[C---:B------:R-:W-:Y:S03]  /*92330*/  HMMA.1688.F32.TF32 R44, R236.reuse, R22, R44 ;  /* 0x00000016ec2c723c */ /* 0x040fe6000008102c */
[----:B-1----:R-:W2:Y:S04]  /*92340*/  LDL.LU R240, [R1+0x2f0] ;  /* 0x0002f00001f07983 */ /* 0x002ea80000300800 */
[----:B------:R-:W2:Y:S04]  /*92350*/  LDL.LU R241, [R1+0x2f4] ;  /* 0x0002f40001f17983 */ /* 0x000ea80000300800 */
[----:B---3--:R-:W2:Y:S04]  /*92360*/  LDL.LU R242, [R1+0x2f8] ;  /* 0x0002f80001f27983 */ /* 0x008ea80000300800 */
        /* <DEDUP_REMOVED lines=33> */
[----:B------:R-:W-:Y:S01]  /*92580*/  IMAD.MOV.U32 R243, RZ, RZ, R2 ;  /* 0x000000fffff37224 */ /* 0x000fe200078e0002 */
[C---:B------:R-:W-:Y:S08]  /*92590*/  HMMA.1688.F32.TF32 R248, R236.reuse, R234, R248 ;  /* 0x000000eaecf8723c */ /* 0x040ff000000810f8 */
[----:B--2---:R-:W-:-:S15]  /*925a0*/  HMMA.1688.F32.TF32 R240, R236, R30, R240 ;  /* 0x0000001eecf0723c */ /* 0x004fde00000810f0 */
[----:B------:R-:W-:-:S04]  /*925b0*/  NOP ;  /* 0x0000000000007918 */ /* 0x000fc80000000000 */
[----:B------:R-:W-:Y:S04]  /*925c0*/  STL.64 [R1+0xfb0], R240 ;  /* 0x000fb0f001007387 */ /* 0x000fe80000100a00 */
[----:B------:R4:W-:Y:S04]  /*925d0*/  STL.64 [R1+0xfb8], R242 ;  /* 0x000fb8f201007387 */ /* 0x0009e80000100a00 */
        /* <DEDUP_REMOVED lines=10> */
[----:B------:R1:W-:Y:S04]  /*92680*/  STL.64 [R1+0xf88], R46 ;  /* 0x000f882e01007387 */ /* 0x0003e80000100a00 */
[----:B------:R2:W-:Y:S01]  /*92690*/  STL [R1+0xf78], R42 ;  /* 0x000f782a01007387 */ /* 0x0005e20000100800 */
[----:B------:R-:W-:Y:S01]  /*926a0*/  IMAD.MOV.U32 R2, RZ, RZ, R43 ;  /* 0x000000ffff027224 */ /* 0x000fe200078e002b */
[C---:B-1----:R-:W-:Y:S08]  /*926b0*/  HMMA.1688.F32.TF32 R44, R236.reuse, R222, R56 ;  /* 0x000000deec2c723c */ /* 0x042ff00000081038 */
[----:B--2---:R-:W-:Y:S01]  /*926c0*/  HMMA.1688.F32.TF32 R40, R236, R218, R60 ;  /* 0x000000daec28723c */ /* 0x004fe2000008103c */
        /* <DEDUP_REMOVED lines=28> */
[----:B---3--:R-:W-:Y:S11]  /*92890*/  HMMA.1688.F32.TF32 R52, R244, R26, R88 ;  /* 0x0000001af434723c */ /* 0x008ff60000081058 */
[----:B------:R-:W-:Y:S04]  /*928a0*/  STL.64 [R1+0xd80], R40 ;  /* 0x000d802801007387 */ /* 0x000fe80000100a00 */
[----:B------:R2:W-:Y:S04]  /*928b0*/  STL.64 [R1+0xd88], R42 ;  /* 0x000d882a01007387 */ /* 0x0005e80000100a00 */
[----:B------:R-:W-:Y:S04]  /*928c0*/  STL.64 [R1+0xd60], R44 ;  /* 0x000d602c01007387 */ /* 0x000fe80000100a00 */
[----:B------:R-:W-:Y:S04]  /*928d0*/  STL.64 [R1+0xd68], R46 ;  /* 0x000d682e01007387 */ /* 0x000fe80000100a00 */
[----:B------:R-:W-:Y:S04]  /*928e0*/  STL.64 [R1+0xd40], R52 ;  /* 0x000d403401007387 */ /* 0x000fe80000100a00 */
[----:B------:R3:W-:Y:S01]  /*928f0*/  STL.64 [R1+0xd48], R54 ;  /* 0x000d483601007387 */ /* 0x0007e20000100a00 */
[----:B-1----:R-:W-:Y:S08]  /*92900*/  HMMA.1688.F32.TF32 R60, R48, R10, R124 ;  /* 0x0000000a303c723c */ /* 0x002ff0000008107c */
[----:B--2---:R-:W-:Y:S01]  /*92910*/  HMMA.1688.F32.TF32 R40, R244, R30, R92 ;  /* 0x0000001ef428723c */ /* 0x004fe2000008105c */
[----:B------:R-:W-:-:S02]  /*92920*/  IMAD.MOV.U32 R248, RZ, RZ, R156 ;  /* 0x000000fffff87224 */ /* 0x000fc400078e009c */
[----:B------:R-:W-:Y:S01]  /*92930*/  IMAD.MOV.U32 R249, RZ, RZ, R157 ;  /* 0x000000fffff97224 */ /* 0x000fe200078e009d */
[----:B------:R-:W-:Y:S01]  /*92940*/  MOV R250, R158 ;  /* 0x0000009e00fa7202 */ /* 0x000fe20000000f00 */
[----:B------:R-:W-:Y:S02]  /*92950*/  IMAD.MOV.U32 R251, RZ, RZ, R159 ;  /* 0x000000fffffb7224 */ /* 0x000fe400078e009f */
[----:B------:R-:W-:Y:S02]  /*92960*/  IMAD.MOV.U32 R64, RZ, RZ, R152 ;  /* 0x000000ffff407224 */ /* 0x000fe400078e0098 */
[----:B------:R-:W-:Y:S02]  /*92970*/  IMAD.MOV.U32 R65, RZ, RZ, R153 ;  /* 0x000000ffff417224 */ /* 0x000fe400078e0099 */
[----:B------:R-:W-:Y:S01]  /*92980*/  IMAD.MOV.U32 R66, RZ, RZ, R154 ;  /* 0x000000ffff427224 */ /* 0x000fe200078e009a */
[----:B------:R-:W-:Y:S01]  /*92990*/  MOV R67, R148 ;  /* 0x0000009400437202 */ /* 0x000fe20000000f00 */
[----:B------:R-:W-:Y:S01]  /*929a0*/  IMAD.MOV.U32 R200, RZ, RZ, R149 ;  /* 0x000000ffffc87224 */ /* 0x000fe200078e0095 */
[----:B---3--:R-:W-:Y:S01]  /*929b0*/  HMMA.1688.F32.TF32 R52, R244, R234, R96 ;  /* 0x000000eaf434723c */ /* 0x008fe20000081060 */
        /* <DEDUP_REMOVED lines=8> */
[----:B------:R-:W-:Y:S04]  /*92a40*/  STL.64 [R1+0xce0], R40 ;  /* 0x000ce02801007387 */ /* 0x000fe80000100a00 */
[----:B------:R1:W-:Y:S01]  /*92a50*/  STL.64 [R1+0xce8], R42 ;  /* 0x000ce82a01007387 */ /* 0x0003e20000100a00 */
[----:B------:R-:W-:Y:S01]  /*92a60*/  IMAD.MOV.U32 R237, RZ, RZ, R134 ;  /* 0x000000ffffed7224 */ /* 0x000fe200078e0086 */
[----:B------:R-:W-:Y:S01]  /*92a70*/  MOV R238, R135 ;  /* 0x0000008700ee7202 */ /* 0x000fe20000000f00 */
[----:B------:R-:W-:-:S02]  /*92a80*/  IMAD.MOV.U32 R239, RZ, RZ, R143 ;  /* 0x000000ffffef7224 */ /* 0x000fc400078e008f */
[----:B------:R-:W-:Y:S02]  /*92a90*/  IMAD.MOV.U32 R240, RZ, RZ, R147 ;  /* 0x000000fffff07224 */ /* 0x000fe400078e0093 */
[----:B------:R-:W-:Y:S02]  /*92aa0*/  IMAD.MOV.U32 R241, RZ, RZ, R150 ;  /* 0x000000fffff17224 */ /* 0x000fe400078e0096 */
[----:B------:R-:W-:Y:S01]  /*92ab0*/  IMAD.MOV.U32 R242, RZ, RZ, R151 ;  /* 0x000000fffff27224 */ /* 0x000fe200078e0097 */
[----:B------:R-:W-:Y:S01]  /*92ac0*/  MOV R243, R155 ;  /* 0x0000009b00f37202 */ /* 0x000fe20000000f00 */
[----:B------:R-:W-:Y:S04]  /*92ad0*/  LDS R44, [R0+UR12+0x24500] ;  /* 0x0245000c002c7984 */ /* 0x000fe80008000800 */
[----:B------:R-:W-:Y:S04]  /*92ae0*/  STL.64 [R1+0xcb0], R52 ;  /* 0x000cb03401007387 */ /* 0x000fe80000100a00 */
[----:B------:R-:W-:Y:S04]  /*92af0*/  LDS R46, [R0+UR12+0x26500] ;  /* 0x0265000c002e7984 */ /* 0x000fe80008000800 */
[----:B------:R-:W-:Y:S01]  /*92b00*/  LDS R45, [R252+UR12+0x24500] ;  /* 0x0245000cfc2d7984 */ /* 0x000fe20008000800 */
[C---:B-1----:R-:W-:Y:S03]  /*92b10*/  HMMA.1688.F32.TF32 R40, R244.reuse, R230, R100 ;  /* 0x000000e6f428723c */ /* 0x042fe60000081064 */
[----:B------:R1:W-:Y:S04]  /*92b20*/  STL.64 [R1+0xcb8], R54 ;  /* 0x000cb83601007387 */ /* 0x0003e80000100a00 */
[----:B------:R-:W2:Y:S01]  /*92b30*/  LDS R47, [R252+UR12+0x26500] ;  /* 0x0265000cfc2f7984 */ /* 0x000ea20008000800 */
[C---:B-1----:R-:W-:Y:S11]  /*92b40*/  HMMA.1688.F32.TF32 R52, R244.reuse, R214, R108 ;  /* 0x000000d6f434723c */ /* 0x042ff6000008106c */
[----:B------:R-:W-:Y:S04]  /*92b50*/  STL.64 [R1+0xc90], R40 ;  /* 0x000c902801007387 */ /* 0x000fe80000100a00 */
[----:B------:R1:W-:Y:S04]  /*92b60*/  STL.64 [R1+0xc98], R42 ;  /* 0x000c982a01007387 */ /* 0x0003e80000100a00 */
[----:B------:R-:W-:Y:S04]  /*92b70*/  STL.64 [R1+0xc50], R56 ;  /* 0x000c503801007387 */ /* 0x000fe80000100a00 */
[----:B------:R3:W-:Y:S01]  /*92b80*/  STL.64 [R1+0xc58], R58 ;  /* 0x000c583a01007387 */ /* 0x0007e20000100a00 */
[C---:B-1----:R-:W-:Y:S08]  /*92b90*/  HMMA.1688.F32.TF32 R40, R244.reuse, R226, R112 ;  /* 0x000000e2f428723c */ /* 0x042ff00000081070 */
[C---:B---3--:R-:W-:Y:S01]  /*92ba0*/  HMMA.1688.F32.TF32 R56, R244.reuse, R222, R116 ;  /* 0x000000def438723c */ /* 0x048fe20000081074 */
[----:B------:R-:W-:Y:S04]  /*92bb0*/  STL.64 [R1+0xc30], R52 ;  /* 0x000c303401007387 */ /* 0x000fe80000100a00 */
[----:B------:R1:W-:Y:S03]  /*92bc0*/  STL.64 [R1+0xc38], R54 ;  /* 0x000c383601007387 */ /* 0x0003e60000100a00 */
[----:B-1----:R-:W-:Y:S03]  /*92bd0*/  HMMA.1688.F32.TF32 R52, R244, R218, R120 ;  /* 0x000000daf434723c */ /* 0x002fe60000081078 */
[----:B------:R-:W-:Y:S04]  /*92be0*/  STL.64 [R1+0xc10], R40 ;  /* 0x000c102801007387 */ /* 0x000fe80000100a00 */
[----:B------:R-:W-:Y:S04]  /*92bf0*/  STL.64 [R1+0xc18], R42 ;  /* 0x000c182a01007387 */ /* 0x000fe80000100a00 */
[----:B------:R-:W-:Y:S04]  /*92c00*/  STL.64 [R1+0xb80], R56 ;  /* 0x000b803801007387 */ /* 0x000fe80000100a00 */
[----:B------:R1:W-:Y:S01]  /*92c10*/  STL.64 [R1+0xb88], R58 ;  /* 0x000b883a01007387 */ /* 0x0003e20000100a00 */
[----:B--2---:R-:W-:Y:S03]  /*92c20*/  HMMA.1688.F32.TF32 R248, R44, R30, R248 ;  /* 0x0000001e2cf8723c */ /* 0x004fe600000810f8 */
[----:B------:R-:W-:Y:S04]  /*92c30*/  LDS R40, [R0+UR12+0x24580] ;  /* 0x0245800c00287984 */ /* 0x000fe80008000800 */
[----:B------:R-:W-:Y:S04]  /*92c40*/  LDS R42, [R0+UR12+0x26580] ;  /* 0x0265800c002a7984 */ /* 0x000fe80008000800 */
[----:B------:R-:W-:Y:S04]  /*92c50*/  LDS R41, [R252+UR12+0x24580] ;  /* 0x0245800cfc297984 */ /* 0x000fe80008000800 */
[----:B------:R-:W2:Y:S04]  /*92c60*/  LDS R43, [R252+UR12+0x26580] ;  /* 0x0265800cfc2b7984 */ /* 0x000ea80008000800 */
[----:B------:R-:W-:Y:S04]  /*92c70*/  STL.64 [R1+0xb70], R52 ;  /* 0x000b703401007387 */ /* 0x000fe80000100a00 */
[----:B------:R3:W-:Y:S01]  /*92c80*/  STL.64 [R1+0xb78], R54 ;  /* 0x000b783601007387 */ /* 0x0007e20000100a00 */
[C---:B-1----:R-:W-:Y:S08]  /*92c90*/  HMMA.1688.F32.TF32 R56, R48.reuse, R14, R128 ;  /* 0x0000000e3038723c */ /* 0x042ff00000081080 */
[----:B---3--:R-:W-:-:S15]  /*92ca0*/  HMMA.1688.F32.TF32 R52, R48, R6, R204 ;  /* 0x000000063034723c */ /* 0x008fde00000810cc */
[----:B------:R-:W-:-:S04]  /*92cb0*/  NOP ;  /* 0x0000000000007918 */ /* 0x000fc80000000000 */
[----:B------:R1:W-:Y:S04]  /*92cc0*/  STL.64 [R1+0xb60], R52 ;  /* 0x000b603401007387 */ /* 0x0003e80000100a00 */
[----:B------:R3:W-:Y:S04]  /*92cd0*/  STL.64 [R1+0xb68], R54 ;  /* 0x000b683601007387 */ /* 0x0007e80000100a00 */
[----:B------:R-:W-:Y:S04]  /*92ce0*/  STL.64 [R1+0xb50], R60 ;  /* 0x000b503c01007387 */ /* 0x000fe80000100a00 */
[----:B------:R-:W-:Y:S01]  /*92cf0*/  STL.64 [R1+0xb58], R62 ;  /* 0x000b583e01007387 */ /* 0x000fe20000100a00 */
[----:B-1----:R-:W-:-:S03]  /*92d00*/  MOV R52, R164 ;  /* 0x000000a400347202 */ /* 0x002fc60000000f00 */
[----:B------:R-:W4:Y:S04]  /*92d10*/  LDL.LU R164, [R1+0x5310] ;  /* 0x0053100001a47983 */ /* 0x000f280000300800 */
[----:B------:R1:W-:Y:S04]  /*92d20*/  STL.64 [R1+0xb40], R56 ;  /* 0x000b403801007387 */ /* 0x0003e80000100a00 */
[----:B------:R1:W-:Y:S01]  /*92d30*/  STL.64 [R1+0xb48], R58 ;  /* 0x000b483a01007387 */ /* 0x0003e20000100a00 */
[----:B------:R-:W-:Y:S02]  /*92d40*/  IMAD.MOV.U32 R53, RZ, RZ, R165 ;  /* 0x000000ffff357224 */ /* 0x000fe400078e00a5 */
[----:B---3--:R-:W-:Y:S01]  /*92d50*/  IMAD.MOV.U32 R54, RZ, RZ, R166 ;  /* 0x000000ffff367224 */ /* 0x008fe200078e00a6 */
[----:B------:R-:W4:Y:S04]  /*92d60*/  LDL.LU R165, [R1+0x530c] ;  /* 0x00530c0001a57983 */ /* 0x000f280000300800 */
[----:B------:R-:W4:Y:S01]  /*92d70*/  LDL.LU R166, [R1+0x5308] ;  /* 0x0053080001a67983 */ /* 0x000f220000300800 */
[----:B------:R-:W-:-:S03]  /*92d80*/  IMAD.MOV.U32 R55, RZ, RZ, R167 ;  /* 0x000000ffff377224 */ /* 0x000fc600078e00a7 */
[----:B------:R-:W4:Y:S01]  /*92d90*/  LDL.LU R167, [R1+0x5304] ;  /* 0x0053040001a77983 */ /* 0x000f220000300800 */
[----:B-1----:R-:W-:Y:S01]  /*92da0*/  IMAD.MOV.U32 R56, RZ, RZ, R160 ;  /* 0x000000ffff387224 */ /* 0x002fe200078e00a0 */
[----:B------:R-:W-:Y:S02]  /*92db0*/  MOV R57, R161 ;  /* 0x000000a100397202 */ /* 0x000fe40000000f00 */
[----:B------:R-:W3:Y:S04]  /*92dc0*/  LDL.LU R160, [R1+0x5300] ;  /* 0x0053000001a07983 */ /* 0x000ee80000300800 */
[----:B------:R-:W3:Y:S01]  /*92dd0*/  LDL.LU R161, [R1+0x52fc] ;  /* 0x0052fc0001a17983 */ /* 0x000ee20000300800 */
[----:B------:R-:W-:Y:S02]  /*92de0*/  IMAD.MOV.U32 R58, RZ, RZ, R162 ;  /* 0x000000ffff3a7224 */ /* 0x000fe400078e00a2 */
[----:B------:R-:W-:Y:S01]  /*92df0*/  IMAD.MOV.U32 R59, RZ, RZ, R163 ;  /* 0x000000ffff3b7224 */ /* 0x000fe200078e00a3 */
        /* <DEDUP_REMOVED lines=22> */
[----:B------:R-:W-:Y:S01]  /*92f60*/  IMAD.MOV.U32 R60, RZ, RZ, R137 ;  /* 0x000000ffff3c7224 */ /* 0x000fe200078e0089 */
[----:B------:R-:W-:-:S02]  /*92f70*/  MOV R61, R138 ;  /* 0x0000008a003d7202 */ /* 0x000fc40000000f00 */
[----:B------:R-:W2:Y:S04]  /*92f80*/  LDL.LU R137, [R1+0x52b0] ;  /* 0x0052b00001897983 */ /* 0x000ea80000300800 */
[----:B------:R-:W2:Y:S01]  /*92f90*/  LDL.LU R138, [R1+0x52ac] ;  /* 0x0052ac00018a7983 */ /* 0x000ea20000300800 */
[----:B------:R-:W-:Y:S02]  /*92fa0*/  IMAD.MOV.U32 R62, RZ, RZ, R139 ;  /* 0x000000ffff3e7224 */ /* 0x000fe400078e008b */
[----:B------:R-:W-:Y:S01]  /*92fb0*/  IMAD.MOV.U32 R63, RZ, RZ, R132 ;  /* 0x000000ffff3f7224 */ /* 0x000fe200078e0084 */
        /* <DEDUP_REMOVED lines=9> */
[----:B------:R-:W4:Y:S01]  /*93050*/  LDL.LU R155, [R1+0x5284] ;  /* 0x00528400019b7983 */ /* 0x000f220000300800 */
[C---:B------:R-:W-:Y:S08]  /*93060*/  HMMA.1688.F32.TF32 R56, R44.reuse, R210, R56 ;  /* 0x000000d22c38723c */ /* 0x040ff00000081038 */
[----:B------:R-:W-:Y:S08]  /*93070*/  HMMA.1688.F32.TF32 R52, R44, R214, R52 ;  /* 0x000000d62c34723c */ /* 0x000ff00000081034 */
[C---:B--2---:R-:W-:Y:S08]  /*93080*/  HMMA.1688.F32.TF32 R76, R48.reuse, R38, R136 ;  /* 0x00000026304c723c */ /* 0x044ff00000081088 */
[C---:B---3--:R-:W-:Y:S08]  /*93090*/  HMMA.1688.F32.TF32 R80, R48.reuse, R18, R132 ;  /* 0x000000123050723c */ /* 0x048ff00000081084 */
[C---:B----4-:R-:W-:Y:S01]  /*930a0*/  HMMA.1688.F32.TF32 R84, R48.reuse, R34, R140 ;  /* 0x000000223054723c */ /* 0x050fe2000008108c */
        /* <DEDUP_REMOVED lines=39> */
[----:B-1----:R-:W-:Y:S08]  /*93320*/  HMMA.1688.F32.TF32 R80, R48, R218, R180 ;  /* 0x000000da3050723c */ /* 0x002ff000000810b4 */
[C---:B--2---:R-:W-:Y:S08]  /*93330*/  HMMA.1688.F32.TF32 R76, R44.reuse, R6, R184 ;  /* 0x000000062c4c723c */ /* 0x044ff000000810b8 */
[C---:B------:R-:W-:Y:S01]  /*93340*/  HMMA.1688.F32.TF32 R48, R44.reuse, R10, R188 ;  /* 0x0000000a2c30723c */ /* 0x040fe200000810bc */
        /* <DEDUP_REMOVED lines=8> */
[C---:B-1----:R-:W-:Y:S08]  /*933d0*/  HMMA.1688.F32.TF32 R80, R44.reuse, R14, R192 ;  /* 0x0000000e2c50723c */ /* 0x042ff000000810c0 */
[C---:B--2---:R-:W-:Y:S08]  /*933e0*/  HMMA.1688.F32.TF32 R76, R44.reuse, R18, R196 ;  /* 0x000000122c4c723c */ /* 0x044ff000000810c4 */
[C---:B---3--:R-:W-:Y:S08]  /*933f0*/  HMMA.1688.F32.TF32 R48, R44.reuse, R38, R72 ;  /* 0x000000262c30723c */ /* 0x048ff00000081048 */
[C---:B------:R-:W-:Y:S08]  /*93400*/  HMMA.1688.F32.TF32 R72, R44.reuse, R34, R68 ;  /* 0x000000222c48723c */ /* 0x040ff00000081044 */
[C---:B------:R-:W-:Y:S01]  /*93410*/  HMMA.1688.F32.TF32 R68, R44.reuse, R22, R200 ;  /* 0x000000162c44723c */ /* 0x040fe200000810c8 */
        /* <DEDUP_REMOVED lines=10> */
[----:B------:R-:W-:Y:S04]  /*934c0*/  STL.64 [R1+0x18], R70 ;  /* 0x0000184601007387 */ /* 0x000fe80000100a00 */
[----:B------:R-:W-:Y:S01]  /*934d0*/  STL [R1+0x523c], R248 ;  /* 0x00523cf801007387 */ /* 0x000fe20000100800 */
[C---:B------:R-:W-:Y:S03]  /*934e0*/  HMMA.1688.F32.TF32 R64, R44.reuse, R234, R236 ;  /* 0x000000ea2c40723c */ /* 0x040fe600000810ec */
[----:B------:R-:W-:Y:S04]  /*934f0*/  STL.64 [R1], R48 ;  /* 0x0000003001007387 */ /* 0x000fe80000100a00 */
[----:B------:R1:W-:Y:S02]  /*93500*/  STL.64 [R1+0x8], R50 ;  /* 0x0000083201007387 */ /* 0x0003e40000100a00 */
[C---:B-1----:R-:W-:Y:S02]  /*93510*/  HMMA.1688.F32.TF32 R48, R44.reuse, R230, R60 ;  /* 0x000000e62c30723c */ /* 0x042fe4000008103c */
[----:B------:R-:W-:Y:S04]  /*93520*/  STL [R1+0x5238], R249 ;  /* 0x005238f901007387 */ /* 0x000fe80000100800 */
[----:B------:R-:W-:Y:S04]  /*93530*/  STL [R1+0x5234], R250 ;  /* 0x005234fa01007387 */ /* 0x000fe80000100800 */
[----:B------:R-:W-:Y:S04]  /*93540*/  STL [R1+0x5230], R251 ;  /* 0x005230fb01007387 */ /* 0x000fe80000100800 */
[----:B------:R-:W-:Y:S04]  /*93550*/  STL.64 [R1+0xc0], R64 ;  /* 0x0000c04001007387 */ /* 0x000fe80000100a00 */
[----:B------:R-:W-:Y:S04]  /*93560*/  STL.64 [R1+0xc8], R66 ;  /* 0x0000c84201007387 */ /* 0x000fe80000100a00 */
[----:B------:R-:W-:Y:S04]  /*93570*/  STL.64 [R1+0xb0], R48 ;  /* 0x0000b03001007387 */ /* 0x000fe80000100a00 */
[----:B------:R1:W-:Y:S02]  /*93580*/  STL.64 [R1+0xb8], R50 ;  /* 0x0000b83201007387 */ /* 0x0003e40000100a00 */
[C---:B-1----:R-:W-:Y:S02]  /*93590*/  HMMA.1688.F32.TF32 R48, R44.reuse, R226, R240 ;  /* 0x000000e22c30723c */ /* 0x042fe400000810f0 */
[----:B------:R1:W-:Y:S04]  /*935a0*/  STL.64 [R1+0xa0], R56 ;  /* 0x0000a03801007387 */ /* 0x0003e80000100a00 */
[----:B------:R2:W-:Y:S04]  /*935b0*/  STL.64 [R1+0xa8], R58 ;  /* 0x0000a83a01007387 */ /* 0x0005e80000100a00 */
[----:B------:R-:W3:Y:S04]  /*935c0*/  LDL.LU R240, [R1+0xa40] ;  /* 0x000a400001f07983 */ /* 0x000ee80000300800 */
[----:B------:R4:W-:Y:S04]  /*935d0*/  STL.64 [R1+0x90], R52 ;  /* 0x0000903401007387 */ /* 0x0009e80000100a00 */
[----:B------:R1:W-:Y:S04]  /*935e0*/  STL.64 [R1+0x98], R54 ;  /* 0x0000983601007387 */ /* 0x0003e80000100a00 */
[----:B------:R-:W-:Y:S04]  /*935f0*/  STL.64 [R1+0x80], R48 ;  /* 0x0000803001007387 */ /* 0x000fe80000100a00 */
[----:B------:R1:W-:Y:S04]  /*93600*/  STL.64 [R1+0x88], R50 ;  /* 0x0000883201007387 */ /* 0x0003e80000100a00 */
        /* <DEDUP_REMOVED lines=70> */
[----:B------:R-:W4:Y:S01]  /*93a70*/  LDL.LU R55, [R1+0xa5c] ;  /* 0x000a5c0001377983 */ /* 0x000f220000300800 */
[C---:B--2---:R-:W-:Y:S08]  /*93a80*/  HMMA.1688.F32.TF32 R48, R44.reuse, R222, R108 ;  /* 0x000000de2c30723c */ /* 0x044ff0000008106c */
[----:B---3--:R-:W-:Y:S08]  /*93a90*/  HMMA.1688.F32.TF32 R44, R44, R218, R104 ;  /* 0x000000da2c2c723c */ /* 0x008ff00000081068 */
[----:B------:R-:W-:Y:S03]  /*93aa0*/  HMMA.1688.F32.TF32 R100, R40, R6, R100 ;  /* 0x000000062864723c */ /* 0x000fe60000081064 */
[----:B------:R-:W-:-:S02]  /*93ab0*/  IMAD.MOV.U32 R250, RZ, RZ, R50 ;  /* 0x000000fffffa7224 */ /* 0x000fc400078e0032 */
[----:B------:R-:W-:Y:S02]  /*93ac0*/  IMAD.MOV.U32 R251, RZ, RZ, R51 ;  /* 0x000000fffffb7224 */ /* 0x000fe400078e0033 */
[----:B------:R-:W-:Y:S02]  /*93ad0*/  IMAD.MOV.U32 R248, RZ, RZ, R48 ;  /* 0x000000fffff87224 */ /* 0x000fe400078e0030 */
[----:B------:R-:W-:Y:S01]  /*93ae0*/  IMAD.MOV.U32 R249, RZ, RZ, R49 ;  /* 0x000000fffff97224 */ /* 0x000fe200078e0031 */
        /* <DEDUP_REMOVED lines=8> */
[C---:B------:R-:W-:Y:S08]  /*93b70*/  HMMA.1688.F32.TF32 R80, R40.reuse, R22, R80 ;  /* 0x000000162850723c */ /* 0x040ff00000081050 */
[C---:B------:R-:W-:Y:S01]  /*93b80*/  HMMA.1688.F32.TF32 R60, R40.reuse, R214, R60 ;  /* 0x000000d6283c723c */ /* 0x040fe2000008103c */
[----:B------:R-:W-:Y:S04]  /*93b90*/  STL.64 [R1+0x450], R48 ;  /* 0x0004503001007387 */ /* 0x000fe80000100a00 */
[----:B------:R-:W-:Y:S04]  /*93ba0*/  STL.64 [R1+0x458], R50 ;  /* 0x0004583201007387 */ /* 0x000fe80000100a00 */
[----:B------:R-:W-:Y:S04]  /*93bb0*/  LDS R68, [R0+UR12+0x24600] ;  /* 0x0246000c00447984 */ /* 0x000fe80008000800 */
[----:B------:R-:W-:Y:S04]  /*93bc0*/  LDS R70, [R0+UR12+0x26600] ;  /* 0x0266000c00467984 */ /* 0x000fe80008000800 */
[----:B------:R-:W-:Y:S04]  /*93bd0*/  LDS R69, [R252+UR12+0x24600] ;  /* 0x0246000cfc457984 */ /* 0x000fe80008000800 */
[----:B------:R-:W1:Y:S04]  /*93be0*/  LDS R71, [R252+UR12+0x26600] ;  /* 0x0266000cfc477984 */ /* 0x000e680008000800 */
[----:B------:R-:W-:Y:S04]  /*93bf0*/  STL.64 [R1+0x440], R44 ;  /* 0x0004402c01007387 */ /* 0x000fe80000100a00 */
[----:B------:R2:W-:Y:S02]  /*93c00*/  STL.64 [R1+0x448], R46 ;  /* 0x0004482e01007387 */ /* 0x0005e40000100a00 */
[C---:B--2---:R-:W-:Y:S08]  /*93c10*/  HMMA.1688.F32.TF32 R44, R40.reuse, R18, R92 ;  /* 0x00000012282c723c */ /* 0x044ff0000008105c */
[C---:B------:R-:W-:Y:S01]  /*93c20*/  HMMA.1688.F32.TF32 R48, R40.reuse, R38, R88 ;  /* 0x000000262830723c */ /* 0x040fe20000081058 */
[----:B------:R-:W-:Y:S04]  /*93c30*/  LDS R88, [R0+UR12+0x24680] ;  /* 0x0246800c00587984 */ /* 0x000fe80008000800 */
[----:B------:R-:W-:Y:S04]  /*93c40*/  LDS R90, [R0+UR12+0x26680] ;  /* 0x0266800c005a7984 */ /* 0x000fe80008000800 */
[----:B------:R-:W-:Y:S04]  /*93c50*/  LDS R89, [R252+UR12+0x24680] ;  /* 0x0246800cfc597984 */ /* 0x000fe80008000800 */
[----:B------:R-:W2:Y:S04]  /*93c60*/  LDS R91, [R252+UR12+0x26680] ;  /* 0x0266800cfc5b7984 */ /* 0x000ea80008000800 */
[----:B------:R-:W-:Y:S04]  /*93c70*/  LDS R92, [R0+UR12+0x24700] ;  /* 0x0247000c005c7984 */ /* 0x000fe80008000800 */
[----:B------:R-:W-:Y:S04]  /*93c80*/  LDS R94, [R0+UR12+0x26700] ;  /* 0x0267000c005e7984 */ /* 0x000fe80008000800 */
[----:B------:R-:W-:Y:S04]  /*93c90*/  LDS R93, [R252+UR12+0x24700] ;  /* 0x0247000cfc5d7984 */ /* 0x000fe80008000800 */
[----:B------:R-:W3:Y:S04]  /*93ca0*/  LDS R95, [R252+UR12+0x26700] ;  /* 0x0267000cfc5f7984 */ /* 0x000ee80008000800 */
[----:B------:R-:W-:Y:S04]  /*93cb0*/  STL.64 [R1+0x430], R44 ;  /* 0x0004302c01007387 */ /* 0x000fe80000100a00 */
[----:B------:R1:W-:Y:S02]  /*93cc0*/  STL.64 [R1+0x438], R46 ;  /* 0x0004382e01007387 */ /* 0x0003e40000100a00 */
[C---:B-1----:R-:W-:Y:S02]  /*93cd0*/  HMMA.1688.F32.TF32 R44, R40.reuse, R34, R84 ;  /* 0x00000022282c723c */ /* 0x042fe40000081054 */
[----:B------:R-:W-:Y:S04]  /*93ce0*/  STL.64 [R1+0x420], R48 ;  /* 0x0004203001007387 */ /* 0x000fe80000100a00 */
[----:B------:R1:W-:Y:S02]  /*93cf0*/  STL.64 [R1+0x428], R50 ;  /* 0x0004283201007387 */ /* 0x0003e40000100a00 */
[C---:B-1----:R-:W-:Y:S11]  /*93d00*/  HMMA.1688.F32.TF32 R48, R40.reuse, R26, R76 ;  /* 0x0000001a2830723c */ /* 0x042ff6000008104c */
        /* <DEDUP_REMOVED lines=19> */
[C---:B----4-:R-:W-:Y:S08]  /*93e40*/  HMMA.1688.F32.TF32 R44, R40.reuse, R222, R52 ;  /* 0x000000de282c723c */ /* 0x050ff00000081034 */
[----:B------:R-:W-:Y:S01]  /*93e50*/  HMMA.1688.F32.TF32 R40, R40, R218, R240 ;  /* 0x000000da2828723c */ /* 0x000fe200000810f0 */
[----:B------:R1:W-:Y:S04]  /*93e60*/  STL.64 [R1+0x190], R60 ;  /* 0x0001903c01007387 */ /* 0x0003e80000100a00 */
[----:B------:R4:W-:Y:S04]  /*93e70*/  STL.64 [R1+0x198], R62 ;  /* 0x0001983e01007387 */ /* 0x0009e80000100a00 */
        /* <DEDUP_REMOVED lines=52> */
[----:B----4-:R-:W4:Y:S04]  /*941c0*/  LDL.LU R62, [R1+0xc08] ;  /* 0x000c0800013e7983 */ /* 0x010f280000300800 */
        /* <DEDUP_REMOVED lines=23> */
[----:B------:R1:W-:Y:S04]  /*94340*/  STL.64 [R1+0x128], R50 ;  /* 0x0001283201007387 */ /* 0x0003e80000100a00 */
[----:B------:R-:W3:Y:S04]  /*94350*/  LDL.LU R236, [R1+0xc80] ;  /* 0x000c800001ec7983 */ /* 0x000ee80000300800 */
[----:B------:R-:W-:Y:S04]  /*94360*/  STL.64 [R1+0x110], R44 ;  /* 0x0001102c01007387 */ /* 0x000fe80000100a00 */
[----:B------:R4:W-:Y:S01]  /*94370*/  STL.64 [R1+0x118], R46 ;  /* 0x0001182e01007387 */ /* 0x0009e20000100a00 */
[C---:B-1----:R-:W-:Y:S03]  /*94380*/  HMMA.1688.F32.TF32 R48, R68.reuse, R22, R76 ;  /* 0x000000164430723c */ /* 0x042fe6000008104c */
[----:B------:R-:W-:Y:S04]  /*94390*/  STL.64 [R1+0x100], R40 ;  /* 0x0001002801007387 */ /* 0x000fe80000100a00 */
[----:B------:R1:W-:Y:S04]  /*943a0*/  STL.64 [R1+0x108], R42 ;  /* 0x0001082a01007387 */ /* 0x0003e80000100a00 */
[----:B------:R-:W3:Y:S04]  /*943b0*/  LDL.LU R237, [R1+0xc84] ;  /* 0x000c840001ed7983 */ /* 0x000ee80000300800 */
[----:B------:R-:W3:Y:S04]  /*943c0*/  LDL.LU R238, [R1+0xc88] ;  /* 0x000c880001ee7983 */ /* 0x000ee80000300800 */
[----:B------:R-:W3:Y:S01]  /*943d0*/  LDL.LU R239, [R1+0xc8c] ;  /* 0x000c8c0001ef7983 */ /* 0x000ee20000300800 */
[C---:B----4-:R-:W-:Y:S08]  /*943e0*/  HMMA.1688.F32.TF32 R44, R68.reuse, R26, R72 ;  /* 0x0000001a442c723c */ /* 0x050ff00000081048 */
[C---:B-1----:R-:W-:Y:S01]  /*943f0*/  HMMA.1688.F32.TF32 R40, R68.reuse, R30, R200 ;  /* 0x0000001e4428723c */ /* 0x042fe200000810c8 */
[----:B------:R-:W-:Y:S04]  /*94400*/  STL.64 [R1+0xf0], R48 ;  /* 0x0000f03001007387 */ /* 0x000fe80000100a00 */
[----:B------:R1:W-:Y:S03]  /*94410*/  STL.64 [R1+0xf8], R50 ;  /* 0x0000f83201007387 */ /* 0x0003e60000100a00 */
[C---:B------:R-:W-:Y:S08]  /*94420*/  HMMA.1688.F32.TF32 R52, R68.reuse, R210, R52 ;  /* 0x000000d24434723c */ /* 0x040ff00000081034 */
[C---:B------:R-:W-:Y:S08]  /*94430*/  HMMA.1688.F32.TF32 R56, R68.reuse, R214, R56 ;  /* 0x000000d64438723c */ /* 0x040ff00000081038 */
[C---:B-1----:R-:W-:Y:S01]  /*94440*/  HMMA.1688.F32.TF32 R48, R68.reuse, R230, R60 ;  /* 0x000000e64430723c */ /* 0x042fe2000008103c */
[----:B------:R-:W-:Y:S04]  /*94450*/  STL.64 [R1+0x5128], R42 ;  /* 0x0051282a01007387 */ /* 0x000fe80000100a00 */
[----:B------:R-:W-:Y:S04]  /*94460*/  STL.64 [R1+0xe0], R44 ;  /* 0x0000e02c01007387 */ /* 0x000fe80000100a00 */
[----:B------:R1:W-:Y:S02]  /*94470*/  STL.64 [R1+0xe8], R46 ;  /* 0x0000e82e01007387 */ /* 0x0003e40000100a00 */
[----:B-1----:R-:W-:Y:S02]  /*94480*/  HMMA.1688.F32.TF32 R44, R68, R234, R64 ;  /* 0x000000ea442c723c */ /* 0x002fe40000081040 */
[----:B------:R1:W-:-:S15]  /*94490*/  STL.64 [R1+0x5120], R40 ;  /* 0x0051202801007387 */ /* 0x0003de0000100a00 */
[----:B------:R-:W-:Y:S02]  /*944a0*/  NOP ;  /* 0x0000000000007918 */ /* 0x000fe40000000000 */
[----:B------:R-:W-:Y:S04]  /*944b0*/  STL.64 [R1+0x5138], R46 ;  /* 0x0051382e01007387 */ /* 0x000fe80000100a00 */
[----:B------:R-:W-:Y:S04]  /*944c0*/  STL.64 [R1+0x5130], R44 ;  /* 0x0051302c01007387 */ /* 0x000fe80000100a00 */
[----:B------:R-:W-:Y:S04]  /*944d0*/  STL.64 [R1+0x5148], R50 ;  /* 0x0051483201007387 */ /* 0x000fe80000100a00 */
[----:B------:R-:W-:Y:S04]  /*944e0*/  STL.64 [R1+0x5140], R48 ;  /* 0x0051403001007387 */ /* 0x000fe80000100a00 */
[----:B------:R-:W-:Y:S04]  /*944f0*/  STL [R1+0x5100], R52 ;  /* 0x0051003401007387 */ /* 0x000fe80000100800 */
[----:B------:R4:W-:Y:S04]  /*94500*/  STL [R1+0x50fc], R53 ;  /* 0x0050fc3501007387 */ /* 0x0009e80000100800 */
[----:B------:R1:W-:Y:S04]  /*94510*/  STL [R1+0x50f8], R54 ;  /* 0x0050f83601007387 */ /* 0x0003e80000100800 */
[----:B------:R1:W-:Y:S04]  /*94520*/  STL [R1+0x50f4], R55 ;  /* 0x0050f43701007387 */ /* 0x0003e80000100800 */
[----:B------:R-:W-:Y:S04]  /*94530*/  STL [R1+0x50ec], R56 ;  /* 0x0050ec3801007387 */ /* 0x000fe80000100800 */
[----:B------:R-:W-:Y:S04]  /*94540*/  STL [R1+0x50e8], R57 ;  /* 0x0050e83901007387 */ /* 0x000fe80000100800 */
[----:B------:R-:W-:Y:S04]  /*94550*/  STL [R1+0x50e4], R58 ;  /* 0x0050e43a01007387 */ /* 0x000fe80000100800 */
[----:B------:R-:W-:Y:S01]  /*94560*/  STL [R1+0x50e0], R59 ;  /* 0x0050e03b01007387 */ /* 0x000fe20000100800 */
[C---:B--2---:R-:W-:Y:S03]  /*94570*/  HMMA.1688.F32.TF32 R60, R68.reuse, R226, R240 ;  /* 0x000000e2443c723c */ /* 0x044fe600000810f0 */
[----:B------:R-:W2:Y:S04]  /*94580*/  LDL.LU R240, [R1+0xc70] ;  /* 0x000c700001f07983 */ /* 0x000ea80000300800 */
[----:B------:R-:W2:Y:S04]  /*94590*/  LDL.LU R241, [R1+0xc74] ;  /* 0x000c740001f17983 */ /* 0x000ea80000300800 */
[----:B------:R-:W2:Y:S04]  /*945a0*/  LDL.LU R242, [R1+0xc78] ;  /* 0x000c780001f27983 */ /* 0x000ea80000300800 */
[----:B------:R-:W2:Y:S04]  /*945b0*/  LDL.LU R243, [R1+0xc7c] ;  /* 0x000c7c0001f37983 */ /* 0x000ea80000300800 */
[----:B------:R-:W-:Y:S04]  /*945c0*/  STL [R1+0x5108], R60 ;  /* 0x0051083c01007387 */ /* 0x000fe80000100800 */
[----:B------:R-:W-:Y:S04]  /*945d0*/  STL [R1+0x5104], R61 ;  /* 0x0051043d01007387 */ /* 0x000fe80000100800 */
[----:B------:R1:W-:Y:S04]  /*945e0*/  STL [R1+0x50f0], R62 ;  /* 0x0050f03e01007387 */ /* 0x0003e80000100800 */
[----:B------:R-:W-:Y:S04]  /*945f0*/  STL [R1+0x50dc], R63 ;  /* 0x0050dc3f01007387 */ /* 0x000fe80000100800 */
        /* <DEDUP_REMOVED lines=26> */
[----:B------:R3:W-:Y:S04]  /*947a0*/  STL [R1+0x510c], R64 ;  /* 0x00510c4001007387 */ /* 0x0007e80000100800 */
[----:B------:R-:W-:Y:S04]  /*947b0*/  STL [R1+0x50d8], R65 ;  /* 0x0050d84101007387 */ /* 0x000fe80000100800 */
[----:B------:R-:W-:Y:S04]  /*947c0*/  STL [R1+0x50d4], R66 ;  /* 0x0050d44201007387 */ /* 0x000fe80000100800 */
[----:B------:R-:W-:Y:S04]  /*947d0*/  STL [R1+0x50d0], R67 ;  /* 0x0050d04301007387 */ /* 0x000fe80000100800 */
        /* <DEDUP_REMOVED lines=8> */
[----:B------:R-:W2:Y:S01]  /*94860*/  LDL.LU R243, [R1+0xd3c] ;  /* 0x000d3c0001f37983 */ /* 0x000ea20000300800 */
[C---:B-1----:R-:W-:Y:S08]  /*94870*/  HMMA.1688.F32.TF32 R40, R88.reuse, R38, R84 ;  /* 0x000000265828723c */ /* 0x042ff00000081054 */
[----:B----4-:R-:W-:Y:S11]  /*94880*/  HMMA.1688.F32.TF32 R72, R88, R6, R72 ;  /* 0x000000065848723c */ /* 0x010ff60000081048 */
[----:B------:R-:W-:Y:S01]  /*94890*/  MOV R53, R40 ;  /* 0x0000002800357202 */ /* 0x000fe20000000f00 */
[----:B------:R-:W-:-:S02]  /*948a0*/  IMAD.MOV.U32 R54, RZ, RZ, R41 ;  /* 0x000000ffff367224 */ /* 0x000fc400078e0029 */
[----:B------:R-:W-:Y:S02]  /*948b0*/  IMAD.MOV.U32 R55, RZ, RZ, R42 ;  /* 0x000000ffff377224 */ /* 0x000fe400078e002a */
[----:B------:R-:W-:Y:S02]  /*948c0*/  IMAD.MOV.U32 R62, RZ, RZ, R43 ;  /* 0x000000ffff3e7224 */ /* 0x000fe400078e002b */
[C---:B------:R-:W-:Y:S08]  /*948d0*/  HMMA.1688.F32.TF32 R40, R88.reuse, R34, R200 ;  /* 0x000000225828723c */ /* 0x040ff000000810c8 */
[C---:B------:R-:W-:Y:S08]  /*948e0*/  HMMA.1688.F32.TF32 R76, R88.reuse, R10, R76 ;  /* 0x0000000a584c723c */ /* 0x040ff0000008104c */
[C---:B------:R-:W-:Y:S08]  /*948f0*/  HMMA.1688.F32.TF32 R80, R88.reuse, R14, R80 ;  /* 0x0000000e5850723c */ /* 0x040ff00000081050 */
[----:B------:R-:W-:Y:S01]  /*94900*/  HMMA.1688.F32.TF32 R44, R88, R18, R96 ;  /* 0x00000012582c723c */ /* 0x000fe20000081060 */
[----:B------:R-:W-:Y:S04]  /*94910*/  STL [R1+0x511c], R68 ;  /* 0x00511c4401007387 */ /* 0x000fe80000100800 */
[----:B------:R-:W-:Y:S04]  /*94920*/  STL [R1+0x5118], R69 ;  /* 0x0051184501007387 */ /* 0x000fe80000100800 */
[----:B------:R1:W-:Y:S01]  /*94930*/  STL [R1+0x5114], R70 ;  /* 0x0051144601007387 */ /* 0x0003e20000100800 */
[----:B---3--:R-:W-:Y:S01]  /*94940*/  IMAD.MOV.U32 R64, RZ, RZ, R40 ;  /* 0x000000ffff407224 */ /* 0x008fe200078e0028 */
[----:B------:R-:W-:Y:S01]  /*94950*/  MOV R60, R41 ;  /* 0x00000029003c7202 */ /* 0x000fe20000000f00 */
[----:B------:R-:W-:-:S02]  /*94960*/  IMAD.MOV.U32 R61, RZ, RZ, R42 ;  /* 0x000000ffff3d7224 */ /* 0x000fc400078e002a */
[----:B------:R-:W-:Y:S01]  /*94970*/  IMAD.MOV.U32 R52, RZ, RZ, R43 ;  /* 0x000000ffff347224 */ /* 0x000fe200078e002b */
[----:B------:R3:W-:Y:S04]  /*94980*/  STL [R1+0x5110], R71 ;  /* 0x0051104701007387 */ /* 0x0007e80000100800 */
        /* <DEDUP_REMOVED lines=8> */
[----:B------:R4:W-:Y:S04]  /*94a10*/  STL.64 [R1+0x2e8], R46 ;  /* 0x0002e82e01007387 */ /* 0x0009e80000100a00 */
[----:B------:R-:W-:Y:S04]  /*94a20*/  STL.64 [R1+0x5188], R54 ;  /* 0x0051883601007387 */ /* 0x000fe80000100a00 */
[----:B------:R-:W-:Y:S01]  /*94a30*/  STL.64 [R1+0x5180], R52 ;  /* 0x0051803401007387 */ /* 0x000fe20000100a00 */
[----:B-1----:R-:W-:Y:S01]  /*94a40*/  MOV R70, R42 ;  /* 0x0000002a00467202 */ /* 0x002fe20000000f00 */
[----:B---3--:R-:W-:-:S02]  /*94a50*/  IMAD.MOV.U32 R71, RZ, RZ, R43 ;  /* 0x000000ffff477224 */ /* 0x008fc400078e002b */
[----:B------:R-:W-:Y:S02]  /*94a60*/  IMAD.MOV.U32 R68, RZ, RZ, R40 ;  /* 0x000000ffff447224 */ /* 0x000fe400078e0028 */
[----:B------:R-:W-:Y:S01]  /*94a70*/  IMAD.MOV.U32 R69, RZ, RZ, R41 ;  /* 0x000000ffff457224 */ /* 0x000fe200078e0029 */
        /* <DEDUP_REMOVED lines=55> */
[----:B------:R-:W-:-:S02]  /*94df0*/  IMAD.MOV.U32 R56, RZ, RZ, R40 ;  /* 0x000000ffff387224 */ /* 0x000fc400078e0028 */
[----:B------:R-:W-:Y:S02]  /*94e00*/  IMAD.MOV.U32 R57, RZ, RZ, R41 ;  /* 0x000000ffff397224 */ /* 0x000fe400078e0029 */
[----:B------:R-:W-:Y:S01]  /*94e10*/  IMAD.MOV.U32 R58, RZ, RZ, R42 ;  /* 0x000000ffff3a7224 */ /* 0x000fe200078e002a */
[----:B------:R-:W-:-:S05]  /*94e20*/  MOV R59, R43 ;  /* 0x0000002b003b7202 */ /* 0x000fca0000000f00 */
[----:B------:R-:W-:Y:S04]  /*94e30*/  STL.64 [R1+0x51a8], R58 ;  /* 0x0051a83a01007387 */ /* 0x000fe80000100a00 */
[----:B------:R-:W-:Y:S01]  /*94e40*/  STL.64 [R1+0x51a0], R56 ;  /* 0x0051a03801007387 */ /* 0x000fe20000100a00 */
[C---:B--2---:R-:W-:Y:S08]  /*94e50*/  HMMA.1688.F32.TF32 R40, R88.reuse, R234, R204 ;  /* 0x000000ea5828723c */ /* 0x044ff000000810cc */
[C---:B---3--:R-:W-:Y:S08]  /*94e60*/  HMMA.1688.F32.TF32 R84, R88.reuse, R30, R84 ;  /* 0x0000001e5854723c */ /* 0x048ff00000081054 */
[----:B----4-:R-:W-:Y:S03]  /*94e70*/  HMMA.1688.F32.TF32 R44, R88, R230, R244 ;  /* 0x000000e6582c723c */ /* 0x010fe600000810f4 */
[----:B------:R-:W-:-:S02]  /*94e80*/  IMAD.MOV.U32 R63, RZ, RZ, R40 ;  /* 0x000000ffff3f7224 */ /* 0x000fc400078e0028 */
[----:B------:R-:W-:Y:S02]  /*94e90*/  IMAD.MOV.U32 R65, RZ, RZ, R41 ;  /* 0x000000ffff417224 */ /* 0x000fe400078e0029 */
[----:B------:R-:W-:Y:S02]  /*94ea0*/  IMAD.MOV.U32 R66, RZ, RZ, R42 ;  /* 0x000000ffff427224 */ /* 0x000fe400078e002a */
[----:B------:R-:W-:Y:S02]  /*94eb0*/  IMAD.MOV.U32 R67, RZ, RZ, R43 ;  /* 0x000000ffff437224 */ /* 0x000fe400078e002b */
[C---:B------:R-:W-:Y:S01]  /*94ec0*/  HMMA.1688.F32.TF32 R40, R88.reuse, R210, R120 ;  /* 0x000000d25828723c */ /* 0x040fe20000081078 */
        /* <DEDUP_REMOVED lines=15> */
[----:B------:R-:W-:Y:S03]  /*94fc0*/  HMMA.1688.F32.TF32 R88, R88, R218, R240 ;  /* 0x000000da5858723c */ /* 0x000fe600000810f0 */
[----:B------:R-:W-:Y:S04]  /*94fd0*/  STL.64 [R1+0x3d0], R44 ;  /* 0x0003d02c01007387 */ /* 0x000fe80000100a00 */
[----:B------:R1:W-:Y:S04]  /*94fe0*/  STL.64 [R1+0x3d8], R46 ;  /* 0x0003d82e01007387 */ /* 0x0003e80000100a00 */
[----:B------:R-:W2:Y:S04]  /*94ff0*/  LDL.LU R240, [R1+0xe70] ;  /* 0x000e700001f07983 */ /* 0x000ea80000300800 */
[----:B------:R-:W-:Y:S04]  /*95000*/  STL.64 [R1+0x3c0], R40 ;  /* 0x0003c02801007387 */ /* 0x000fe80000100a00 */
[----:B------:R3:W-:Y:S04]  /*95010*/  STL.64 [R1+0x3c8], R42 ;  /* 0x0003c82a01007387 */ /* 0x0007e80000100a00 */
[----:B------:R-:W2:Y:S04]  /*95020*/  LDL.LU R241, [R1+0xe74] ;  /* 0x000e740001f17983 */ /* 0x000ea80000300800 */
[----:B------:R-:W2:Y:S04]  /*95030*/  LDL.LU R242, [R1+0xe78] ;  /* 0x000e780001f27983 */ /* 0x000ea80000300800 */
[----:B------:R-:W2:Y:S01]  /*95040*/  LDL.LU R243, [R1+0xe7c] ;  /* 0x000e7c0001f37983 */ /* 0x000ea20000300800 */
        /* <DEDUP_REMOVED lines=50> */
[----:B--2---:R-:W-:Y:S02]  /*95370*/  HMMA.1688.F32.TF32 R40, R92, R34, R240 ;  /* 0x000000225c28723c */ /* 0x004fe400000810f0 */
        /* <DEDUP_REMOVED lines=8> */
[----:B------:R-:W-:Y:S01]  /*95400*/  MOV R91, R40 ;  /* 0x00000028005b7202 */ /* 0x000fe20000000f00 */
[----:B------:R-:W-:-:S02]  /*95410*/  IMAD.MOV.U32 R90, RZ, RZ, R41 ;  /* 0x000000ffff5a7224 */ /* 0x000fc400078e0029 */
[----:B------:R-:W-:Y:S02]  /*95420*/  IMAD.MOV.U32 R89, RZ, RZ, R42 ;  /* 0x000000ffff597224 */ /* 0x000fe400078e002a */
[----:B------:R-:W-:-:S05]  /*95430*/  IMAD.MOV.U32 R88, RZ, RZ, R43 ;  /* 0x000000ffff587224 */ /* 0x000fca00078e002b */
[----:B------:R-:W-:Y:S04]  /*95440*/  STL [R1+0x50ac], R88 ;  /* 0x0050ac5801007387 */ /* 0x000fe80000100800 */
[----:B------:R-:W-:Y:S04]  /*95450*/  STL [R1+0x50a8], R90 ;  /* 0x0050a85a01007387 */ /* 0x000fe80000100800 */
[----:B------:R-:W-:Y:S04]  /*95460*/  STL [R1+0x50a4], R91 ;  /* 0x0050a45b01007387 */ /* 0x000fe80000100800 */
[----:B------:R-:W-:Y:S01]  /*95470*/  STL [R1+0x50a0], R89 ;  /* 0x0050a05901007387 */ /* 0x000fe20000100800 */
[C---:B---3--:R-:W-:Y:S08]  /*95480*/  HMMA.1688.F32.TF32 R40, R92.reuse, R30, R112 ;  /* 0x0000001e5c28723c */ /* 0x048ff00000081070 */
[C---:B----4-:R-:W-:Y:S08]  /*95490*/  HMMA.1688.F32.TF32 R48, R92.reuse, R22, R120 ;  /* 0x000000165c30723c */ /* 0x050ff00000081078 */
[C---:B------:R-:W-:Y:S11]  /*954a0*/  HMMA.1688.F32.TF32 R44, R92.reuse, R26, R116 ;  /* 0x0000001a5c2c723c */ /* 0x040ff60000081074 */
        /* <DEDUP_REMOVED lines=8> */
[----:B------:R-:W-:Y:S03]  /*95530*/  HMMA.1688.F32.TF32 R44, R92, R230, R104 ;  /* 0x000000e65c2c723c */ /* 0x000fe60000081068 */
[----:B------:R-:W-:Y:S01]  /*95540*/  MOV R88, R40 ;  /* 0x0000002800587202 */ /* 0x000fe20000000f00 */
[----:B------:R-:W-:-:S02]  /*95550*/  IMAD.MOV.U32 R90, RZ, RZ, R41 ;  /* 0x000000ffff5a7224 */ /* 0x000fc400078e0029 */
[----:B------:R-:W-:Y:S02]  /*95560*/  IMAD.MOV.U32 R91, RZ, RZ, R42 ;  /* 0x000000ffff5b7224 */ /* 0x000fe400078e002a */
[----:B------:R-:W-:Y:S02]  /*95570*/  IMAD.MOV.U32 R89, RZ, RZ, R43 ;  /* 0x000000ffff597224 */ /* 0x000fe400078e002b */
[C---:B------:R-:W-:Y:S01]  /*95580*/  HMMA.1688.F32.TF32 R40, R92.reuse, R214, R96 ;  /* 0x000000d65c28723c */ /* 0x040fe20000081060 */
[----:B------:R-:W-:Y:S04]  /*95590*/  STL.64 [R1+0x320], R48 ;  /* 0x0003203001007387 */ /* 0x000fe80000100a00 */
[----:B------:R-:W-:Y:S04]  /*955a0*/  STL.64 [R1+0x328], R50 ;  /* 0x0003283201007387 */ /* 0x000fe80000100a00 */
[----:B------:R-:W-:Y:S04]  /*955b0*/  STL.64 [R1+0x310], R44 ;  /* 0x0003102c01007387 */ /* 0x000fe80000100a00 */
[----:B------:R-:W-:Y:S04]  /*955c0*/  STL.64 [R1+0x318], R46 ;  /* 0x0003182e01007387 */ /* 0x000fe80000100a00 */
[----:B------:R-:W-:Y:S04]  /*955d0*/  STL [R1+0x50bc], R89 ;  /* 0x0050bc5901007387 */ /* 0x000fe80000100800 */
[----:B------:R-:W-:Y:S04]  /*955e0*/  STL [R1+0x50b8], R91 ;  /* 0x0050b85b01007387 */ /* 0x000fe80000100800 */
[----:B------:R-:W-:Y:S04]  /*955f0*/  STL [R1+0x50b4], R90 ;  /* 0x0050b45a01007387 */ /* 0x000fe80000100800 */
[----:B------:R-:W-:Y:S04]  /*95600*/  STL [R1+0x50b0], R88 ;  /* 0x0050b05801007387 */ /* 0x000fe80000100800 */
[----:B------:R-:W-:Y:S04]  /*95610*/  STL.64 [R1+0x270], R40 ;  /* 0x0002702801007387 */ /* 0x000fe80000100a00 */
[----:B------:R1:W-:Y:S02]  /*95620*/  STL.64 [R1+0x278], R42 ;  /* 0x0002782a01007387 */ /* 0x0003e40000100a00 */
[----:B-1----:R-:W-:-:S15]  /*95630*/  HMMA.1688.F32.TF32 R40, R92, R226, R200 ;  /* 0x000000e25c28723c */ /* 0x002fde00000810c8 */
[----:B------:R-:W-:-:S04]  /*95640*/  NOP ;  /* 0x0000000000007918 */ /* 0x000fc80000000000 */
[----:B------:R-:W-:Y:S01]  /*95650*/  MOV R91, R41 ;  /* 0x00000029005b7202 */ /* 0x000fe20000000f00 */
[----:B------:R-:W-:Y:S02]  /*95660*/  IMAD.MOV.U32 R90, RZ, RZ, R42 ;  /* 0x000000ffff5a7224 */ /* 0x000fe400078e002a */
[----:B------:R-:W-:Y:S02]  /*95670*/  IMAD.MOV.U32 R89, RZ, RZ, R40 ;  /* 0x000000ffff597224 */ /* 0x000fe400078e0028 */
[----:B------:R-:W-:Y:S01]  /*95680*/  IMAD.MOV.U32 R88, RZ, RZ, R43 ;  /* 0x000000ffff587224 */ /* 0x000fe200078e002b */
[----:B------:R-:W-:Y:S04]  /*95690*/  STL.64 [R1+0x51d8], R90 ;  /* 0x0051d85a01007387 */ /* 0x000fe80000100a00 */
[----:B------:R-:W-:Y:S01]  /*956a0*/  STL.64 [R1+0x51d0], R88 ;  /* 0x0051d05801007387 */ /* 0x000fe20000100a00 */
[C---:B--2---:R-:W-:Y:S03]  /*956b0*/  HMMA.1688.F32.TF32 R44, R92.reuse, R222, R236 ;  /* 0x000000de5c2c723c */ /* 0x044fe600000810ec */
[----:B------:R-:W-:Y:S04]  /*956c0*/  LDSM.16.M88.4 R48, [R3+UR13+0x83100] ;  /* 0x0831000d0330783b */ /* 0x000fe80008000200 */
        /* <DEDUP_REMOVED lines=11> */
[----:B------:R-:W-:Y:S04]  /*95780*/  STL.64 [R1+0x250], R44 ;  /* 0x0002502c01007387 */ /* 0x000fe80000100a00 */
[----:B------:R-:W-:Y:S04]  /*95790*/  STL.64 [R1+0x258], R46 ;  /* 0x0002582e01007387 */ /* 0x000fe80000100a00 */
[----:B------:R-:W1:Y:S01]  /*957a0*/  LDSM.16.M88.4 R44, [R3+UR13+0x81100] ;  /* 0x0811000d032c783b */ /* 0x000e620008000200 */
[----:B------:R-:W-:Y:S01]  /*957b0*/  HMMA.1688.F32.TF32 R40, R92, R218, R240 ;  /* 0x000000da5c28723c */ /* 0x000fe200000810f0 */
[----:B------:R-:W-:-:S02]  /*957c0*/  IMAD.MOV.U32 R202, RZ, RZ, R5 ;  /* 0x000000ffffca7224 */ /* 0x000fc400078e0005 */
[----:B------:R-:W-:Y:S01]  /*957d0*/  IMAD.MOV.U32 R203, RZ, RZ, R4 ;  /* 0x000000ffffcb7224 */ /* 0x000fe200078e0004 */
[----:B------:R-:W-:Y:S04]  /*957e0*/  LDS R92, [R0+UR12+0x28080] ;  /* 0x0280800c005c7984 */ /* 0x000fe80008000800 */
[----:B------:R-:W-:Y:S04]  /*957f0*/  LDS R94, [R0+UR12+0x2a080] ;  /* 0x02a0800c005e7984 */ /* 0x000fe80008000800 */
[----:B------:R-:W-:Y:S04]  /*95800*/  LDS R93, [R252+UR12+0x28080] ;  /* 0x0280800cfc5d7984 */ /* 0x000fe80008000800 */
[----:B------:R-:W-:Y:S04]  /*95810*/  LDS R95, [R252+UR12+0x2a080] ;  /* 0x02a0800cfc5f7984 */ /* 0x000fe80008000800 */
[----:B------:R2:W-:Y:S04]  /*95820*/  STL.64 [R1+0x1d0], R40 ;  /* 0x0001d02801007387 */ /* 0x0005e80000100a00 */
[----:B------:R-:W-:Y:S04]  /*95830*/  STL.64 [R1+0x1d8], R42 ;  /* 0x0001d82a01007387 */ /* 0x000fe80000100a00 */
[----:B-1----:R-:W-:Y:S01]  /*95840*/  STL.64 [R1+0x230], R44 ;  /* 0x0002302c01007387 */ /* 0x002fe20000100a00 */
[----:B--2---:R-:W-:-:S03]  /*95850*/  IMAD.MOV.U32 R41, RZ, RZ, R44 ;  /* 0x000000ffff297224 */ /* 0x004fc600078e002c */
[----:B------:R-:W-:Y:S01]  /*95860*/  STL.64 [R1+0x238], R46 ;  /* 0x0002382e01007387 */ /* 0x000fe20000100a00 */
[----:B------:R-:W-:-:S03]  /*95870*/  IMAD.MOV.U32 R40, RZ, RZ, R45 ;  /* 0x000000ffff287224 */ /* 0x000fc600078e002d */
[----:B------:R-:W1:Y:S04]  /*95880*/  LDSM.16.M88.4 R44, [R3+UR13+0x82100] ;  /* 0x0821000d032c783b */ /* 0x000e680008000200 */
[----:B-1----:R-:W-:Y:S04]  /*95890*/  STL.64 [R1+0x220], R44 ;  /* 0x0002202c01007387 */ /* 0x002fe80000100a00 */
[----:B------:R1:W-:Y:S04]  /*958a0*/  STL.64 [R1+0x228], R46 ;  /* 0x0002282e01007387 */ /* 0x0003e80000100a00 */
[----:B------:R-:W-:Y:S04]  /*958b0*/  STL.64 [R1+0x210], R48 ;  /* 0x0002103001007387 */ /* 0x000fe80000100a00 */
[----:B------:R-:W-:Y:S01]  /*958c0*/  STL.64 [R1+0x218], R50 ;  /* 0x0002183201007387 */ /* 0x000fe20000100a00 */
[----:B-1----:R-:W-:-:S02]  /*958d0*/  IMAD.MOV.U32 R47, RZ, RZ, R48 ;  /* 0x000000ffff2f7224 */ /* 0x002fc400078e0030 */
[----:B------:R-:W-:Y:S02]  /*958e0*/  IMAD.MOV.U32 R46, RZ, RZ, R49 ;  /* 0x000000ffff2e7224 */ /* 0x000fe400078e0031 */
[----:B------:R-:W1:Y:S04]  /*958f0*/  LDSM.16.M88.4 R48, [R3+UR13+0x84100] ;  /* 0x0841000d0330783b */ /* 0x000e680008000200 */
[----:B------:R-:W-:Y:S01]  /*95900*/  STL.64 [R1+0x248], R86 ;  /* 0x0002485601007387 */ /* 0x000fe20000100a00 */
[----:B------:R-:W-:Y:S01]  /*95910*/  MOV R25, R44 ;  /* 0x0000002c00197202 */ /* 0x000fe20000000f00 */
[----:B------:R-:W-:Y:S02]  /*95920*/  IMAD.MOV.U32 R24, RZ, RZ, R45 ;  /* 0x000000ffff187224 */ /* 0x000fe400078e002d */
[----:B-1----:R-:W-:Y:S01]  /*95930*/  STL.64 [R1+0x200], R48 ;  /* 0x0002003001007387 */ /* 0x002fe20000100a00 */
[----:B------:R-:W-:-:S03]  /*95940*/  IMAD.MOV.U32 R45, RZ, RZ, R48 ;  /* 0x000000ffff2d7224 */ /* 0x000fc600078e0030 */
[----:B------:R-:W-:Y:S01]  /*95950*/  STL.64 [R1+0x208], R50 ;  /* 0x0002083201007387 */ /* 0x000fe20000100a00 */
[----:B------:R-:W-:-:S03]  /*95960*/  MOV R44, R49 ;  /* 0x00000031002c7202 */ /* 0x000fc60000000f00 */
[----:B------:R-:W1:Y:S04]  /*95970*/  LDSM.16.M88.4 R48, [R3+UR13+0x85100] ;  /* 0x0851000d0330783b */ /* 0x000e680008000200 */
[----:B-1----:R-:W-:Y:S04]  /*95980*/  STL.64 [R1+0x1f0], R48 ;  /* 0x0001f03001007387 */ /* 0x002fe80000100a00 */
[----:B------:R-:W-:Y:S04]  /*95990*/  STL.64 [R1+0x1f8], R50 ;  /* 0x0001f83201007387 */ /* 0x000fe80000100a00 */
[----:B------:R-:W2:Y:S04]  /*959a0*/  LDL.LU R200, [R1+0x15f0] ;  /* 0x0015f00001c87983 */ /* 0x000ea80000300800 */
[----:B------:R-:W2:Y:S04]  /*959b0*/  LDL.LU R201, [R1+0x15f4] ;  /* 0x0015f40001c97983 */ /* 0x000ea80000300800 */
[----:B------:R-:W3:Y:S04]  /*959c0*/  LDL.LU R5, [R1+0x527c] ;  /* 0x00527c0001057983 */ /* 0x000ee80000300800 */
[----:B------:R-:W4:Y:S04]  /*959d0*/  LDL.LU R4, [R1+0x5278] ;  /* 0x0052780001047983 */ /* 0x000f280000300800 */
[----:B------:R-:W2:Y:S04]  /*959e0*/  LDL.LU R204, [R1+0x1600] ;  /* 0x0016000001cc7983 */ /* 0x000ea80000300800 */
[----:B------:R-:W2:Y:S04]  /*959f0*/  LDL.LU R205, [R1+0x1604] ;  /* 0x0016040001cd7983 */ /* 0x000ea80000300800 */
[----:B------:R-:W2:Y:S04]  /*95a00*/  LDL.LU R206, [R1+0x1608] ;  /* 0x0016080001ce7983 */ /* 0x000ea80000300800 */
[----:B------:R-:W2:Y:S04]  /*95a10*/  LDL.LU R207, [R1+0x160c] ;  /* 0x00160c0001cf7983 */ /* 0x000ea80000300800 */
[----:B------:R-:W2:Y:S04]  /*95a20*/  LDL.LU R236, [R1+0x1610] ;  /* 0x0016100001ec7983 */ /* 0x000ea80000300800 */
[----:B------:R-:W2:Y:S01]  /*95a30*/  LDL.LU R237, [R1+0x1614] ;  /* 0x0016140001ed7983 */ /* 0x000ea20000300800 */
[----:B---3--:R-:W-:Y:S01]  /*95a40*/  IMAD.MOV.U32 R239, RZ, RZ, R5 ;  /* 0x000000ffffef7224 */ /* 0x008fe200078e0005 */
[----:B----4-:R-:W-:-:S02]  /*95a50*/  MOV R238, R4 ;  /* 0x0000000400ee7202 */ /* 0x010fc40000000f00 */
        /* <DEDUP_REMOVED lines=29> */
[----:B---3--:R-:W-:-:S02]  /*95c30*/  IMAD.MOV.U32 R243, RZ, RZ, R4 ;  /* 0x000000fffff37224 */ /* 0x008fc400078e0004 */
[----:B----4-:R-:W-:-:S07]  /*95c40*/  IMAD.MOV.U32 R242, RZ, RZ, R5 ;  /* 0x000000fffff27224 */ /* 0x010fce00078e0005 */
[----:B--2---:R-:W-:Y:S01]  /*95c50*/  HMMA.1688.F32.TF32 R4, R140, R6, R240 ;  /* 0x000000068c04723c */ /* 0x004fe200000810f0 */
[----:B------:R-:W-:Y:S02]  /*95c60*/  IMAD.MOV.U32 R242, RZ, RZ, R9 ;  /* 0x000000fffff27224 */ /* 0x000fe400078e0009 */
[----:B------:R-:W-:-:S05]  /*95c70*/  IMAD.MOV.U32 R243, RZ, RZ, R8 ;  /* 0x000000fffff37224 */ /* 0x000fca00078e0008 */
[----:B------:R-:W-:Y:S11]  /*95c80*/  HMMA.1688.F32.TF32 R8, R140, R10, R244 ;  /* 0x0000000a8c08723c */ /* 0x000ff600000810f4 */
        /* <DEDUP_REMOVED lines=8> */
[----:B------:R-:W-:Y:S01]  /*95d10*/  IMAD.MOV.U32 R240, RZ, RZ, R13 ;  /* 0x000000fffff07224 */ /* 0x000fe200078e000d */
[----:B------:R-:W-:-:S02]  /*95d20*/  MOV R241, R12 ;  /* 0x0000000c00f17202 */ /* 0x000fc40000000f00 */
[----:B------:R-:W3:Y:S01]  /*95d30*/  LDL.LU R244, [R1+0x15c0] ;  /* 0x0015c00001f47983 */ /* 0x000ee20000300800 */
[----:B------:R-:W-:Y:S01]  /*95d40*/  HMMA.1688.F32.TF32 R12, R140, R14, R236 ;  /* 0x0000000e8c0c723c */ /* 0x000fe200000810ec */
[----:B------:R-:W-:Y:S01]  /*95d50*/  MOV R238, R17 ;  /* 0x0000001100ee7202 */ /* 0x000fe20000000f00 */
[----:B------:R-:W-:-:S06]  /*95d60*/  IMAD.MOV.U32 R239, RZ, RZ, R16 ;  /* 0x000000ffffef7224 */ /* 0x000fcc00078e0010 */
[----:B------:R-:W-:Y:S01]  /*95d70*/  HMMA.1688.F32.TF32 R16, R140, R18, R204 ;  /* 0x000000128c10723c */ /* 0x000fe200000810cc */
[----:B------:R-:W-:Y:S02]  /*95d80*/  IMAD.MOV.U32 R236, RZ, RZ, R37 ;  /* 0x000000ffffec7224 */ /* 0x000fe400078e0025 */
[----:B------:R-:W-:-:S05]  /*95d90*/  IMAD.MOV.U32 R237, RZ, RZ, R36 ;  /* 0x000000ffffed7224 */ /* 0x000fca00078e0024 */
[----:B------:R-:W-:Y:S01]  /*95da0*/  HMMA.1688.F32.TF32 R36, R140, R38, R200 ;  /* 0x000000268c24723c */ /* 0x000fe200000810c8 */
[----:B------:R-:W3:Y:S04]  /*95db0*/  LDL.LU R245, [R1+0x15c4] ;  /* 0x0015c40001f57983 */ /* 0x000ee80000300800 */
[----:B------:R-:W3:Y:S04]  /*95dc0*/  LDL.LU R246, [R1+0x15c8] ;  /* 0x0015c80001f67983 */ /* 0x000ee80000300800 */
[----:B------:R-:W3:Y:S04]  /*95dd0*/  LDL.LU R247, [R1+0x15cc] ;  /* 0x0015cc0001f77983 */ /* 0x000ee80000300800 */
[----:B------:R-:W-:Y:S04]  /*95de0*/  STL.64 [R1+0x4ff8], R14 ;  /* 0x004ff80e01007387 */ /* 0x000fe80000100a00 */
[----:B------:R-:W-:Y:S04]  /*95df0*/  STL.64 [R1+0x4ff0], R12 ;  /* 0x004ff00c01007387 */ /* 0x000fe80000100a00 */
[----:B------:R-:W-:Y:S04]  /*95e00*/  STL.64 [R1+0x5008], R18 ;  /* 0x0050081201007387 */ /* 0x000fe80000100a00 */
[----:B------:R-:W-:Y:S04]  /*95e10*/  STL.64 [R1+0x5000], R16 ;  /* 0x0050001001007387 */ /* 0x000fe80000100a00 */
        /* <DEDUP_REMOVED lines=8> */
[----:B------:R-:W-:-:S02]  /*95ea0*/  IMAD.MOV.U32 R206, RZ, RZ, R33 ;  /* 0x000000ffffce7224 */ /* 0x000fc400078e0021 */
[----:B------:R-:W-:Y:S02]  /*95eb0*/  IMAD.MOV.U32 R207, RZ, RZ, R32 ;  /* 0x000000ffffcf7224 */ /* 0x000fe400078e0020 */
[----:B------:R-:W-:Y:S01]  /*95ec0*/  HMMA.1688.F32.TF32 R32, R140, R34, R240 ;  /* 0x000000228c20723c */ /* 0x000fe200000810f0 */
[----:B------:R-:W-:Y:S02]  /*95ed0*/  IMAD.MOV.U32 R242, RZ, RZ, R21 ;  /* 0x000000fffff27224 */ /* 0x000fe400078e0015 */
[----:B------:R-:W-:-:S15]  /*95ee0*/  IMAD.MOV.U32 R243, RZ, RZ, R20 ;  /* 0x000000fffff37224 */ /* 0x000fde00078e0014 */
[----:B------:R-:W-:Y:S01]  /*95ef0*/  NOP ;  /* 0x0000000000007918 */ /* 0x000fe20000000000 */
[----:B------:R-:W-:Y:S04]  /*95f00*/  STL.64 [R1+0x5028], R34 ;  /* 0x0050282201007387 */ /* 0x000fe80000100a00 */
[----:B------:R-:W-:Y:S01]  /*95f10*/  STL.64 [R1+0x5020], R32 ;  /* 0x0050202001007387 */ /* 0x000fe20000100a00 */
[----:B------:R-:W-:Y:S01]  /*95f20*/  IMAD.MOV.U32 R240, RZ, RZ, R29 ;  /* 0x000000fffff07224 */ /* 0x000fe200078e001d */
[----:B------:R-:W-:Y:S02]  /*95f30*/  MOV R241, R28 ;  /* 0x0000001c00f17202 */ /* 0x000fe40000000f00 */
[----:B------:R-:W-:Y:S01]  /*95f40*/  HMMA.1688.F32.TF32 R28, R140, R30, R236 ;  /* 0x0000001e8c1c723c */ /* 0x000fe200000810ec */
[----:B------:R-:W-:Y:S02]  /*95f50*/  IMAD.MOV.U32 R236, RZ, RZ, R229 ;  /* 0x000000ffffec7224 */ /* 0x000fe400078e00e5 */
[----:B------:R-:W-:-:S02]  /*95f60*/  IMAD.MOV.U32 R237, RZ, RZ, R228 ;  /* 0x000000ffffed7224 */ /* 0x000fc400078e00e4 */
[----:B------:R-:W-:Y:S01]  /*95f70*/  IMAD.MOV.U32 R238, RZ, RZ, R209 ;  /* 0x000000ffffee7224 */ /* 0x000fe200078e00d1 */
[----:B------:R-:W-:Y:S02]  /*95f80*/  MOV R239, R208 ;  /* 0x000000d000ef7202 */ /* 0x000fe40000000f00 */
[C---:B------:R-:W-:Y:S08]  /*95f90*/  HMMA.1688.F32.TF32 R208, R140.reuse, R210, R240 ;  /* 0x000000d28cd0723c */ /* 0x040ff000000810f0 */
[----:B--2---:R-:W-:-:S15]  /*95fa0*/  HMMA.1688.F32.TF32 R20, R140, R22, R144 ;  /* 0x000000168c14723c */ /* 0x004fde0000081090 */
[----:B------:R-:W-:-:S04]  /*95fb0*/  NOP ;  /* 0x0000000000007918 */ /* 0x000fc80000000000 */
[----:B------:R-:W-:Y:S04]  /*95fc0*/  STL.64 [R1+0x5038], R22 ;  /* 0x0050381601007387 */ /* 0x000fe80000100a00 */
[----:B------:R1:W-:Y:S02]  /*95fd0*/  STL.64 [R1+0x5030], R20 ;  /* 0x0050301401007387 */ /* 0x0003e40000100a00 */
[----:B-1----:R-:W-:Y:S02]  /*95fe0*/  IMAD.MOV.U32 R20, RZ, RZ, R25 ;  /* 0x000000ffff147224 */ /* 0x002fe400078e0019 */
[----:B------:R-:W-:Y:S02]  /*95ff0*/  IMAD.MOV.U32 R21, RZ, RZ, R24 ;  /* 0x000000ffff157224 */ /* 0x000fe400078e0018 */
[----:B---3--:R-:W-:Y:S01]  /*96000*/  HMMA.1688.F32.TF32 R24, R140, R26, R244 ;  /* 0x0000001a8c18723c */ /* 0x008fe200000810f4 */
[----:B------:R-:W-:Y:S01]  /*96010*/  MOV R246, R233 ;  /* 0x000000e900f67202 */ /* 0x000fe20000000f00 */
[----:B------:R-:W-:-:S06]  /*96020*/  IMAD.MOV.U32 R247, RZ, RZ, R232 ;  /* 0x000000fffff77224 */ /* 0x000fcc00078e00e8 */
[C---:B----4-:R-:W-:Y:S08]  /*96030*/  HMMA.1688.F32.TF32 R232, R140.reuse, R234, R204 ;  /* 0x000000ea8ce8723c */ /* 0x050ff000000810cc */
[----:B------:R-:W-:Y:S03]  /*96040*/  HMMA.1688.F32.TF32 R228, R140, R230, R200 ;  /* 0x000000e68ce4723c */ /* 0x000fe600000810c8 */
[----:B------:R-:W-:Y:S04]  /*96050*/  STL.64 [R1+0x5048], R26 ;  /* 0x0050481a01007387 */ /* 0x000fe80000100a00 */
[----:B------:R-:W-:Y:S04]  /*96060*/  STL.64 [R1+0x5040], R24 ;  /* 0x0050401801007387 */ /* 0x000fe80000100a00 */
[----:B------:R-:W2:Y:S04]  /*96070*/  LDL.LU R244, [R1+0x1570] ;  /* 0x0015700001f47983 */ /* 0x000ea80000300800 */
[----:B------:R-:W2:Y:S04]  /*96080*/  LDL.LU R245, [R1+0x1574] ;  /* 0x0015740001f57983 */ /* 0x000ea80000300800 */
        /* <DEDUP_REMOVED lines=14> */
[----:B------:R-:W-:Y:S01]  /*96170*/  IMAD.MOV.U32 R202, RZ, RZ, R213 ;  /* 0x000000ffffca7224 */ /* 0x000fe200078e00d5 */
[----:B------:R-:W-:-:S02]  /*96180*/  MOV R203, R212 ;  /* 0x000000d400cb7202 */ /* 0x000fc40000000f00 */
[----:B------:R-:W-:Y:S01]  /*96190*/  STL.64 [R1+0x5098], R210 ;  /* 0x005098d201007387 */ /* 0x000fe20000100a00 */
[----:B------:R-:W-:Y:S02]  /*961a0*/  IMAD.MOV.U32 R200, RZ, RZ, R225 ;  /* 0x000000ffffc87224 */ /* 0x000fe400078e00e1 */
[----:B------:R-:W-:Y:S01]  /*961b0*/  IMAD.MOV.U32 R201, RZ, RZ, R224 ;  /* 0x000000ffffc97224 */ /* 0x000fe200078e00e0 */
[----:B------:R-:W-:Y:S01]  /*961c0*/  STL.64 [R1+0x5090], R208 ;  /* 0x005090d001007387 */ /* 0x000fe20000100a00 */
[----:B------:R-:W-:Y:S01]  /*961d0*/  HMMA.1688.F32.TF32 R224, R140, R226, R236 ;  /* 0x000000e28ce0723c */ /* 0x000fe200000810ec */
[----:B------:R-:W-:Y:S02]  /*961e0*/  IMAD.MOV.U32 R236, RZ, RZ, R221 ;  /* 0x000000ffffec7224 */ /* 0x000fe400078e00dd */
[----:B------:R-:W-:Y:S02]  /*961f0*/  IMAD.MOV.U32 R237, RZ, RZ, R220 ;  /* 0x000000ffffed7224 */ /* 0x000fe400078e00dc */
[----:B------:R-:W-:-:S02]  /*96200*/  IMAD.MOV.U32 R238, RZ, RZ, R217 ;  /* 0x000000ffffee7224 */ /* 0x000fc400078e00d9 */
[----:B------:R-:W-:Y:S01]  /*96210*/  IMAD.MOV.U32 R239, RZ, RZ, R216 ;  /* 0x000000ffffef7224 */ /* 0x000fe200078e00d8 */
[C---:B--2---:R-:W-:Y:S08]  /*96220*/  HMMA.1688.F32.TF32 R212, R140.reuse, R214, R244 ;  /* 0x000000d68cd4723c */ /* 0x044ff000000810f4 */
[C---:B---3--:R-:W-:Y:S11]  /*96230*/  HMMA.1688.F32.TF32 R220, R140.reuse, R222, R144 ;  /* 0x000000de8cdc723c */ /* 0x048ff60000081090 */
        /* <DEDUP_REMOVED lines=11> */
[----:B------:R1:W-:Y:S04]  /*962f0*/  STL.64 [R1+0x51f0], R224 ;  /* 0x0051f0e001007387 */ /* 0x0003e80000100a00 */
[----:B------:R-:W-:Y:S04]  /*96300*/  STL.64 [R1+0x5208], R222 ;  /* 0x005208de01007387 */ /* 0x000fe80000100a00 */
[----:B------:R-:W-:Y:S01]  /*96310*/  STL.64 [R1+0x5200], R220 ;  /* 0x005200dc01007387 */ /* 0x000fe20000100a00 */
[----:B----4-:R-:W-:Y:S03]  /*96320*/  HMMA.1688.F32.TF32 R216, R140, R218, R240 ;  /* 0x000000da8cd8723c */ /* 0x010fe600000810f0 */
[----:B------:R-:W4:Y:S04]  /*96330*/  LDL.LU R240, [R1+0x1250] ;  /* 0x0012500001f07983 */ /* 0x000f280000300800 */
[----:B------:R-:W4:Y:S04]  /*96340*/  LDL.LU R241, [R1+0x1254] ;  /* 0x0012540001f17983 */ /* 0x000f280000300800 */
[----:B------:R-:W4:Y:S04]  /*96350*/  LDL.LU R242, [R1+0x1258] ;  /* 0x0012580001f27983 */ /* 0x000f280000300800 */
[----:B------:R-:W4:Y:S01]  /*96360*/  LDL.LU R243, [R1+0x125c] ;  /* 0x00125c0001f37983 */ /* 0x000f220000300800 */
[----:B------:R-:W-:Y:S03]  /*96370*/  HMMA.1688.F32.TF32 R140, R136, R84, R200 ;  /* 0x00000054888c723c */ /* 0x000fe600000810c8 */
[----:B------:R-:W-:Y:S04]  /*96380*/  STL.64 [R1+0x5218], R218 ;  /* 0x005218da01007387 */ /* 0x000fe80000100a00 */
[----:B------:R-:W-:Y:S04]  /*96390*/  STL.64 [R1+0x5210], R216 ;  /* 0x005210d801007387 */ /* 0x000fe80000100a00 */
[----:B------:R-:W4:Y:S04]  /*963a0*/  LDL.LU R200, [R1+0x1240] ;  /* 0x0012400001c87983 */ /* 0x000f280000300800 */
[----:B------:R-:W4:Y:S04]  /*963b0*/  LDL.LU R201, [R1+0x1244] ;  /* 0x0012440001c97983 */ /* 0x000f280000300800 */
[----:B------:R-:W4:Y:S04]  /*963c0*/  LDL.LU R202, [R1+0x1248] ;  /* 0x0012480001ca7983 */ /* 0x000f280000300800 */
[----:B------:R-:W4:Y:S01]  /*963d0*/  LDL.LU R203, [R1+0x124c] ;  /* 0x00124c0001cb7983 */ /* 0x000f220000300800 */
[----:B-1----:R-:W-:Y:S01]  /*963e0*/  MOV R224, R41 ;  /* 0x0000002900e07202 */ /* 0x002fe20000000f00 */
[----:B------:R-:W-:-:S02]  /*963f0*/  IMAD.MOV.U32 R225, RZ, RZ, R40 ;  /* 0x000000ffffe17224 */ /* 0x000fc400078e0028 */
[----:B------:R-:W-:Y:S02]  /*96400*/  IMAD.MOV.U32 R24, RZ, RZ, R47 ;  /* 0x000000ffff187224 */ /* 0x000fe400078e002f */
[----:B------:R-:W-:Y:S02]  /*96410*/  IMAD.MOV.U32 R25, RZ, RZ, R46 ;  /* 0x000000ffff197224 */ /* 0x000fe400078e002e */
[----:B------:R-:W-:Y:S02]  /*96420*/  IMAD.MOV.U32 R36, RZ, RZ, R45 ;  /* 0x000000ffff247224 */ /* 0x000fe400078e002d */
[----:B------:R-:W-:Y:S01]  /*96430*/  IMAD.MOV.U32 R37, RZ, RZ, R44 ;  /* 0x000000ffff257224 */ /* 0x000fe200078e002c */
[----:B------:R-:W-:Y:S04]  /*96440*/  STL [R1+0x4f1c], R140 ;  /* 0x004f1c8c01007387 */ /* 0x000fe80000100800 */
[----:B------:R-:W-:Y:S01]  /*96450*/  STL [R1+0x4f18], R141 ;  /* 0x004f188d01007387 */ /* 0x000fe20000100800 */
[----:B------:R-:W-:Y:S03]  /*96460*/  HMMA.1688.F32.TF32 R152, R136, R24, R236 ;  /* 0x000000188898723c */ /* 0x000fe600000810ec */
[----:B------:R-:W-:Y:S04]  /*96470*/  STL [R1+0x4f14], R142 ;  /* 0x004f148e01007387 */ /* 0x000fe80000100800 */
[----:B------:R-:W-:Y:S01]  /*96480*/  STL [R1+0x4f10], R143 ;  /* 0x004f108f01007387 */ /* 0x000fe20000100800 */
[----:B------:R-:W-:-:S02]  /*96490*/  IMAD.MOV.U32 R43, RZ, RZ, R48 ;  /* 0x000000ffff2b7224 */ /* 0x000fc400078e0030 */
[----:B------:R-:W-:-:S03]  /*964a0*/  IMAD.MOV.U32 R42, RZ, RZ, R49 ;  /* 0x000000ffff2a7224 */ /* 0x000fc600078e0031 */
[----:B------:R-:W-:Y:S01]  /*964b0*/  MOV R12, R43 ;  /* 0x0000002b000c7202 */ /* 0x000fe20000000f00 */
[----:B------:R-:W-:Y:S01]  /*964c0*/  IMAD.MOV.U32 R13, RZ, RZ, R42 ;  /* 0x000000ffff0d7224 */ /* 0x000fe200078e002a */
[C---:B--2---:R-:W-:Y:S08]  /*964d0*/  HMMA.1688.F32.TF32 R144, R136.reuse, R224, R204 ;  /* 0x000000e08890723c */ /* 0x044ff000000810cc */
[C---:B---3--:R-:W-:Y:S08]  /*964e0*/  HMMA.1688.F32.TF32 R148, R136.reuse, R20, R244 ;  /* 0x000000148894723c */ /* 0x048ff000000810f4 */
[C---:B----4-:R-:W-:Y:S03]  /*964f0*/  HMMA.1688.F32.TF32 R156, R136.reuse, R36, R240 ;  /* 0x00000024889c723c */ /* 0x050fe600000810f0 */
        /* <DEDUP_REMOVED lines=16> */
[----:B------:R-:W3:Y:S04]  /*96600*/  LDL.LU R240, [R1+0x1220] ;  /* 0x0012200001f07983 */ /* 0x000ee80000300800 */
[----:B------:R-:W3:Y:S04]  /*96610*/  LDL.LU R241, [R1+0x1224] ;  /* 0x0012240001f17983 */ /* 0x000ee80000300800 */
[----:B------:R-:W3:Y:S04]  /*96620*/  LDL.LU R242, [R1+0x1228] ;  /* 0x0012280001f27983 */ /* 0x000ee80000300800 */
[----:B------:R-:W3:Y:S04]  /*96630*/  LDL.LU R243, [R1+0x122c] ;  /* 0x00122c0001f37983 */ /* 0x000ee80000300800 */
        /* <DEDUP_REMOVED lines=25> */
[----:B------:R-:W2:Y:S01]  /*967d0*/  LDL.LU R239, [R1+0x11ec] ;  /* 0x0011ec0001ef7983 */ /* 0x000ea20000300800 */
[C---:B---3--:R-:W-:Y:S08]  /*967e0*/  HMMA.1688.F32.TF32 R168, R136.reuse, R128, R240 ;  /* 0x0000008088a8723c */ /* 0x048ff000000810f0 */
[C---:B----4-:R-:W-:Y:S08]  /*967f0*/  HMMA.1688.F32.TF32 R172, R136.reuse, R124, R204 ;  /* 0x0000007c88ac723c */ /* 0x050ff000000810cc */
[C---:B------:R-:W-:Y:S01]  /*96800*/  HMMA.1688.F32.TF32 R176, R136.reuse, R120, R244 ;  /* 0x0000007888b0723c */ /* 0x040fe200000810f4 */
        /* <DEDUP_REMOVED lines=24> */
[----:B------:R-:W-:-:S15]  /*96990*/  HMMA.1688.F32.TF32 R180, R136, R116, R200 ;  /* 0x0000007488b4723c */ /* 0x000fde00000810c8 */
[----:B------:R-:W-:-:S04]  /*969a0*/  NOP ;  /* 0x0000000000007918 */ /* 0x000fc80000000000 */
        /* <DEDUP_REMOVED lines=12> */
[----:B------:R-:W-:Y:S01]  /*96a70*/  STL [R1+0x4fc4], R186 ;  /* 0x004fc4ba01007387 */ /* 0x000fe20000100800 */
[C---:B---3--:R-:W-:Y:S03]  /*96a80*/  HMMA.1688.F32.TF32 R188, R136.reuse, R108, R240 ;  /* 0x0000006c88bc723c */ /* 0x048fe600000810f0 */
[----:B------:R-:W-:Y:S04]  /*96a90*/  STL [R1+0x4fc0], R187 ;  /* 0x004fc0bb01007387 */ /* 0x000fe80000100800 */
        /* <DEDUP_REMOVED lines=18> */
[C---:B----4-:R-:W-:Y:S03]  /*96bc0*/  HMMA.1688.F32.TF32 R192, R136.reuse, R104, R192 ;  /* 0x0000006888c0723c */ /* 0x050fe600000810c0 */
[----:B------:R-:W4:Y:S04]  /*96bd0*/  LDL.LU R40, [R1+0x11a0] ;  /* 0x0011a00001287983 */ /* 0x000f280000300800 */
[----:B------:R-:W4:Y:S04]  /*96be0*/  LDL.LU R41, [R1+0x11a4] ;  /* 0x0011a40001297983 */ /* 0x000f280000300800 */
[----:B------:R-:W4:Y:S04]  /*96bf0*/  LDL.LU R42, [R1+0x11a8] ;  /* 0x0011a800012a7983 */ /* 0x000f280000300800 */
[----:B------:R-:W4:Y:S04]  /*96c00*/  LDL.LU R43, [R1+0x11ac] ;  /* 0x0011ac00012b7983 */ /* 0x000f280000300800 */
[----:B------:R-:W-:Y:S04]  /*96c10*/  STL.64 [R1+0x5258], R194 ;  /* 0x005258c201007387 */ /* 0x000fe80000100a00 */
[----:B------:R-:W-:Y:S04]  /*96c20*/  STL.64 [R1+0x5250], R192 ;  /* 0x005250c001007387 */ /* 0x000fe80000100a00 */
        /* <DEDUP_REMOVED lines=8> */
[----:B------:R-:W3:-:S12]  /*96cb0*/  LDL.LU R51, [R1+0x118c] ;  /* 0x00118c0001337983 */ /* 0x000ed80000300800 */
        /* <DEDUP_REMOVED lines=11> */
[C---:B--2---:R-:W-:Y:S01]  /*96d70*/  HMMA.1688.F32.TF32 R204, R92.reuse, R20, R240 ;  /* 0x000000145ccc723c */ /* 0x044fe200000810f0 */
[----:B------:R-:W2:Y:S04]  /*96d80*/  LDL.LU R240, [R1+0x1150] ;  /* 0x0011500001f07983 */ /* 0x000ea80000300800 */
[----:B------:R-:W2:Y:S04]  /*96d90*/  LDL.LU R241, [R1+0x1154] ;  /* 0x0011540001f17983 */ /* 0x000ea80000300800 */
[----:B------:R-:W2:Y:S04]  /*96da0*/  LDL.LU R242, [R1+0x1158] ;  /* 0x0011580001f27983 */ /* 0x000ea80000300800 */
[----:B------:R-:W2:Y:S04]  /*96db0*/  LDL.LU R243, [R1+0x115c] ;  /* 0x00115c0001f37983 */ /* 0x000ea80000300800 */
[----:B------:R-:W4:Y:S04]  /*96dc0*/  LDL.LU R40, [R1+0x1540] ;  /* 0x0015400001287983 */ /* 0x000f280000300800 */
[----:B------:R-:W-:Y:S04]  /*96dd0*/  STL.64 [R1+0x480], R4 ;  /* 0x0004800401007387 */ /* 0x000fe80000100a00 */
[----:B------:R3:W-:Y:S04]  /*96de0*/  STL.64 [R1+0x488], R6 ;  /* 0x0004880601007387 */ /* 0x0007e80000100a00 */
[----:B------:R-:W4:Y:S04]  /*96df0*/  LDL.LU R41, [R1+0x1544] ;  /* 0x0015440001297983 */ /* 0x000f280000300800 */
[----:B------:R-:W4:Y:S04]  /*96e00*/  LDL.LU R42, [R1+0x1548] ;  /* 0x00154800012a7983 */ /* 0x000f280000300800 */
[----:B------:R-:W4:Y:S01]  /*96e10*/  LDL.LU R43, [R1+0x154c] ;  /* 0x00154c00012b7983 */ /* 0x000f220000300800 */
[----:B---3--:R-:W-:-:S15]  /*96e20*/  HMMA.1688.F32.TF32 R4, R92, R36, R72 ;  /* 0x000000245c04723c */ /* 0x008fde0000081048 */
[----:B------:R-:W-:-:S04]  /*96e30*/  NOP ;  /* 0x0000000000007918 */ /* 0x000fc80000000000 */
[----:B------:R-:W-:Y:S02]  /*96e40*/  IMAD.MOV.U32 R130, RZ, RZ, R4 ;  /* 0x000000ffff827224 */ /* 0x000fe400078e0004 */
[----:B------:R-:W-:Y:S02]  /*96e50*/  IMAD.MOV.U32 R131, RZ, RZ, R5 ;  /* 0x000000ffff837224 */ /* 0x000fe400078e0005 */
[----:B------:R-:W-:Y:S01]  /*96e60*/  IMAD.MOV.U32 R134, RZ, RZ, R6 ;  /* 0x000000ffff867224 */ /* 0x000fe200078e0006 */
[----:B------:R-:W-:Y:S02]  /*96e70*/  MOV R135, R7 ;  /* 0x0000000700877202 */ /* 0x000fe40000000f00 */
[----:B------:R-:W-:-:S15]  /*96e80*/  HMMA.1688.F32.TF32 R4, R92, R12, R48 ;  /* 0x0000000c5c04723c */ /* 0x000fde0000081030 */
[----:B------:R-:W-:-:S04]  /*96e90*/  NOP ;  /* 0x0000000000007918 */ /* 0x000fc80000000000 */
[----:B------:R-:W-:Y:S02]  /*96ea0*/  IMAD.MOV.U32 R122, RZ, RZ, R4 ;  /* 0x000000ffff7a7224 */ /* 0x000fe400078e0004 */
        /* <DEDUP_REMOVED lines=32> */
[----:B------:R-:W-:-:S02]  /*970b0*/  IMAD.MOV.U32 R110, RZ, RZ, R6 ;  /* 0x000000ffff6e7224 */ /* 0x000fc400078e0006 */
[----:B------:R-:W-:Y:S01]  /*970c0*/  IMAD.MOV.U32 R111, RZ, RZ, R7 ;  /* 0x000000ffff6f7224 */ /* 0x000fe200078e0007 */
[----:B------:R-:W3:Y:S04]  /*970d0*/  LDL.LU R44, [R1+0x1140] ;  /* 0x00114000012c7983 */ /* 0x000ee80000300800 */
[----:B------:R-:W3:Y:S04]  /*970e0*/  LDL.LU R45, [R1+0x1144] ;  /* 0x00114400012d7983 */ /* 0x000ee80000300800 */
[----:B------:R-:W3:Y:S04]  /*970f0*/  LDL.LU R46, [R1+0x1148] ;  /* 0x00114800012e7983 */ /* 0x000ee80000300800 */
[----:B------:R-:W3:Y:S01]  /*97100*/  LDL.LU R47, [R1+0x114c] ;  /* 0x00114c00012f7983 */ /* 0x000ee20000300800 */
[----:B--2---:R-:W-:Y:S08]  /*97110*/  HMMA.1688.F32.TF32 R4, R92, R124, R240 ;  /* 0x0000007c5c04723c */ /* 0x004ff000000810f0 */
[----:B------:R-:W-:Y:S01]  /*97120*/  HMMA.1688.F32.TF32 R136, R136, R96, R244 ;  /* 0x000000608888723c */ /* 0x000fe200000810f4 */
[----:B------:R-:W-:Y:S04]  /*97130*/  LDS R244, [R0+UR12+0x28100] ;  /* 0x0281000c00f47984 */ /* 0x000fe80008000800 */
[----:B------:R-:W-:Y:S04]  /*97140*/  LDS R246, [R0+UR12+0x2a100] ;  /* 0x02a1000c00f67984 */ /* 0x000fe80008000800 */
[----:B------:R-:W-:Y:S04]  /*97150*/  LDS R245, [R252+UR12+0x28100] ;  /* 0x0281000cfcf57984 */ /* 0x000fe80008000800 */
[----:B------:R-:W1:Y:S04]  /*97160*/  LDS R247, [R252+UR12+0x2a100] ;  /* 0x02a1000cfcf77984 */ /* 0x000e680008000800 */
[----:B------:R-:W-:Y:S04]  /*97170*/  LDS R240, [R0+UR12+0x28180] ;  /* 0x0281800c00f07984 */ /* 0x000fe80008000800 */
[----:B------:R-:W-:Y:S04]  /*97180*/  LDS R242, [R0+UR12+0x2a180] ;  /* 0x02a1800c00f27984 */ /* 0x000fe80008000800 */
[----:B------:R-:W-:Y:S04]  /*97190*/  LDS R241, [R252+UR12+0x28180] ;  /* 0x0281800cfcf17984 */ /* 0x000fe80008000800 */
[----:B------:R-:W2:Y:S01]  /*971a0*/  LDS R243, [R252+UR12+0x2a180] ;  /* 0x02a1800cfcf37984 */ /* 0x000ea20008000800 */
[----:B------:R-:W-:-:S02]  /*971b0*/  IMAD.MOV.U32 R98, RZ, RZ, R4 ;  /* 0x000000ffff627224 */ /* 0x000fc400078e0004 */
[----:B------:R-:W-:Y:S01]  /*971c0*/  IMAD.MOV.U32 R99, RZ, RZ, R5 ;  /* 0x000000ffff637224 */ /* 0x000fe200078e0005 */
[----:B------:R-:W-:Y:S01]  /*971d0*/  MOV R102, R6 ;  /* 0x0000000600667202 */ /* 0x000fe20000000f00 */
[----:B------:R-:W-:Y:S02]  /*971e0*/  IMAD.MOV.U32 R103, RZ, RZ, R7 ;  /* 0x000000ffff677224 */ /* 0x000fe400078e0007 */
[----:B----4-:R-:W-:Y:S01]  /*971f0*/  HMMA.1688.F32.TF32 R4, R92, R120, R40 ;  /* 0x000000785c04723c */ /* 0x010fe20000081028 */
[----:B------:R-:W1:Y:S04]  /*97200*/  LDL.LU R40, [R1+0x14e0] ;  /* 0x0014e00001287983 */ /* 0x000e680000300800 */
[----:B------:R-:W1:Y:S04]  /*97210*/  LDL.LU R41, [R1+0x14e4] ;  /* 0x0014e40001297983 */ /* 0x000e680000300800 */
[----:B------:R-:W1:Y:S04]  /*97220*/  LDL.LU R42, [R1+0x14e8] ;  /* 0x0014e800012a7983 */ /* 0x000e680000300800 */
[----:B------:R-:W1:Y:S06]  /*97230*/  LDL.LU R43, [R1+0x14ec] ;  /* 0x0014ec00012b7983 */ /* 0x000e6c0000300800 */
[----:B------:R-:W-:-:S02]  /*97240*/  IMAD.MOV.U32 R140, RZ, RZ, R4 ;  /* 0x000000ffff8c7224 */ /* 0x000fc400078e0004 */
[----:B------:R-:W-:Y:S02]  /*97250*/  IMAD.MOV.U32 R141, RZ, RZ, R5 ;  /* 0x000000ffff8d7224 */ /* 0x000fe400078e0005 */
[----:B------:R-:W-:Y:S01]  /*97260*/  IMAD.MOV.U32 R142, RZ, RZ, R6 ;  /* 0x000000ffff8e7224 */ /* 0x000fe200078e0006 */
[----:B------:R-:W-:Y:S02]  /*97270*/  MOV R143, R7 ;  /* 0x00000007008f7202 */ /* 0x000fe40000000f00 */
[----:B---3--:R-:W-:Y:S01]  /*97280*/  HMMA.1688.F32.TF32 R4, R92, R116, R248 ;  /* 0x000000745c04723c */ /* 0x008fe200000810f8 */
[----:B------:R-:W3:Y:S04]  /*97290*/  LDL.LU R248, [R1+0x14d0] ;  /* 0x0014d00001f87983 */ /* 0x000ee80000300800 */
[----:B------:R-:W3:Y:S04]  /*972a0*/  LDL.LU R249, [R1+0x14d4] ;  /* 0x0014d40001f97983 */ /* 0x000ee80000300800 */
[----:B------:R-:W3:Y:S04]  /*972b0*/  LDL.LU R250, [R1+0x14d8] ;  /* 0x0014d80001fa7983 */ /* 0x000ee80000300800 */
[----:B------:R-:W3:Y:S06]  /*972c0*/  LDL.LU R251, [R1+0x14dc] ;  /* 0x0014dc0001fb7983 */ /* 0x000eec0000300800 */
        /* <DEDUP_REMOVED lines=15> */
[----:B------:R-:W-:Y:S02]  /*973c0*/  IMAD.MOV.U32 R155, RZ, RZ, R7 ;  /* 0x000000ffff9b7224 */ /* 0x000fe400078e0007 */
[----:B------:R-:W-:-:S15]  /*973d0*/  HMMA.1688.F32.TF32 R4, R92, R104, R72 ;  /* 0x000000685c04723c */ /* 0x000fde0000081048 */
[----:B------:R-:W-:-:S04]  /*973e0*/  NOP ;  /* 0x0000000000007918 */ /* 0x000fc80000000000 */
[----:B------:R-:W-:Y:S02]  /*973f0*/  IMAD.MOV.U32 R156, RZ, RZ, R4 ;  /* 0x000000ffff9c7224 */ /* 0x000fe400078e0004 */
[----:B------:R-:W-:Y:S01]  /*97400*/  IMAD.MOV.U32 R157, RZ, RZ, R5 ;  /* 0x000000ffff9d7224 */ /* 0x000fe200078e0005 */
[----:B------:R-:W-:Y:S01]  /*97410*/  MOV R158, R6 ;  /* 0x00000006009e7202 */ /* 0x000fe20000000f00 */
[----:B------:R-:W-:Y:S02]  /*97420*/  IMAD.MOV.U32 R159, RZ, RZ, R7 ;  /* 0x000000ffff9f7224 */ /* 0x000fe400078e0007 */
[----:B------:R-:W-:-:S15]  /*97430*/  HMMA.1688.F32.TF32 R4, R92, R100, R48 ;  /* 0x000000645c04723c */ /* 0x000fde0000081030 */
        /* <DEDUP_REMOVED lines=11> */
[----:B-1----:R-:W-:-:S15]  /*974f0*/  HMMA.1688.F32.TF32 R4, R244, R84, R40 ;  /* 0x00000054f404723c */ /* 0x002fde0000081028 */
[----:B------:R-:W-:-:S04]  /*97500*/  NOP ;  /* 0x0000000000007918 */ /* 0x000fc80000000000 */
[----:B------:R-:W-:Y:S01]  /*97510*/  MOV R168, R4 ;  /* 0x0000000400a87202 */ /* 0x000fe20000000f00 */
[----:B------:R-:W-:Y:S02]  /*97520*/  IMAD.MOV.U32 R169, RZ, RZ, R5 ;  /* 0x000000ffffa97224 */ /* 0x000fe400078e0005 */
[----:B------:R-:W-:Y:S02]  /*97530*/  IMAD.MOV.U32 R170, RZ, RZ, R6 ;  /* 0x000000ffffaa7224 */ /* 0x000fe400078e0006 */
[----:B------:R-:W-:Y:S02]  /*97540*/  IMAD.MOV.U32 R171, RZ, RZ, R7 ;  /* 0x000000ffffab7224 */ /* 0x000fe400078e0007 */
[----:B---3--:R-:W-:Y:S01]  /*97550*/  HMMA.1688.F32.TF32 R4, R244, R224, R248 ;  /* 0x000000e0f404723c */ /* 0x008fe200000810f8 */
        /* <DEDUP_REMOVED lines=65> */
[----:B------:R-:W-:-:S02]  /*97970*/  MOV R173, R5 ;  /* 0x0000000500ad7202 */ /* 0x000fc40000000f00 */
        /* <DEDUP_REMOVED lines=21> */
[----:B------:R-:W-:Y:S01]  /*97ad0*/  HMMA.1688.F32.TF32 R32, R244, R12, R32 ;  /* 0x0000000cf420723c */ /* 0x000fe20000081020 */
        /* <DEDUP_REMOVED lines=10> */
[----:B------:R-:W-:Y:S02]  /*97b80*/  IMAD.MOV.U32 R186, RZ, RZ, R30 ;  /* 0x000000ffffba7224 */ /* 0x000fe400078e001e */
        /* <DEDUP_REMOVED lines=17> */
[C---:B---3--:R-:W-:Y:S03]  /*97ca0*/  HMMA.1688.F32.TF32 R4, R244.reuse, R108, R56 ;  /* 0x0000006cf404723c */ /* 0x048fe60000081038 */
        /* <DEDUP_REMOVED lines=8> */
[----:B---3--:R-:W-:Y:S08]  /*97d30*/  HMMA.1688.F32.TF32 R4, R244, R96, R80 ;  /* 0x00000060f404723c */ /* 0x008ff00000081050 */
[C---:B------:R-:W-:Y:S08]  /*97d40*/  HMMA.1688.F32.TF32 R236, R92.reuse, R84, R236 ;  /* 0x000000545cec723c */ /* 0x040ff000000810ec */
        /* <DEDUP_REMOVED lines=8> */
[----:B------:R-:W2:Y:S04]  /*97dd0*/  LDS R247, [R252+UR12+0x2a280] ;  /* 0x02a2800cfcf77984 */ /* 0x000ea80008000800 */
        /* <DEDUP_REMOVED lines=10> */
[----:B------:R1:W-:Y:S04]  /*97e80*/  STL.64 [R1+0x6f8], R18 ;  /* 0x0006f81201007387 */ /* 0x0003e80000100a00 */
[----:B------:R-:W-:Y:S04]  /*97e90*/  STL.64 [R1+0x6e0], R8 ;  /* 0x0006e00801007387 */ /* 0x000fe80000100a00 */
[----:B------:R3:W-:Y:S04]  /*97ea0*/  STL.64 [R1+0x6e8], R10 ;  /* 0x0006e80a01007387 */ /* 0x0007e80000100a00 */
[----:B------:R-:W-:Y:S04]  /*97eb0*/  STL.64 [R1+0x6d0], R4 ;  /* 0x0006d00401007387 */ /* 0x000fe80000100a00 */
[----:B------:R4:W-:Y:S01]  /*97ec0*/  STL.64 [R1+0x6d8], R6 ;  /* 0x0006d80601007387 */ /* 0x0009e20000100a00 */
[C---:B-1----:R-:W-:Y:S08]  /*97ed0*/  HMMA.1688.F32.TF32 R16, R240.reuse, R24, R44 ;  /* 0x00000018f010723c */ /* 0x042ff0000008102c */
[C---:B---3--:R-:W-:Y:S08]  /*97ee0*/  HMMA.1688.F32.TF32 R8, R240.reuse, R36, R40 ;  /* 0x00000024f008723c */ /* 0x048ff00000081028 */
[C---:B----4-:R-:W-:Y:S03]  /*97ef0*/  HMMA.1688.F32.TF32 R4, R240.reuse, R12, R248 ;  /* 0x0000000cf004723c */ /* 0x050fe600000810f8 */
        /* <DEDUP_REMOVED lines=103> */
[C---:B------:R-:W-:Y:S01]  /*98570*/  HMMA.1688.F32.TF32 R4, R240.reuse, R96, R4 ;  /* 0x00000060f004723c */ /* 0x040fe20000081004 */
        /* <DEDUP_REMOVED lines=28> */
[C---:B--2---:R-:W-:Y:S08]  /*98740*/  HMMA.1688.F32.TF32 R16, R92.reuse, R84, R88 ;  /* 0x000000545c10723c */ /* 0x044ff00000081058 */
[C---:B---3--:R-:W-:Y:S08]  /*98750*/  HMMA.1688.F32.TF32 R8, R92.reuse, R224, R60 ;  /* 0x000000e05c08723c */ /* 0x048ff0000008103c */
[C---:B----4-:R-:W-:Y:S03]  /*98760*/  HMMA.1688.F32.TF32 R4, R92.reuse, R20, R64 ;  /* 0x000000145c04723c */ /* 0x050fe60000081040 */
        /* <DEDUP_REMOVED lines=18> */
[----:B------:R-:W-:Y:S04]  /*98890*/  STL.64 [R1+0x900], R16 ;  /* 0x0009001001007387 */ /* 0x000fe80000100a00 */
[----:B------:R-:W-:Y:S04]  /*988a0*/  STL.64 [R1+0x908], R18 ;  /* 0x0009081201007387 */ /* 0x000fe80000100a00 */
[----:B------:R-:W-:Y:S04]  /*988b0*/  STL.64 [R1+0x8f0], R8 ;  /* 0x0008f00801007387 */ /* 0x000fe80000100a00 */
[----:B------:R-:W-:Y:S05]  /*988c0*/  STL.64 [R1+0x8f8], R10 ;  /* 0x0008f80a01007387 */ /* 0x000fea0000100a00 */
        /* <DEDUP_REMOVED lines=54> */
[----:B------:R-:W4:Y:S04]  /*98c30*/  LDL R8, [R1+0x1300] ;  /* 0x0013000001087983 */ /* 0x000f280000100800 */
[----:B------:R-:W4:Y:S04]  /*98c40*/  LDL R9, [R1+0x1304] ;  /* 0x0013040001097983 */ /* 0x000f280000100800 */
[----:B------:R-:W4:Y:S04]  /*98c50*/  LDL R10, [R1+0x1308] ;  /* 0x00130800010a7983 */ /* 0x000f280000100800 */
[----:B------:R-:W4:Y:S04]  /*98c60*/  LDL R11, [R1+0x130c] ;  /* 0x00130c00010b7983 */ /* 0x000f280000100800 */
        /* <DEDUP_REMOVED lines=8> */
[----:B------:R-:W2:Y:S04]  /*98cf0*/  LDL R232, [R1+0x1340] ;  /* 0x0013400001e87983 */ /* 0x000ea80000100800 */
[----:B------:R-:W2:Y:S04]  /*98d00*/  LDL R233, [R1+0x1344] ;  /* 0x0013440001e97983 */ /* 0x000ea80000100800 */
[----:B------:R-:W2:Y:S04]  /*98d10*/  LDL R234, [R1+0x1348] ;  /* 0x0013480001ea7983 */ /* 0x000ea80000100800 */
[----:B------:R-:W2:Y:S04]  /*98d20*/  LDL R235, [R1+0x134c] ;  /* 0x00134c0001eb7983 */ /* 0x000ea80000100800 */
        /* <DEDUP_REMOVED lines=54> */
[----:B----4-:R-:W-:Y:S01]  /*99090*/  HMMA.1688.F32.TF32 R188, R92, R96, R188 ;  /* 0x000000605cbc723c */ /* 0x010fe200000810bc */
        /* <DEDUP_REMOVED lines=12> */
[C---:B------:R-:W-:Y:S03]  /*99160*/  HMMA.1688.F32.TF32 R192, R244.reuse, R20, R212 ;  /* 0x00000014f4c0723c */ /* 0x040fe600000810d4 */
[----:B------:R-:W-:Y:S04]  /*99170*/  STL.64 [R1+0x7e0], R188 ;  /* 0x0007e0bc01007387 */ /* 0x000fe80000100a00 */
[----:B------:R3:W-:Y:S02]  /*99180*/  STL.64 [R1+0x7e8], R190 ;  /* 0x0007e8be01007387 */ /* 0x0007e40000100a00 */
[C---:B---3--:R-:W-:Y:S02]  /*99190*/  HMMA.1688.F32.TF32 R188, R244.reuse, R24, R208 ;  /* 0x00000018f4bc723c */ /* 0x048fe400000810d0 */
[----:B------:R-:W-:Y:S04]  /*991a0*/  STL.64 [R1+0x7d0], R196 ;  /* 0x0007d0c401007387 */ /* 0x000fe80000100a00 */
[----:B------:R3:W-:Y:S04]  /*991b0*/  STL.64 [R1+0x7d8], R198 ;  /* 0x0007d8c601007387 */ /* 0x0007e80000100a00 */
[----:B------:R-:W-:Y:S04]  /*991c0*/  STL.64 [R1+0x7c0], R192 ;  /* 0x0007c0c001007387 */ /* 0x000fe80000100a00 */
[----:B------:R4:W-:Y:S01]  /*991d0*/  STL.64 [R1+0x7c8], R194 ;  /* 0x0007c8c201007387 */ /* 0x0009e20000100a00 */
[C---:B------:R-:W-:Y:S08]  /*991e0*/  HMMA.1688.F32.TF32 R32, R244.reuse, R128, R32 ;  /* 0x00000080f420723c */ /* 0x040ff00000081020 */
[C---:B---3--:R-:W-:Y:S08]  /*991f0*/  HMMA.1688.F32.TF32 R196, R244.reuse, R36, R228 ;  /* 0x00000024f4c4723c */ /* 0x048ff000000810e4 */
[C---:B----4-:R-:W-:Y:S01]  /*99200*/  HMMA.1688.F32.TF32 R192, R244.reuse, R12, R232 ;  /* 0x0000000cf4c0723c */ /* 0x050fe200000810e8 */
[----:B------:R-:W-:Y:S04]  /*99210*/  STL.64 [R1+0x7b0], R188 ;  /* 0x0007b0bc01007387 */ /* 0x000fe80000100a00 */
[----:B------:R3:W-:Y:S03]  /*99220*/  STL.64 [R1+0x7b8], R190 ;  /* 0x0007b8be01007387 */ /* 0x0007e60000100a00 */
        /* <DEDUP_REMOVED lines=30> */
[----:B-1----:R-:W-:Y:S08]  /*99410*/  HMMA.1688.F32.TF32 R16, R244, R96, R68 ;  /* 0x00000060f410723c */ /* 0x002ff00000081044 */
[C---:B---3--:R-:W-:Y:S08]  /*99420*/  HMMA.1688.F32.TF32 R8, R240.reuse, R84, R52 ;  /* 0x00000054f008723c */ /* 0x048ff00000081034 */
[C---:B----4-:R-:W-:Y:S01]  /*99430*/  HMMA.1688.F32.TF32 R4, R240.reuse, R224, R80 ;  /* 0x000000e0f004723c */ /* 0x050fe20000081050 */
[----:B------:R-:W-:Y:S04]  /*99440*/  LDS R244, [R0+UR12+0x28400] ;  /* 0x0284000c00f47984 */ /* 0x000fe80008000800 */
[----:B------:R-:W-:Y:S04]  /*99450*/  LDS R246, [R0+UR12+0x2a400] ;  /* 0x02a4000c00f67984 */ /* 0x000fe80008000800 */
[----:B------:R-:W-:Y:S04]  /*99460*/  LDS R245, [R252+UR12+0x28400] ;  /* 0x0284000cfcf57984 */ /* 0x000fe80008000800 */
[----:B------:R-:W1:Y:S04]  /*99470*/  LDS R247, [R252+UR12+0x2a400] ;  /* 0x02a4000cfcf77984 */ /* 0x000e680008000800 */
        /* <DEDUP_REMOVED lines=108> */
[C---:B--2---:R-:W-:Y:S08]  /*99b40*/  HMMA.1688.F32.TF32 R28, R240.reuse, R112, R28 ;  /* 0x00000070f01c723c */ /* 0x044ff0000008101c */
[C---:B---3--:R-:W-:Y:S08]  /*99b50*/  HMMA.1688.F32.TF32 R192, R240.reuse, R120, R228 ;  /* 0x00000078f0c0723c */ /* 0x048ff000000810e4 */
[C---:B----4-:R-:W-:Y:S08]  /*99b60*/  HMMA.1688.F32.TF32 R196, R240.reuse, R124, R208 ;  /* 0x0000007cf0c4723c */ /* 0x050ff000000810d0 */
[----:B------:R-:W-:Y:S11]  /*99b70*/  HMMA.1688.F32.TF32 R188, R240, R116, R232 ;  /* 0x00000074f0bc723c */ /* 0x000ff600000810e8 */
[----:B------:R-:W-:Y:S04]  /*99b80*/  STL.64 [R1+0x9d0], R196 ;  /* 0x0009d0c401007387 */ /* 0x000fe80000100a00 */
[----:B------:R-:W-:Y:S01]  /*99b90*/  STL.64 [R1+0x9d8], R198 ;  /* 0x0009d8c601007387 */ /* 0x000fe20000100a00 */
[----:B------:R-:W-:-:S03]  /*99ba0*/  IMAD.MOV.U32 R3, RZ, RZ, R31 ;  /* 0x000000ffff037224 */ /* 0x000fc600078e001f */
[----:B------:R-:W-:Y:S04]  /*99bb0*/  STL.64 [R1+0xa00], R188 ;  /* 0x000a00bc01007387 */ /* 0x000fe80000100a00 */
[----:B------:R-:W-:Y:S04]  /*99bc0*/  STL.64 [R1+0x9e0], R192 ;  /* 0x0009e0c001007387 */ /* 0x000fe80000100a00 */
[----:B------:R-:W-:Y:S04]  /*99bd0*/  STL.64 [R1+0x9e8], R194 ;  /* 0x0009e8c201007387 */ /* 0x000fe80000100a00 */
[----:B------:R-:W-:Y:S04]  /*99be0*/  STL [R1+0xa08], R190 ;  /* 0x000a08be01007387 */ /* 0x000fe80000100800 */
[----:B------:R-:W-:Y:S04]  /*99bf0*/  STL.64 [R1+0xa10], R28 ;  /* 0x000a101c01007387 */ /* 0x000fe80000100a00 */
[----:B------:R1:W-:Y:S01]  /*99c00*/  STL [R1+0xa18], R30 ;  /* 0x000a181e01007387 */ /* 0x0003e20000100800 */
[C---:B------:R-:W-:Y:S08]  /*99c10*/  HMMA.1688.F32.TF32 R16, R240.reuse, R104, R16 ;  /* 0x00000068f010723c */ /* 0x040ff00000081010 */
[C---:B------:R-:W-:Y:S08]  /*99c20*/  HMMA.1688.F32.TF32 R8, R240.reuse, R100, R8 ;  /* 0x00000064f008723c */ /* 0x040ff00000081008 */
[C---:B------:R-:W-:Y:S08]  /*99c30*/  HMMA.1688.F32.TF32 R4, R240.reuse, R96, R4 ;  /* 0x00000060f004723c */ /* 0x040ff00000081004 */
[----:B-1----:R-:W-:Y:S01]  /*99c40*/  HMMA.1688.F32.TF32 R28, R240, R108, R32 ;  /* 0x0000006cf01c723c */ /* 0x002fe20000081020 */
[----:B------:R-:W-:Y:S01]  /*99c50*/  IMAD.MOV.U32 R2, RZ, RZ, R191 ;  /* 0x000000ffff027224 */ /* 0x000fe200078e00bf */
[----:B------:R-:W-:Y:S04]  /*99c60*/  LDS R240, [R0+UR12+0x28480] ;  /* 0x0284800c00f07984 */ /* 0x000fe80008000800 */
[----:B------:R-:W-:Y:S04]  /*99c70*/  LDS R242, [R0+UR12+0x2a480] ;  /* 0x02a4800c00f27984 */ /* 0x000fe80008000800 */
[----:B------:R-:W-:Y:S04]  /*99c80*/  LDS R241, [R252+UR12+0x28480] ;  /* 0x0284800cfcf17984 */ /* 0x000fe80008000800 */
[----:B------:R-:W1:Y:S05]  /*99c90*/  LDS R243, [R252+UR12+0x2a480] ;  /* 0x02a4800cfcf37984 */ /* 0x000e6a0008000800 */
        /* <DEDUP_REMOVED lines=157> */
[----:B----4-:R-:W-:Y:S08]  /*9a670*/  HMMA.1688.F32.TF32 R92, R92, R96, R248 ;  /* 0x000000605c5c723c */ /* 0x010ff000000810f8 */
[C---:B------:R-:W-:Y:S03]  /*9a680*/  HMMA.1688.F32.TF32 R188, R244.reuse, R84, R188 ;  /* 0x00000054f4bc723c */ /* 0x040fe600000810bc */
        /* <DEDUP_REMOVED lines=8> */
[----:B------:R-:W4:Y:S04]  /*9a710*/  LDL.LU.64 R250, [R1+0x5248] ;  /* 0x0052480001fa7983 */ /* 0x000f280000300a00 */
[----:B------:R-:W2:Y:S04]  /*9a720*/  LDL.LU.64 R248, [R1+0x5240] ;  /* 0x0052400001f87983 */ /* 0x000ea80000300a00 */
[----:B------:R-:W-:Y:S04]  /*9a730*/  STL.64 [R1+0xa90], R92 ;  /* 0x000a905c01007387 */ /* 0x000fe80000100a00 */
[----:B------:R-:W-:Y:S04]  /*9a740*/  STL.64 [R1+0xa98], R94 ;  /* 0x000a985e01007387 */ /* 0x000fe80000100a00 */
[----:B------:R-:W-:Y:S04]  /*9a750*/  STL.64 [R1+0xd50], R188 ;  /* 0x000d50bc01007387 */ /* 0x000fe80000100a00 */
[----:B------:R1:W-:Y:S01]  /*9a760*/  STL.64 [R1+0xd58], R190 ;  /* 0x000d58be01007387 */ /* 0x0003e20000100a00 */
[C---:B------:R-:W-:Y:S08]  /*9a770*/  HMMA.1688.F32.TF32 R220, R244.reuse, R20, R220 ;  /* 0x00000014f4dc723c */ /* 0x040ff000000810dc */
[C---:B------:R-:W-:Y:S08]  /*9a780*/  HMMA.1688.F32.TF32 R16, R244.reuse, R120, R16 ;  /* 0x00000078f410723c */ /* 0x040ff00000081010 */
[C---:B------:R-:W-:Y:S08]  /*9a790*/  HMMA.1688.F32.TF32 R8, R244.reuse, R116, R8 ;  /* 0x00000074f408723c */ /* 0x040ff00000081008 */
[C---:B------:R-:W-:Y:S01]  /*9a7a0*/  HMMA.1688.F32.TF32 R4, R244.reuse, R112, R4 ;  /* 0x00000070f404723c */ /* 0x040fe20000081004 */
        /* <DEDUP_REMOVED lines=39> */
[----:B------:R1:W-:Y:S04]  /*9aa20*/  STL.64 [R1+0xc18], R10 ;  /* 0x000c180a01007387 */ /* 0x0003e80000100a00 */
[----:B------:R-:W-:Y:S04]  /*9aa30*/  STL.64 [R1+0xb80], R4 ;  /* 0x000b800401007387 */ /* 0x000fe80000100a00 */
[----:B------:R1:W-:Y:S02]  /*9aa40*/  STL.64 [R1+0xb88], R6 ;  /* 0x000b880601007387 */ /* 0x0003e40000100a00 */
[----:B-1----:R-:W-:Y:S08]  /*9aa50*/  HMMA.1688.F32.TF32 R16, R244, R96, R56 ;  /* 0x00000060f410723c */ /* 0x002ff00000081038 */
[C---:B------:R-:W-:Y:S08]  /*9aa60*/  HMMA.1688.F32.TF32 R8, R240.reuse, R84, R68 ;  /* 0x00000054f008723c */ /* 0x040ff00000081044 */
[C---:B------:R-:W-:Y:S01]  /*9aa70*/  HMMA.1688.F32.TF32 R4, R240.reuse, R224, R52 ;  /* 0x000000e0f004723c */ /* 0x040fe20000081034 */
[----:B------:R-:W-:Y:S04]  /*9aa80*/  LDS R244, [R0+UR12+0x28600] ;  /* 0x0286000c00f47984 */ /* 0x000fe80008000800 */
[----:B------:R-:W-:Y:S04]  /*9aa90*/  LDS R246, [R0+UR12+0x2a600] ;  /* 0x02a6000c00f67984 */ /* 0x000fe80008000800 */
[----:B------:R-:W-:Y:S04]  /*9aaa0*/  LDS R245, [R252+UR12+0x28600] ;  /* 0x0286000cfcf57984 */ /* 0x000fe80008000800 */
[----:B------:R-:W-:Y:S04]  /*9aab0*/  LDS R247, [R252+UR12+0x2a600] ;  /* 0x02a6000cfcf77984 */ /* 0x000fe80008000800 */
[----:B------:R-:W-:Y:S04]  /*9aac0*/  STL.64 [R1+0xb70], R16 ;  /* 0x000b701001007387 */ /* 0x000fe80000100a00 */
[----:B------:R1:W-:Y:S04]  /*9aad0*/  STL.64 [R1+0xb78], R18 ;  /* 0x000b781201007387 */ /* 0x0003e80000100a00 */
[----:B------:R-:W-:Y:S04]  /*9aae0*/  STL.64 [R1+0xb60], R8 ;  /* 0x000b600801007387 */ /* 0x000fe80000100a00 */
[----:B------:R1:W-:Y:S04]  /*9aaf0*/  STL.64 [R1+0xb68], R10 ;  /* 0x000b680a01007387 */ /* 0x0003e80000100a00 */
[----:B------:R-:W-:Y:S04]  /*9ab00*/  STL.64 [R1+0xb50], R4 ;  /* 0x000b500401007387 */ /* 0x000fe80000100a00 */
[----:B------:R3:W-:Y:S01]  /*9ab10*/  STL.64 [R1+0xb58], R6 ;  /* 0x000b580601007387 */ /* 0x0007e20000100a00 */
[C---:B-1----:R-:W-:Y:S08]  /*9ab20*/  HMMA.1688.F32.TF32 R16, R240.reuse, R20, R80 ;  /* 0x00000014f010723c */ /* 0x042ff00000081050 */
[C---:B------:R-:W-:Y:S08]  /*9ab30*/  HMMA.1688.F32.TF32 R8, R240.reuse, R24, R76 ;  /* 0x00000018f008723c */ /* 0x040ff0000008104c */
        /* <DEDUP_REMOVED lines=9> */
[----:B--2---:R-:W-:Y:S03]  /*9abd0*/  HMMA.1688.F32.TF32 R4, R240, R128, R40 ;  /* 0x00000080f004723c */ /* 0x004fe60000081028 */
        /* <DEDUP_REMOVED lines=94> */
[----:B----4-:R-:W-:Y:S01]  /*9b1c0*/  MOV R42, R250 ;  /* 0x000000fa002a7202 */ /* 0x010fe20000000f00 */
[----:B------:R-:W-:Y:S02]  /*9b1d0*/  IMAD.MOV.U32 R43, RZ, RZ, R251 ;  /* 0x000000ffff2b7224 */ /* 0x000fe400078e00fb */
[----:B------:R-:W4:Y:S04]  /*9b1e0*/  LDL.LU R250, [R1+0x5234] ;  /* 0x0052340001fa7983 */ /* 0x000f280000300800 */
[----:B------:R-:W4:Y:S01]  /*9b1f0*/  LDL.LU R251, [R1+0x5230] ;  /* 0x0052300001fb7983 */ /* 0x000f220000300800 */
[C---:B--2---:R-:W-:Y:S08]  /*9b200*/  HMMA.1688.F32.TF32 R216, R240.reuse, R120, R212 ;  /* 0x00000078f0d8723c */ /* 0x044ff000000810d4 */
        /* <DEDUP_REMOVED lines=11> */
[C---:B-1----:R-:W-:Y:S08]  /*9b2c0*/  HMMA.1688.F32.TF32 R188, R240.reuse, R104, R28 ;  /* 0x00000068f0bc723c */ /* 0x042ff0000008101c */
        /* <DEDUP_REMOVED lines=35> */
[C---:B----4-:R-:W-:Y:S02]  /*9b500*/  HMMA.1688.F32.TF32 R4, R92.reuse, R124, R248 ;  /* 0x0000007c5c04723c */ /* 0x050fe400000810f8 */
[----:B------:R-:W-:Y:S04]  /*9b510*/  STL.64 [R1+0xd70], R16 ;  /* 0x000d701001007387 */ /* 0x000fe80000100a00 */
[----:B------:R-:W-:Y:S04]  /*9b520*/  STL.64 [R1+0xd78], R18 ;  /* 0x000d781201007387 */ /* 0x000fe80000100a00 */
[----:B------:R-:W-:Y:S04]  /*9b530*/  STL.64 [R1+0xd60], R8 ;  /* 0x000d600801007387 */ /* 0x000fe80000100a00 */
[----:B------:R-:W-:Y:S05]  /*9b540*/  STL.64 [R1+0xd68], R10 ;  /* 0x000d680a01007387 */ /* 0x000fea0000100a00 */
        /* <DEDUP_REMOVED lines=122> */
[C---:B----4-:R-:W-:Y:S08]  /*9bcf0*/  HMMA.1688.F32.TF32 R224, R240.reuse, R224, R220 ;  /* 0x000000e0f0e0723c */ /* 0x050ff000000810dc */
[C---:B------:R-:W-:Y:S08]  /*9bd00*/  HMMA.1688.F32.TF32 R212, R240.reuse, R20, R212 ;  /* 0x00000014f0d4723c */ /* 0x040ff000000810d4 */
[C---:B------:R-:W-:Y:S01]  /*9bd10*/  HMMA.1688.F32.TF32 R88, R240.reuse, R24, R88 ;  /* 0x00000018f058723c */ /* 0x040fe20000081058 */
[----:B------:R-:W2:Y:S04]  /*9bd20*/  LDL.LU.64 R190, [R1+0x5228] ;  /* 0x0052280001be7983 */ /* 0x000ea80000300a00 */
[----:B------:R-:W2:Y:S03]  /*9bd30*/  LDL.LU.64 R188, [R1+0x5220] ;  /* 0x0052200001bc7983 */ /* 0x000ea60000300a00 */
[C---:B------:R-:W-:Y:S08]  /*9bd40*/  HMMA.1688.F32.TF32 R64, R240.reuse, R36, R64 ;  /* 0x00000024f040723c */ /* 0x040ff00000081040 */
[C---:B------:R-:W-:Y:S08]  /*9bd50*/  HMMA.1688.F32.TF32 R60, R240.reuse, R12, R60 ;  /* 0x0000000cf03c723c */ /* 0x040ff0000008103c */
[C---:B------:R-:W-:Y:S01]  /*9bd60*/  HMMA.1688.F32.TF32 R56, R240.reuse, R132, R56 ;  /* 0x00000084f038723c */ /* 0x040fe20000081038 */
        /* <DEDUP_REMOVED lines=15> */
[----:B-1----:R-:W3:Y:S04]  /*9be60*/  LDL.LU.64 R218, [R1+0x5218] ;  /* 0x0052180001da7983 */ /* 0x002ee80000300a00 */
[----:B------:R-:W3:Y:S04]  /*9be70*/  LDL.LU.64 R216, [R1+0x5210] ;  /* 0x0052100001d87983 */ /* 0x000ee80000300a00 */
[----:B------:R-:W4:Y:S04]  /*9be80*/  LDL.LU.64 R222, [R1+0x5208] ;  /* 0x0052080001de7983 */ /* 0x000f280000300a00 */
[----:B------:R-:W4:Y:S04]  /*9be90*/  LDL.LU.64 R220, [R1+0x5200] ;  /* 0x0052000001dc7983 */ /* 0x000f280000300a00 */
[----:B------:R-:W-:Y:S04]  /*9bea0*/  STL.64 [R1+0xec0], R224 ;  /* 0x000ec0e001007387 */ /* 0x000fe80000100a00 */
[----:B------:R1:W-:Y:S01]  /*9beb0*/  STL.64 [R1+0xec8], R226 ;  /* 0x000ec8e201007387 */ /* 0x0003e20000100a00 */
[C---:B------:R-:W-:Y:S08]  /*9bec0*/  HMMA.1688.F32.TF32 R8, R244.reuse, R132, R8 ;  /* 0x00000084f408723c */ /* 0x040ff00000081008 */
[C---:B------:R-:W-:Y:S01]  /*9bed0*/  HMMA.1688.F32.TF32 R4, R244.reuse, R128, R4 ;  /* 0x00000080f404723c */ /* 0x040fe20000081004 */
[----:B------:R-:W-:Y:S04]  /*9bee0*/  LDS R92, [R0+UR12+0x28680] ;  /* 0x0286800c005c7984 */ /* 0x000fe80008000800 */
[----:B------:R-:W-:Y:S04]  /*9bef0*/  LDS R94, [R0+UR12+0x2a680] ;  /* 0x02a6800c005e7984 */ /* 0x000fe80008000800 */
[----:B------:R-:W-:Y:S04]  /*9bf00*/  LDS R93, [R252+UR12+0x28680] ;  /* 0x0286800cfc5d7984 */ /* 0x000fe80008000800 */
[----:B------:R-:W2:Y:S04]  /*9bf10*/  LDS R95, [R252+UR12+0x2a680] ;  /* 0x02a6800cfc5f7984 */ /* 0x000ea80008000800 */
        /* <DEDUP_REMOVED lines=54> */
[----:B------:R-:W4:Y:S04]  /*9c280*/  LDL.LU.64 R240, [R1+0x230] ;  /* 0x0002300001f07983 */ /* 0x000f280000300a00 */
[----:B------:R-:W4:Y:S04]  /*9c290*/  LDL.64 R242, [R1+0x238] ;  /* 0x0002380001f27983 */ /* 0x000f280000100a00 */
[----:B------:R-:W-:Y:S04]  /*9c2a0*/  STL.64 [R1+0xe50], R248 ;  /* 0x000e50f801007387 */ /* 0x000fe80000100a00 */
[----:B------:R1:W-:Y:S01]  /*9c2b0*/  STL.64 [R1+0xe58], R250 ;  /* 0x000e58fa01007387 */ /* 0x0003e20000100a00 */
[C---:B------:R-:W-:Y:S08]  /*9c2c0*/  HMMA.1688.F32.TF32 R24, R244.reuse, R36, R32 ;  /* 0x00000024f418723c */ /* 0x040ff00000081020 */
[C---:B-1----:R-:W-:Y:S08]  /*9c2d0*/  HMMA.1688.F32.TF32 R248, R244.reuse, R84, R208 ;  /* 0x00000054f4f8723c */ /* 0x042ff000000810d0 */
[----:B------:R-:W-:Y:S11]  /*9c2e0*/  HMMA.1688.F32.TF32 R208, R244, R20, R232 ;  /* 0x00000014f4d0723c */ /* 0x000ff600000810e8 */
[----:B------:R-:W-:Y:S04]  /*9c2f0*/  STL.64 [R1+0xfd0], R248 ;  /* 0x000fd0f801007387 */ /* 0x000fe80000100a00 */
[----:B------:R-:W-:Y:S01]  /*9c300*/  STL.64 [R1+0xfd8], R250 ;  /* 0x000fd8fa01007387 */ /* 0x000fe20000100a00 */
[----:B--2---:R-:W-:-:S02]  /*9c310*/  IMAD.MOV.U32 R16, RZ, RZ, R64 ;  /* 0x000000ffff107224 */ /* 0x004fc400078e0040 */
[----:B---3--:R-:W-:Y:S02]  /*9c320*/  IMAD.MOV.U32 R17, RZ, RZ, R60 ;  /* 0x000000ffff117224 */ /* 0x008fe400078e003c */
[----:B------:R-:W-:Y:S02]  /*9c330*/  IMAD.MOV.U32 R18, RZ, RZ, R61 ;  /* 0x000000ffff127224 */ /* 0x000fe400078e003d */
[----:B----4-:R-:W-:Y:S01]  /*9c340*/  IMAD.MOV.U32 R19, RZ, RZ, R52 ;  /* 0x000000ffff137224 */ /* 0x010fe200078e0034 */
[----:B------:R-:W-:Y:S01]  /*9c350*/  MOV R36, R53 ;  /* 0x0000003500247202 */ /* 0x000fe20000000f00 */
[----:B------:R-:W-:Y:S02]  /*9c360*/  IMAD.MOV.U32 R37, RZ, RZ, R54 ;  /* 0x000000ffff257224 */ /* 0x000fe400078e0036 */
[----:B------:R-:W-:Y:S01]  /*9c370*/  IMAD.MOV.U32 R38, RZ, RZ, R55 ;  /* 0x000000ffff267224 */ /* 0x000fe200078e0037 */
[----:B------:R-:W-:-:S15]  /*9c380*/  HMMA.1688.F32.TF32 R228, R244, R240, R228 ;  /* 0x000000f0f4e4723c */ /* 0x000fde00000810e4 */
[----:B------:R-:W-:-:S04]  /*9c390*/  NOP ;  /* 0x0000000000007918 */ /* 0x000fc80000000000 */
        /* <DEDUP_REMOVED lines=16> */
[----:B---3--:R-:W-:Y:S01]  /*9c4a0*/  HMMA.1688.F32.TF32 R4, R244, R116, R48 ;  /* 0x00000074f404723c */ /* 0x008fe20000081030 */
[----:B------:R-:W-:-:S07]  /*9c4b0*/  IMAD.MOV.U32 R39, RZ, RZ, R62 ;  /* 0x000000ffff277224 */ /* 0x000fce00078e003e */
        /* <DEDUP_REMOVED lines=9> */
[----:B------:R3:W-:Y:S04]  /*9c550*/  STL.64 [R1+0x1040], R12 ;  /* 0x0010400c01007387 */ /* 0x0007e80000100a00 */
[----:B------:R4:W-:Y:S04]  /*9c560*/  STL.64 [R1+0x1048], R14 ;  /* 0x0010480e01007387 */ /* 0x0009e80000100a00 */
[----:B------:R1:W-:Y:S04]  /*9c570*/  STL.64 [R1+0x1030], R8 ;  /* 0x0010300801007387 */ /* 0x0003e80000100a00 */
[----:B------:R1:W-:Y:S01]  /*9c580*/  STL.64 [R1+0x1038], R10 ;  /* 0x0010380a01007387 */ /* 0x0003e20000100a00 */
[----:B---3--:R-:W-:-:S03]  /*9c590*/  IMAD.MOV.U32 R12, RZ, RZ, R68 ;  /* 0x000000ffff0c7224 */ /* 0x008fc600078e0044 */
[----:B------:R-:W3:Y:S04]  /*9c5a0*/  LDL.LU R68, [R1+0x511c] ;  /* 0x00511c0001447983 */ /* 0x000ee80000300800 */
[----:B------:R1:W-:Y:S04]  /*9c5b0*/  STL.64 [R1+0x1020], R4 ;  /* 0x0010200401007387 */ /* 0x0003e80000100a00 */
[----:B------:R1:W-:Y:S01]  /*9c5c0*/  STL.64 [R1+0x1028], R6 ;  /* 0x0010280601007387 */ /* 0x0003e20000100a00 */
[----:B------:R-:W-:Y:S02]  /*9c5d0*/  IMAD.MOV.U32 R13, RZ, RZ, R69 ;  /* 0x000000ffff0d7224 */ /* 0x000fe400078e0045 */
[----:B----4-:R-:W-:Y:S01]  /*9c5e0*/  IMAD.MOV.U32 R14, RZ, RZ, R70 ;  /* 0x000000ffff0e7224 */ /* 0x010fe200078e0046 */
[----:B------:R-:W3:Y:S04]  /*9c5f0*/  LDL.LU R69, [R1+0x5118] ;  /* 0x0051180001457983 */ /* 0x000ee80000300800 */
[----:B------:R-:W3:Y:S01]  /*9c600*/  LDL.LU R70, [R1+0x5114] ;  /* 0x0051140001467983 */ /* 0x000ee20000300800 */
[----:B------:R-:W-:-:S03]  /*9c610*/  MOV R15, R71 ;  /* 0x00000047000f7202 */ /* 0x000fc60000000f00 */
        /* <DEDUP_REMOVED lines=12> */
[----:B------:R-:W3:Y:S01]  /*9c6e0*/  LDL.LU R62, [R1+0x50f0] ;  /* 0x0050f000013e7983 */ /* 0x000ee20000300800 */
[----:B-1----:R-:W-:-:S03]  /*9c6f0*/  IMAD.MOV.U32 R8, RZ, RZ, R56 ;  /* 0x000000ffff087224 */ /* 0x002fc600078e0038 */
[----:B------:R-:W3:Y:S01]  /*9c700*/  LDL.LU R56, [R1+0x50ec] ;  /* 0x0050ec0001387983 */ /* 0x000ee20000300800 */
[----:B------:R-:W-:Y:S01]  /*9c710*/  MOV R9, R57 ;  /* 0x0000003900097202 */ /* 0x000fe20000000f00 */
[----:B------:R-:W-:Y:S02]  /*9c720*/  IMAD.MOV.U32 R10, RZ, RZ, R58 ;  /* 0x000000ffff0a7224 */ /* 0x000fe400078e003a */
[----:B------:R-:W3:Y:S04]  /*9c730*/  LDL.LU R57, [R1+0x50e8] ;  /* 0x0050e80001397983 */ /* 0x000ee80000300800 */
[----:B------:R-:W3:Y:S01]  /*9c740*/  LDL.LU R58, [R1+0x50e4] ;  /* 0x0050e400013a7983 */ /* 0x000ee20000300800 */
[----:B------:R-:W-:-:S03]  /*9c750*/  IMAD.MOV.U32 R11, RZ, RZ, R59 ;  /* 0x000000ffff0b7224 */ /* 0x000fc600078e003b */
[----:B------:R-:W3:Y:S01]  /*9c760*/  LDL.LU R59, [R1+0x50e0] ;  /* 0x0050e000013b7983 */ /* 0x000ee20000300800 */
[----:B------:R-:W-:-:S03]  /*9c770*/  IMAD.MOV.U32 R4, RZ, RZ, R63 ;  /* 0x000000ffff047224 */ /* 0x000fc600078e003f */
[----:B------:R-:W3:Y:S01]  /*9c780*/  LDL.LU R63, [R1+0x50dc] ;  /* 0x0050dc00013f7983 */ /* 0x000ee20000300800 */
[----:B------:R-:W-:Y:S01]  /*9c790*/  IMAD.MOV.U32 R5, RZ, RZ, R65 ;  /* 0x000000ffff057224 */ /* 0x000fe200078e0041 */
[----:B------:R-:W-:Y:S01]  /*9c7a0*/  MOV R6, R66 ;  /* 0x0000004200067202 */ /* 0x000fe20000000f00 */
[----:B------:R-:W-:Y:S01]  /*9c7b0*/  IMAD.MOV.U32 R7, RZ, RZ, R67 ;  /* 0x000000ffff077224 */ /* 0x000fe200078e0043 */
[----:B--2---:R-:W-:-:S15]  /*9c7c0*/  HMMA.1688.F32.TF32 R24, R244, R112, R52 ;  /* 0x00000070f418723c */ /* 0x004fde0000081034 */
[----:B------:R-:W-:-:S04]  /*9c7d0*/  NOP ;  /* 0x0000000000007918 */ /* 0x000fc80000000000 */
[----:B------:R-:W-:Y:S04]  /*9c7e0*/  STL.64 [R1+0x1010], R24 ;  /* 0x0010101801007387 */ /* 0x000fe80000100a00 */
[----:B------:R3:W-:Y:S04]  /*9c7f0*/  STL.64 [R1+0x1018], R26 ;  /* 0x0010181a01007387 */ /* 0x0007e80000100a00 */
[----:B------:R-:W4:Y:S04]  /*9c800*/  LDL.LU R65, [R1+0x50d8] ;  /* 0x0050d80001417983 */ /* 0x000f280000300800 */
[----:B------:R-:W4:Y:S04]  /*9c810*/  LDL.LU R66, [R1+0x50d4] ;  /* 0x0050d40001427983 */ /* 0x000f280000300800 */
[----:B------:R-:W4:Y:S01]  /*9c820*/  LDL.LU R67, [R1+0x50d0] ;  /* 0x0050d00001437983 */ /* 0x000f220000300800 */
[----:B---3--:R-:W-:Y:S03]  /*9c830*/  HMMA.1688.F32.TF32 R24, R244, R108, R56 ;  /* 0x0000006cf418723c */ /* 0x008fe60000081038 */
[----:B------:R-:W2:Y:S04]  /*9c840*/  LDL.LU.64 R56, [R1+0x1f0] ;  /* 0x0001f00001387983 */ /* 0x000ea80000300a00 */
[----:B------:R-:W3:-:S12]  /*9c850*/  LDL.64 R58, [R1+0x1f8] ;  /* 0x0001f800013a7983 */ /* 0x000ed80000100a00 */
[----:B------:R-:W-:Y:S04]  /*9c860*/  STL.64 [R1+0x1000], R24 ;  /* 0x0010001801007387 */ /* 0x000fe80000100a00 */
[----:B------:R1:W-:Y:S02]  /*9c870*/  STL.64 [R1+0x1008], R26 ;  /* 0x0010081a01007387 */ /* 0x0003e40000100a00 */
[C---:B-1----:R-:W-:Y:S02]  /*9c880*/  HMMA.1688.F32.TF32 R24, R244.reuse, R104, R60 ;  /* 0x00000068f418723c */ /* 0x042fe4000008103c */
[----:B------:R-:W2:Y:S04]  /*9c890*/  LDL.LU.64 R60, [R1+0x200] ;  /* 0x00020000013c7983 */ /* 0x000ea80000300a00 */
[----:B------:R-:W2:Y:S02]  /*9c8a0*/  LDL.64 R62, [R1+0x208] ;  /* 0x00020800013e7983 */ /* 0x000ea40000100a00 */
[----:B------:R-:W-:Y:S11]  /*9c8b0*/  HMMA.1688.F32.TF32 R28, R244, R96, R68 ;  /* 0x00000060f41c723c */ /* 0x000ff60000081044 */
[----:B------:R-:W-:Y:S04]  /*9c8c0*/  STL.64 [R1+0xff0], R24 ;  /* 0x000ff01801007387 */ /* 0x000fe80000100a00 */
[----:B------:R1:W-:Y:S02]  /*9c8d0*/  STL.64 [R1+0xff8], R26 ;  /* 0x000ff81a01007387 */ /* 0x0003e40000100a00 */
[----:B-1----:R-:W-:Y:S08]  /*9c8e0*/  HMMA.1688.F32.TF32 R24, R92, R84, R72 ;  /* 0x000000545c18723c */ /* 0x002ff00000081048 */
[----:B----4-:R-:W-:-:S15]  /*9c8f0*/  HMMA.1688.F32.TF32 R40, R244, R100, R64 ;  /* 0x00000064f428723c */ /* 0x010fde0000081040 */
[----:B------:R-:W-:-:S04]  /*9c900*/  NOP ;  /* 0x0000000000007918 */ /* 0x000fc80000000000 */
[----:B------:R1:W-:Y:S04]  /*9c910*/  STL.64 [R1+0xfe0], R40 ;  /* 0x000fe02801007387 */ /* 0x0003e80000100a00 */
[----:B------:R-:W-:Y:S04]  /*9c920*/  STL.64 [R1+0xfe8], R42 ;  /* 0x000fe82a01007387 */ /* 0x000fe80000100a00 */
[----:B------:R-:W-:Y:S04]  /*9c930*/  STL.64 [R1+0xf50], R28 ;  /* 0x000f501c01007387 */ /* 0x000fe80000100a00 */
[----:B------:R-:W-:Y:S04]  /*9c940*/  STL.64 [R1+0xf58], R30 ;  /* 0x000f581e01007387 */ /* 0x000fe80000100a00 */
[----:B------:R-:W-:Y:S04]  /*9c950*/  STL.64 [R1+0x10d0], R24 ;  /* 0x0010d01801007387 */ /* 0x000fe80000100a00 */
[----:B------:R4:W-:Y:S04]  /*9c960*/  STL.64 [R1+0x10d8], R26 ;  /* 0x0010d81a01007387 */ /* 0x0009e80000100a00 */
[----:B------:R-:W3:Y:S01]  /*9c970*/  LDL.LU.64 R86, [R1+0x50c8] ;  /* 0x0050c80001567983 */ /* 0x000ee20000300a00 */
[----:B------:R-:W-:Y:S01]  /*9c980*/  HMMA.1688.F32.TF32 R4, R92, R120, R4 ;  /* 0x000000785c04723c */ /* 0x000fe20000081004 */
[----:B------:R-:W-:Y:S01]  /*9c990*/  IMAD.MOV.U32 R64, RZ, RZ, R89 ;  /* 0x000000ffff407224 */ /* 0x000fe200078e0059 */
[----:B------:R-:W-:Y:S01]  /*9c9a0*/  MOV R65, R91 ;  /* 0x0000005b00417202 */ /* 0x000fe20000000f00 */
[----:B------:R-:W-:-:S02]  /*9c9b0*/  IMAD.MOV.U32 R66, RZ, RZ, R90 ;  /* 0x000000ffff427224 */ /* 0x000fc400078e005a */
[----:B------:R-:W-:Y:S02]  /*9c9c0*/  IMAD.MOV.U32 R67, RZ, RZ, R88 ;  /* 0x000000ffff437224 */ /* 0x000fe400078e0058 */
[----:B-1----:R-:W-:Y:S02]  /*9c9d0*/  IMAD.MOV.U32 R41, RZ, RZ, R84 ;  /* 0x000000ffff297224 */ /* 0x002fe400078e0054 */
[----:B------:R-:W-:Y:S01]  /*9c9e0*/  IMAD.MOV.U32 R40, RZ, RZ, R85 ;  /* 0x000000ffff287224 */ /* 0x000fe200078e0055 */
[----:B------:R-:W-:Y:S04]  /*9c9f0*/  LDS R43, [R252+UR12+0x2e000] ;  /* 0x02e0000cfc2b7984 */ /* 0x000fe80008000800 */
[----:B------:R-:W3:Y:S04]  /*9ca00*/  LDL.LU.64 R84, [R1+0x50c0] ;  /* 0x0050c00001547983 */ /* 0x000ee80000300a00 */
[----:B------:R-:W3:Y:S01]  /*9ca10*/  LDL.LU.64 R72, [R1+0x210] ;  /* 0x0002100001487983 */ /* 0x000ee20000300a00 */
[C---:B----4-:R-:W-:Y:S03]  /*9ca20*/  HMMA.1688.F32.TF32 R24, R92.reuse, R240, R76 ;  /* 0x000000f05c18723c */ /* 0x050fe6000008104c */
[----:B------:R-:W4:Y:S04]  /*9ca30*/  LDL.64 R74, [R1+0x218] ;  /* 0x00021800014a7983 */ /* 0x000f280000100a00 */
[----:B------:R-:W4:Y:S04]  /*9ca40*/  LDL.LU.64 R80, [R1+0x220] ;  /* 0x0002200001507983 */ /* 0x000f280000300a00 */
[----:B------:R-:W-:Y:S08]  /*9ca50*/  LDS R42, [R0+UR12+0x2e000] ;  /* 0x02e0000c002a7984 */ /* 0x000ff00008000800 */
[----:B------:R-:W-:Y:S04]  /*9ca60*/  STL.64 [R1+0x10c0], R24 ;  /* 0x0010c01801007387 */ /* 0x000fe80000100a00 */
[----:B------:R2:W-:Y:S04]  /*9ca70*/  STL.64 [R1+0x10c8], R26 ;  /* 0x0010c81a01007387 */ /* 0x0005e80000100a00 */
[----:B------:R-:W4:Y:S04]  /*9ca80*/  LDL.64 R82, [R1+0x228] ;  /* 0x0002280001527983 */ /* 0x000f280000100a00 */
[----:B------:R-:W-:Y:S04]  /*9ca90*/  STL.64 [R1+0x10b0], R20 ;  /* 0x0010b01401007387 */ /* 0x000fe80000100a00 */
[----:B------:R3:W-:Y:S01]  /*9caa0*/  STL.64 [R1+0x10b8], R22 ;  /* 0x0010b81601007387 */ /* 0x0007e20000100a00 */
[C---:B--2---:R-:W-:Y:S08]  /*9cab0*/  HMMA.1688.F32.TF32 R24, R92.reuse, R60, R36 ;  /* 0x0000003c5c18723c */ /* 0x044ff00000081024 */
[----:B---3--:R-:W-:-:S15]  /*9cac0*/  HMMA.1688.F32.TF32 R20, R92, R72, R32 ;  /* 0x000000485c14723c */ /* 0x008fde0000081020 */
[----:B------:R-:W-:-:S04]  /*9cad0*/  NOP ;  /* 0x0000000000007918 */ /* 0x000fc80000000000 */
[----:B------:R-:W-:Y:S04]  /*9cae0*/  STL.64 [R1+0x10a0], R20 ;  /* 0x0010a01401007387 */ /* 0x000fe80000100a00 */
[----:B------:R1:W-:Y:S02]  /*9caf0*/  STL.64 [R1+0x10a8], R22 ;  /* 0x0010a81601007387 */ /* 0x0003e40000100a00 */
[C---:B-1----:R-:W-:Y:S08]  /*9cb00*/  HMMA.1688.F32.TF32 R20, R92.reuse, R56, R16 ;  /* 0x000000385c14723c */ /* 0x042ff00000081010 */
        /* <DEDUP_REMOVED lines=13> */
[----:B------:R-:W3:Y:S04]  /*9cbe0*/  LDL.LU R52, [R1+0x250] ;  /* 0x0002500001347983 */ /* 0x000ee80000300800 */
[----:B------:R1:W-:Y:S04]  /*9cbf0*/  STL.64 [R1+0x1130], R4 ;  /* 0x0011300401007387 */ /* 0x0003e80000100a00 */
[----:B------:R1:W-:Y:S04]  /*9cc00*/  STL.64 [R1+0x1138], R6 ;  /* 0x0011380601007387 */ /* 0x0003e80000100a00 */
[----:B------:R-:W3:Y:S04]  /*9cc10*/  LDL.LU R53, [R1+0x254] ;  /* 0x0002540001357983 */ /* 0x000ee80000300800 */
[----:B------:R-:W3:Y:S04]  /*9cc20*/  LDL.LU R54, [R1+0x258] ;  /* 0x0002580001367983 */ /* 0x000ee80000300800 */
[----:B------:R-:W3:Y:S04]  /*9cc30*/  LDL.LU R55, [R1+0x25c] ;  /* 0x00025c0001377983 */ /* 0x000ee80000300800 */
        /* <DEDUP_REMOVED lines=22> */
[----:B------:R-:W4:Y:S04]  /*9cda0*/  LDL.LU R91, [R1+0x50a4] ;  /* 0x0050a400015b7983 */ /* 0x000f280000300800 */
[----:B------:R-:W4:Y:S04]  /*9cdb0*/  LDL.LU R89, [R1+0x50a0] ;  /* 0x0050a00001597983 */ /* 0x000f280000300800 */
[----:B-1----:R-:W4:Y:S04]  /*9cdc0*/  LDL.LU R8, [R1+0x350] ;  /* 0x0003500001087983 */ /* 0x002f280000300800 */
[----:B------:R-:W4:Y:S04]  /*9cdd0*/  LDL.LU R9, [R1+0x354] ;  /* 0x0003540001097983 */ /* 0x000f280000300800 */
[----:B------:R-:W4:Y:S04]  /*9cde0*/  LDL.LU R10, [R1+0x358] ;  /* 0x00035800010a7983 */ /* 0x000f280000300800 */
[----:B------:R-:W4:Y:S01]  /*9cdf0*/  LDL.LU R11, [R1+0x35c] ;  /* 0x00035c00010b7983 */ /* 0x000f220000300800 */
[----:B--2---:R-:W-:Y:S01]  /*9ce00*/  MOV R15, R88 ;  /* 0x00000058000f7202 */ /* 0x004fe20000000f00 */
[----:B---3--:R-:W-:-:S02]  /*9ce10*/  IMAD.MOV.U32 R13, RZ, RZ, R90 ;  /* 0x000000ffff0d7224 */ /* 0x008fc400078e005a */
[----:B------:R-:W2:Y:S01]  /*9ce20*/  LDL.LU R88, [R1+0x3c0] ;  /* 0x0003c00001587983 */ /* 0x000ea20000300800 */
[----:B----4-:R-:W-:-:S03]  /*9ce30*/  IMAD.MOV.U32 R14, RZ, RZ, R89 ;  /* 0x000000ffff0e7224 */ /* 0x010fc600078e0059 */
[----:B------:R-:W2:Y:S01]  /*9ce40*/  LDL.LU R89, [R1+0x3c4] ;  /* 0x0003c40001597983 */ /* 0x000ea20000300800 */
[----:B------:R-:W-:-:S03]  /*9ce50*/  IMAD.MOV.U32 R12, RZ, RZ, R91 ;  /* 0x000000ffff0c7224 */ /* 0x000fc600078e005b */
        /* <DEDUP_REMOVED lines=50> */
[----:B------:R-:W-:Y:S01]  /*9d180*/  HMMA.1688.F32.TF32 R88, R92, R100, R88 ;  /* 0x000000645c58723c */ /* 0x000fe20000081058 */
        /* <DEDUP_REMOVED lines=30> */
[----:B------:R1:W-:Y:S02]  /*9d370*/  STL.64 [R1+0x1050], R92 ;  /* 0x0010505c01007387 */ /* 0x0003e40000100a00 */
[----:B-1----:R-:W-:Y:S02]  /*9d380*/  IMAD.MOV.U32 R92, RZ, RZ, R41 ;  /* 0x000000ffff5c7224 */ /* 0x002fe400078e0029 */
[----:B------:R-:W-:Y:S01]  /*9d390*/  IMAD.MOV.U32 R93, RZ, RZ, R40 ;  /* 0x000000ffff5d7224 */ /* 0x000fe200078e0028 */
[----:B------:R1:W-:Y:S04]  /*9d3a0*/  STL.64 [R1+0x1058], R94 ;  /* 0x0010585e01007387 */ /* 0x0003e80000100a00 */
[----:B------:R-:W2:Y:S04]  /*9d3b0*/  LDL.LU R89, [R1+0x334] ;  /* 0x0003340001597983 */ /* 0x000ea80000300800 */
[----:B------:R-:W2:Y:S04]  /*9d3c0*/  LDL.LU R90, [R1+0x338] ;  /* 0x00033800015a7983 */ /* 0x000ea80000300800 */
[----:B------:R-:W2:Y:S01]  /*9d3d0*/  LDL.LU R91, [R1+0x33c] ;  /* 0x00033c00015b7983 */ /* 0x000ea20000300800 */
[C---:B------:R-:W-:Y:S08]  /*9d3e0*/  HMMA.1688.F32.TF32 R84, R44.reuse, R120, R84 ;  /* 0x000000782c54723c */ /* 0x040ff00000081054 */
[C---:B------:R-:W-:Y:S01]  /*9d3f0*/  HMMA.1688.F32.TF32 R24, R44.reuse, R92, R24 ;  /* 0x0000005c2c18723c */ /* 0x040fe20000081018 */
[----:B------:R-:W-:Y:S04]  /*9d400*/  LDS R41, [R252+UR12+0x2c000] ;  /* 0x02c0000cfc297984 */ /* 0x000fe80008000800 */
[----:B------:R-:W-:Y:S04]  /*9d410*/  LDS R40, [R0+UR12+0x2c000] ;  /* 0x02c0000c00287984 */ /* 0x000fe80008000800 */
[----:B-1----:R-:W3:Y:S04]  /*9d420*/  LDL R94, [R1+0x248] ;  /* 0x00024800015e7983 */ /* 0x002ee80000100800 */
[----:B------:R-:W3:Y:S06]  /*9d430*/  LDL R95, [R1+0x24c] ;  /* 0x00024c00015f7983 */ /* 0x000eec0000100800 */
        /* <DEDUP_REMOVED lines=32> */
[----:B--2---:R-:W-:-:S15]  /*9d640*/  HMMA.1688.F32.TF32 R88, R44, R124, R88 ;  /* 0x0000007c2c58723c */ /* 0x004fde0000081058 */
[----:B------:R-:W-:-:S04]  /*9d650*/  NOP ;  /* 0x0000000000007918 */ /* 0x000fc80000000000 */
        /* <DEDUP_REMOVED lines=29> */
[----:B------:R1:W-:Y:S02]  /*9d830*/  STL.64 [R1+0x12c8], R6 ;  /* 0x0012c80601007387 */ /* 0x0003e40000100a00 */
[----:B-1----:R-:W-:Y:S02]  /*9d840*/  HMMA.1688.F32.TF32 R4, R48, R60, R36 ;  /* 0x0000003c3004723c */ /* 0x002fe40000081024 */
[----:B------:R-:W-:Y:S04]  /*9d850*/  STL.64 [R1+0x12b0], R12 ;  /* 0x0012b00c01007387 */ /* 0x000fe80000100a00 */
[----:B------:R-:W-:-:S13]  /*9d860*/  STL.64 [R1+0x12b8], R14 ;  /* 0x0012b80e01007387 */ /* 0x000fda0000100a00 */
[----:B------:R-:W-:Y:S04]  /*9d870*/  STL.64 [R1+0x1290], R4 ;  /* 0x0012900401007387 */ /* 0x000fe80000100a00 */
[----:B------:R-:W-:Y:S04]  /*9d880*/  STL.64 [R1+0x12a0], R8 ;  /* 0x0012a00801007387 */ /* 0x000fe80000100a00 */
[----:B------:R1:W-:Y:S04]  /*9d890*/  STL.64 [R1+0x12a8], R10 ;  /* 0x0012a80a01007387 */ /* 0x0003e80000100a00 */
[----:B------:R2:W-:Y:S01]  /*9d8a0*/  STL.64 [R1+0x1298], R6 ;  /* 0x0012980601007387 */ /* 0x0005e20000100a00 */
[----:B------:R-:W-:Y:S01]  /*9d8b0*/  IMAD.MOV.U32 R252, RZ, RZ, R7 ;  /* 0x000000fffffc7224 */ /* 0x000fe200078e0007 */
[C---:B-1----:R-:W-:Y:S08]  /*9d8c0*/  HMMA.1688.F32.TF32 R8, R48.reuse, R56, R32 ;  /* 0x000000383008723c */ /* 0x042ff00000081020 */
[C---:B--2---:R-:W-:Y:S08]  /*9d8d0*/  HMMA.1688.F32.TF32 R4, R48.reuse, R132, R20 ;  /* 0x000000843004723c */ /* 0x044ff00000081014 */
        /* <DEDUP_REMOVED lines=9> */
[----:B-1----:R-:W-:Y:S03]  /*9d970*/  HMMA.1688.F32.TF32 R12, R48, R116, R228 ;  /* 0x00000074300c723c */ /* 0x002fe600000810e4 */
[----:B------:R-:W-:Y:S08]  /*9d980*/  STL.64 [R1+0x1310], R8 ;  /* 0x0013100801007387 */ /* 0x000ff00000100a00 */
[----:B------:R-:W-:Y:S01]  /*9d990*/  IMAD.MOV.U32 R129, RZ, RZ, R4 ;  /* 0x000000ffff817224 */ /* 0x000fe200078e0004 */
[----:B------:R1:W-:Y:S01]  /*9d9a0*/  STL.64 [R1+0x1318], R10 ;  /* 0x0013180a01007387 */ /* 0x0003e20000100a00 */
[----:B------:R-:W-:Y:S01]  /*9d9b0*/  MOV R128, R5 ;  /* 0x0000000500807202 */ /* 0x000fe20000000f00 */
[----:B------:R-:W-:-:S02]  /*9d9c0*/  IMAD.MOV.U32 R125, RZ, RZ, R6 ;  /* 0x000000ffff7d7224 */ /* 0x000fc400078e0006 */
[----:B------:R-:W-:Y:S02]  /*9d9d0*/  IMAD.MOV.U32 R124, RZ, RZ, R7 ;  /* 0x000000ffff7c7224 */ /* 0x000fe400078e0007 */
[C---:B------:R-:W-:Y:S08]  /*9d9e0*/  HMMA.1688.F32.TF32 R4, R48.reuse, R108, R212 ;  /* 0x0000006c3004723c */ /* 0x040ff000000810d4 */
[----:B-1----:R-:W-:Y:S01]  /*9d9f0*/  HMMA.1688.F32.TF32 R8, R48, R112, R208 ;  /* 0x000000703008723c */ /* 0x002fe200000810d0 */
[----:B------:R-:W-:Y:S04]  /*9da00*/  STL.64 [R1+0x12f0], R12 ;  /* 0x0012f00c01007387 */ /* 0x000fe80000100a00 */
[----:B------:R-:W-:Y:S01]  /*9da10*/  STL.64 [R1+0x12f8], R14 ;  /* 0x0012f80e01007387 */ /* 0x000fe20000100a00 */
        /* <DEDUP_REMOVED lines=9> */
[----:B------:R-:W-:Y:S01]  /*9dab0*/  IMAD.MOV.U32 R116, RZ, RZ, R4 ;  /* 0x000000ffff747224 */ /* 0x000fe200078e0004 */
[----:B------:R-:W-:Y:S01]  /*9dac0*/  STL.64 [R1+0x12e0], R8 ;  /* 0x0012e00801007387 */ /* 0x000fe20000100a00 */
[----:B------:R-:W-:Y:S01]  /*9dad0*/  IMAD.MOV.U32 R113, RZ, RZ, R5 ;  /* 0x000000ffff717224 */ /* 0x000fe200078e0005 */
[----:B------:R-:W-:Y:S01]  /*9dae0*/  MOV R112, R6 ;  /* 0x0000000600707202 */ /* 0x000fe20000000f00 */
[----:B------:R-:W-:Y:S01]  /*9daf0*/  IMAD.MOV.U32 R109, RZ, RZ, R7 ;  /* 0x000000ffff6d7224 */ /* 0x000fe200078e0007 */
[----:B------:R1:W-:Y:S01]  /*9db00*/  STL.64 [R1+0x12e8], R10 ;  /* 0x0012e80a01007387 */ /* 0x0003e20000100a00 */
[----:B------:R-:W-:Y:S01]  /*9db10*/  HMMA.1688.F32.TF32 R4, R48, R100, R220 ;  /* 0x000000643004723c */ /* 0x000fe200000810dc */
[----:B------:R-:W-:Y:S02]  /*9db20*/  IMAD.MOV.U32 R69, RZ, RZ, R177 ;  /* 0x000000ffff457224 */ /* 0x000fe400078e00b1 */
[----:B------:R-:W-:Y:S02]  /*9db30*/  IMAD.MOV.U32 R70, RZ, RZ, R178 ;  /* 0x000000ffff467224 */ /* 0x000fe400078e00b2 */
[----:B------:R-:W-:Y:S01]  /*9db40*/  IMAD.MOV.U32 R71, RZ, RZ, R179 ;  /* 0x000000ffff477224 */ /* 0x000fe200078e00b3 */
[----:B------:R-:W-:Y:S01]  /*9db50*/  MOV R244, R172 ;  /* 0x000000ac00f47202 */ /* 0x000fe20000000f00 */
[----:B------:R-:W-:-:S02]  /*9db60*/  IMAD.MOV.U32 R245, RZ, RZ, R173 ;  /* 0x000000fffff57224 */ /* 0x000fc400078e00ad */
[----:B------:R-:W-:Y:S02]  /*9db70*/  IMAD.MOV.U32 R246, RZ, RZ, R174 ;  /* 0x000000fffff67224 */ /* 0x000fe400078e00ae */
[----:B------:R-:W-:Y:S02]  /*9db80*/  IMAD.MOV.U32 R247, RZ, RZ, R175 ;  /* 0x000000fffff77224 */ /* 0x000fe400078e00af */
[----:B------:R-:W-:Y:S01]  /*9db90*/  IMAD.MOV.U32 R76, RZ, RZ, R168 ;  /* 0x000000ffff4c7224 */ /* 0x000fe200078e00a8 */
[----:B------:R-:W-:Y:S01]  /*9dba0*/  MOV R77, R169 ;  /* 0x000000a9004d7202 */ /* 0x000fe20000000f00 */
[----:B------:R-:W-:Y:S01]  /*9dbb0*/  IMAD.MOV.U32 R78, RZ, RZ, R170 ;  /* 0x000000ffff4e7224 */ /* 0x000fe200078e00aa */
[----:B-1----:R-:W-:Y:S01]  /*9dbc0*/  HMMA.1688.F32.TF32 R8, R48, R104, R224 ;  /* 0x000000683008723c */ /* 0x002fe200000810e0 */
[----:B------:R-:W-:Y:S02]  /*9dbd0*/  IMAD.MOV.U32 R79, RZ, RZ, R171 ;  /* 0x000000ffff4f7224 */ /* 0x000fe400078e00ab */
[----:B------:R-:W-:-:S02]  /*9dbe0*/  IMAD.MOV.U32 R84, RZ, RZ, R164 ;  /* 0x000000ffff547224 */ /* 0x000fc400078e00a4 */
[----:B------:R-:W-:Y:S01]  /*9dbf0*/  IMAD.MOV.U32 R85, RZ, RZ, R165 ;  /* 0x000000ffff557224 */ /* 0x000fe200078e00a5 */
[----:B------:R-:W-:Y:S01]  /*9dc00*/  MOV R86, R166 ;  /* 0x000000a600567202 */ /* 0x000fe20000000f00 */
[----:B------:R-:W-:Y:S02]  /*9dc10*/  IMAD.MOV.U32 R87, RZ, RZ, R167 ;  /* 0x000000ffff577224 */ /* 0x000fe400078e00a7 */
[----:B------:R-:W-:Y:S02]  /*9dc20*/  IMAD.MOV.U32 R88, RZ, RZ, R160 ;  /* 0x000000ffff587224 */ /* 0x000fe400078e00a0 */
[----:B------:R-:W-:Y:S01]  /*9dc30*/  IMAD.MOV.U32 R89, RZ, RZ, R161 ;  /* 0x000000ffff597224 */ /* 0x000fe200078e00a1 */
[----:B------:R-:W-:Y:S01]  /*9dc40*/  STL.64 [R1+0x1260], R4 ;  /* 0x0012600401007387 */ /* 0x000fe20000100a00 */
[----:B------:R-:W-:Y:S02]  /*9dc50*/  IMAD.MOV.U32 R117, RZ, RZ, R7 ;  /* 0x000000ffff757224 */ /* 0x000fe400078e0007 */
[----:B------:R-:W-:Y:S01]  /*9dc60*/  IMAD.MOV.U32 R90, RZ, RZ, R162 ;  /* 0x000000ffff5a7224 */ /* 0x000fe200078e00a2 */
        /* <DEDUP_REMOVED lines=8> */
[----:B------:R-:W-:Y:S04]  /*9dcf0*/  STL.64 [R1+0x1270], R8 ;  /* 0x0012700801007387 */ /* 0x000fe80000100a00 */
[----:B------:R-:W-:Y:S04]  /*9dd00*/  STL.64 [R1+0x1278], R10 ;  /* 0x0012780a01007387 */ /* 0x000fe80000100a00 */
[----:B------:R1:W-:Y:S04]  /*9dd10*/  STL.64 [R1+0x1268], R6 ;  /* 0x0012680601007387 */ /* 0x0003e80000100a00 */
[----:B------:R-:W2:Y:S01]  /*9dd20*/  LDL.LU R184, [R1+0x4fcc] ;  /* 0x004fcc0001b87983 */ /* 0x000ea20000300800 */
        /* <DEDUP_REMOVED lines=10> */
[----:B-1----:R-:W-:Y:S01]  /*9ddd0*/  HMMA.1688.F32.TF32 R4, R48, R96, R216 ;  /* 0x000000603004723c */ /* 0x002fe200000810d8 */
[----:B------:R-:W-:-:S02]  /*9dde0*/  IMAD.MOV.U32 R21, RZ, RZ, R141 ;  /* 0x000000ffff157224 */ /* 0x000fc400078e008d */
[----:B------:R-:W-:Y:S01]  /*9ddf0*/  IMAD.MOV.U32 R22, RZ, RZ, R142 ;  /* 0x000000ffff167224 */ /* 0x000fe200078e008e */
[----:B------:R-:W-:Y:S01]  /*9de00*/  MOV R23, R143 ;  /* 0x0000008f00177202 */ /* 0x000fe20000000f00 */
[----:B------:R-:W-:Y:S02]  /*9de10*/  IMAD.MOV.U32 R24, RZ, RZ, R98 ;  /* 0x000000ffff187224 */ /* 0x000fe400078e0062 */
[----:B------:R-:W-:Y:S02]  /*9de20*/  IMAD.MOV.U32 R25, RZ, RZ, R99 ;  /* 0x000000ffff197224 */ /* 0x000fe400078e0063 */
[----:B------:R-:W-:Y:S01]  /*9de30*/  IMAD.MOV.U32 R26, RZ, RZ, R102 ;  /* 0x000000ffff1a7224 */ /* 0x000fe200078e0066 */
[----:B------:R-:W-:Y:S01]  /*9de40*/  MOV R27, R103 ;  /* 0x00000067001b7202 */ /* 0x000fe20000000f00 */
[----:B------:R-:W-:Y:S02]  /*9de50*/  IMAD.MOV.U32 R28, RZ, RZ, R106 ;  /* 0x000000ffff1c7224 */ /* 0x000fe400078e006a */
        /* <DEDUP_REMOVED lines=76> */
[----:B------:R-:W4:Y:S04]  /*9e320*/  LDL.LU R127, [R1+0x4ed0] ;  /* 0x004ed000017f7983 */ /* 0x000f280000300800 */
[----:B------:R-:W4:Y:S01]  /*9e330*/  LDL.LU R130, [R1+0x4ecc] ;  /* 0x004ecc0001827983 */ /* 0x000f220000300800 */
[----:B------:R-:W-:Y:S02]  /*9e340*/  IMAD.MOV.U32 R249, RZ, RZ, R131 ;  /* 0x000000fffff97224 */ /* 0x000fe400078e0083 */
[----:B------:R-:W-:Y:S01]  /*9e350*/  IMAD.MOV.U32 R250, RZ, RZ, R134 ;  /* 0x000000fffffa7224 */ /* 0x000fe200078e0086 */
[----:B------:R-:W4:Y:S04]  /*9e360*/  LDL.LU R131, [R1+0x4ec8] ;  /* 0x004ec80001837983 */ /* 0x000f280000300800 */
[----:B------:R-:W4:Y:S01]  /*9e370*/  LDL.LU R134, [R1+0x4ec4] ;  /* 0x004ec40001867983 */ /* 0x000f220000300800 */
[----:B------:R-:W-:-:S02]  /*9e380*/  MOV R251, R135 ;  /* 0x0000008700fb7202 */ /* 0x000fc40000000f00 */
[----:B------:R-:W-:Y:S01]  /*9e390*/  LOP3.LUT R97, R0, 0x20, RZ, 0x3c, !PT ;  /* 0x0000002000617812 */ /* 0x000fe200078e3cff */
        /* <DEDUP_REMOVED lines=13> */
[----:B------:R-:W-:Y:S04]  /*9e470*/  LDS R12, [R0+UR12+0x2c180] ;  /* 0x02c1800c000c7984 */ /* 0x000fe80008000800 */
[----:B------:R-:W-:Y:S04]  /*9e480*/  LDS R14, [R0+UR12+0x2e180] ;  /* 0x02e1800c000e7984 */ /* 0x000fe80008000800 */
[----:B------:R-:W-:Y:S04]  /*9e490*/  LDS R13, [R97+UR12+0x2c180] ;  /* 0x02c1800c610d7984 */ /* 0x000fe80008000800 */
[----:B------:R-:W2:Y:S01]  /*9e4a0*/  LDS R15, [R97+UR12+0x2e180] ;  /* 0x02e1800c610f7984 */ /* 0x000ea20008000800 */
[C---:B-1----:R-:W-:Y:S08]  /*9e4b0*/  HMMA.1688.F32.TF32 R48, R4.reuse, R82, R204 ;  /* 0x000000520430723c */ /* 0x042ff000000810cc */
[----:B------:R-:W-:Y:S08]  /*9e4c0*/  HMMA.1688.F32.TF32 R248, R4, R62, R248 ;  /* 0x0000003e04f8723c */ /* 0x000ff000000810f8 */
        /* <DEDUP_REMOVED lines=16> */
[C---:B------:R-:W-:Y:S01]  /*9e5d0*/  HMMA.1688.F32.TF32 R40, R4.reuse, R94, R236 ;  /* 0x0000005e0428723c */ /* 0x040fe200000810ec */
[----:B------:R-:W-:Y:S04]  /*9e5e0*/  STL.64 [R1+0x4eb8], R142 ;  /* 0x004eb88e01007387 */ /* 0x000fe80000100a00 */
[----:B------:R1:W-:Y:S03]  /*9e5f0*/  STL.64 [R1+0x4eb0], R140 ;  /* 0x004eb08c01007387 */ /* 0x0003e60000100a00 */
[C---:B-1----:R-:W-:Y:S11]  /*9e600*/  HMMA.1688.F32.TF32 R140, R4.reuse, R242, R200 ;  /* 0x000000f2048c723c */ /* 0x042ff600000810c8 */
[----:B------:R-:W-:Y:S04]  /*9e610*/  STL.64 [R1+0x30], R40 ;  /* 0x0000302801007387 */ /* 0x000fe80000100a00 */
[----:B------:R1:W-:Y:S02]  /*9e620*/  STL.64 [R1+0x38], R42 ;  /* 0x0000382a01007387 */ /* 0x0003e40000100a00 */
[C---:B-1----:R-:W-:Y:S02]  /*9e630*/  HMMA.1688.F32.TF32 R40, R4.reuse, R74, R208 ;  /* 0x0000004a0428723c */ /* 0x042fe400000810d0 */
[----:B------:R-:W-:Y:S04]  /*9e640*/  STL.64 [R1+0x20], R140 ;  /* 0x0000208c01007387 */ /* 0x000fe80000100a00 */
[----:B------:R-:W-:Y:S04]  /*9e650*/  STL.64 [R1+0x28], R142 ;  /* 0x0000288e01007387 */ /* 0x000fe80000100a00 */
[----:B------:R-:W-:Y:S04]  /*9e660*/  STL.64 [R1+0x10], R48 ;  /* 0x0000103001007387 */ /* 0x000fe80000100a00 */
[----:B------:R1:W-:Y:S01]  /*9e670*/  STL.64 [R1+0x18], R50 ;  /* 0x0000183201007387 */ /* 0x0003e20000100a00 */
[C---:B------:R-:W-:Y:S08]  /*9e680*/  HMMA.1688.F32.TF32 R28, R4.reuse, R130, R28 ;  /* 0x00000082041c723c */ /* 0x040ff0000008101c */
[C---:B------:R-:W-:Y:S08]  /*9e690*/  HMMA.1688.F32.TF32 R24, R4.reuse, R126, R24 ;  /* 0x0000007e0418723c */ /* 0x040ff00000081018 */
[C---:B------:R-:W-:Y:S08]  /*9e6a0*/  HMMA.1688.F32.TF32 R20, R4.reuse, R122, R20 ;  /* 0x0000007a0414723c */ /* 0x040ff00000081014 */
[C---:B-1----:R-:W-:Y:S01]  /*9e6b0*/  HMMA.1688.F32.TF32 R48, R4.reuse, R58, R228 ;  /* 0x0000003a0430723c */ /* 0x042fe200000810e4 */
[----:B------:R-:W-:Y:S04]  /*9e6c0*/  STL.64 [R1], R40 ;  /* 0x0000002801007387 */ /* 0x000fe80000100a00 */
[----:B------:R1:W-:Y:S03]  /*9e6d0*/  STL.64 [R1+0x8], R42 ;  /* 0x0000082a01007387 */ /* 0x0003e60000100a00 */
[C---:B-1----:R-:W-:Y:S11]  /*9e6e0*/  HMMA.1688.F32.TF32 R40, R4.reuse, R134, R232 ;  /* 0x000000860428723c */ /* 0x042ff600000810e8 */
        /* <DEDUP_REMOVED lines=23> */
[----:B--2---:R-:W-:Y:S08]  /*9e860*/  HMMA.1688.F32.TF32 R20, R4, R98, R84 ;  /* 0x000000620414723c */ /* 0x004ff00000081054 */
        /* <DEDUP_REMOVED lines=125> */
[C---:B------:R-:W-:Y:S08]  /*9f040*/  HMMA.1688.F32.TF32 R28, R8.reuse, R102, R28 ;  /* 0x00000066081c723c */ /* 0x040ff0000008101c */
[C---:B-1----:R-:W-:Y:S01]  /*9f050*/  HMMA.1688.F32.TF32 R48, R8.reuse, R114, R208 ;  /* 0x000000720830723c */ /* 0x042fe200000810d0 */
        /* <DEDUP_REMOVED lines=15> */
[----:B------:R-:W-:Y:S04]  /*9f150*/  STL.64 [R1+0x1d0], R8 ;  /* 0x0001d00801007387 */ /* 0x000fe80000100a00 */
[----:B------:R2:W-:Y:S01]  /*9f160*/  STL.64 [R1+0x1d8], R10 ;  /* 0x0001d80a01007387 */ /* 0x0005e20000100a00 */
[C---:B-1----:R-:W-:Y:S08]  /*9f170*/  HMMA.1688.F32.TF32 R4, R12.reuse, R94, R20 ;  /* 0x0000005e0c04723c */ /* 0x042ff00000081014 */
[C---:B------:R-:W-:Y:S08]  /*9f180*/  HMMA.1688.F32.TF32 R20, R12.reuse, R242, R32 ;  /* 0x000000f20c14723c */ /* 0x040ff00000081020 */
[C---:B--2---:R-:W-:Y:S03]  /*9f190*/  HMMA.1688.F32.TF32 R8, R12.reuse, R82, R36 ;  /* 0x000000520c08723c */ /* 0x044fe60000081024 */
[----:B------:R-:W-:Y:S04]  /*9f1a0*/  STL.64 [R1+0x2d0], R4 ;  /* 0x0002d00401007387 */ /* 0x000fe80000100a00 */
[----:B------:R-:W-:Y:S04]  /*9f1b0*/  STL.64 [R1+0x2d8], R6 ;  /* 0x0002d80601007387 */ /* 0x000fe80000100a00 */
[----:B------:R-:W-:Y:S04]  /*9f1c0*/  STL.64 [R1+0x2c0], R20 ;  /* 0x0002c01401007387 */ /* 0x000fe80000100a00 */
[----:B------:R4:W-:Y:S04]  /*9f1d0*/  STL.64 [R1+0x2c8], R22 ;  /* 0x0002c81601007387 */ /* 0x0009e80000100a00 */
[----:B------:R-:W-:Y:S04]  /*9f1e0*/  STL.64 [R1+0x2b0], R8 ;  /* 0x0002b00801007387 */ /* 0x000fe80000100a00 */
[----:B------:R1:W-:Y:S04]  /*9f1f0*/  STL.64 [R1+0x2b8], R10 ;  /* 0x0002b80a01007387 */ /* 0x0003e80000100a00 */
[----:B------:R-:W-:Y:S04]  /*9f200*/  LDS R4, [R0+UR12+0x2c200] ;  /* 0x02c2000c00047984 */ /* 0x000fe80008000800 */
[----:B------:R-:W-:Y:S04]  /*9f210*/  LDS R6, [R0+UR12+0x2e200] ;  /* 0x02e2000c00067984 */ /* 0x000fe80008000800 */
[----:B------:R-:W-:Y:S04]  /*9f220*/  LDS R5, [R97+UR12+0x2c200] ;  /* 0x02c2000c61057984 */ /* 0x000fe80008000800 */
[----:B------:R-:W2:Y:S01]  /*9f230*/  LDS R7, [R97+UR12+0x2e200] ;  /* 0x02e2000c61077984 */ /* 0x000ea20008000800 */
[C---:B----4-:R-:W-:Y:S08]  /*9f240*/  HMMA.1688.F32.TF32 R20, R12.reuse, R62, R44 ;  /* 0x0000003e0c14723c */ /* 0x050ff0000008102c */
[C---:B-1----:R-:W-:Y:S08]  /*9f250*/  HMMA.1688.F32.TF32 R8, R12.reuse, R74, R16 ;  /* 0x0000004a0c08723c */ /* 0x042ff00000081010 */
[C---:B------:R-:W-:Y:S11]  /*9f260*/  HMMA.1688.F32.TF32 R16, R12.reuse, R58, R88 ;  /* 0x0000003a0c10723c */ /* 0x040ff60000081058 */
        /* <DEDUP_REMOVED lines=18> */
[----:B------:R-:W3:Y:S01]  /*9f390*/  LDS R11, [R97+UR12+0x2e280] ;  /* 0x02e2800c610b7984 */ /* 0x000ee20008000800 */
[C---:B-1----:R-:W-:Y:S08]  /*9f3a0*/  HMMA.1688.F32.TF32 R16, R12.reuse, R122, R68 ;  /* 0x0000007a0c10723c */ /* 0x042ff00000081044 */
[C---:B------:R-:W-:Y:S11]  /*9f3b0*/  HMMA.1688.F32.TF32 R20, R12.reuse, R118, R64 ;  /* 0x000000760c14723c */ /* 0x040ff60000081040 */
[----:B------:R-:W-:Y:S04]  /*9f3c0*/  STL.64 [R1+0x330], R16 ;  /* 0x0003301001007387 */ /* 0x000fe80000100a00 */
[----:B------:R1:W-:Y:S04]  /*9f3d0*/  STL.64 [R1+0x338], R18 ;  /* 0x0003381201007387 */ /* 0x0003e80000100a00 */
[----:B------:R-:W4:Y:S01]  /*9f3e0*/  LDL.LU R64, [R1+0x790] ;  /* 0x0007900001407983 */ /* 0x000f220000300800 */
[----:B-1----:R-:W-:Y:S03]  /*9f3f0*/  HMMA.1688.F32.TF32 R16, R12, R114, R52 ;  /* 0x000000720c10723c */ /* 0x002fe60000081034 */
[----:B------:R-:W-:Y:S04]  /*9f400*/  STL.64 [R1+0x320], R20 ;  /* 0x0003201401007387 */ /* 0x000fe80000100a00 */
[----:B------:R-:W-:-:S12]  /*9f410*/  STL.64 [R1+0x328], R22 ;  /* 0x0003281601007387 */ /* 0x000fd80000100a00 */
[----:B------:R1:W-:Y:S04]  /*9f420*/  STL.64 [R1+0x310], R16 ;  /* 0x0003101001007387 */ /* 0x0003e80000100a00 */
        /* <DEDUP_REMOVED lines=112> */
[C---:B------:R-:W-:Y:S01]  /*9fb30*/  HMMA.1688.F32.TF32 R40, R4.reuse, R242, R40 ;  /* 0x000000f20428723c */ /* 0x040fe20000081028 */
[----:B------:R-:W-:Y:S04]  /*9fb40*/  LDS R244, [R0+UR12+0x2c300] ;  /* 0x02c3000c00f47984 */ /* 0x000fe80008000800 */
[----:B------:R-:W-:Y:S04]  /*9fb50*/  LDS R246, [R0+UR12+0x2e300] ;  /* 0x02e3000c00f67984 */ /* 0x000fe80008000800 */
[----:B------:R-:W-:Y:S04]  /*9fb60*/  LDS R245, [R97+UR12+0x2c300] ;  /* 0x02c3000c61f57984 */ /* 0x000fe80008000800 */
[----:B------:R-:W1:Y:S04]  /*9fb70*/  LDS R247, [R97+UR12+0x2e300] ;  /* 0x02e3000c61f77984 */ /* 0x000e680008000800 */
[----:B------:R-:W-:Y:S04]  /*9fb80*/  STL.64 [R1+0x300], R140 ;  /* 0x0003008c01007387 */ /* 0x000fe80000100a00 */
[----:B------:R2:W-:Y:S04]  /*9fb90*/  STL.64 [R1+0x308], R142 ;  /* 0x0003088e01007387 */ /* 0x0005e80000100a00 */
[----:B--2---:R-:W2:Y:S04]  /*9fba0*/  LDL.LU.64 R142, [R1+0x4eb8] ;  /* 0x004eb800018e7983 */ /* 0x004ea80000300a00 */
[----:B------:R-:W2:Y:S04]  /*9fbb0*/  LDL.LU.64 R140, [R1+0x4eb0] ;  /* 0x004eb000018c7983 */ /* 0x000ea80000300a00 */
[----:B------:R-:W-:Y:S04]  /*9fbc0*/  STL.64 [R1+0x2f0], R204 ;  /* 0x0002f0cc01007387 */ /* 0x000fe80000100a00 */
[----:B------:R-:W-:Y:S04]  /*9fbd0*/  STL.64 [R1+0x2f8], R206 ;  /* 0x0002f8ce01007387 */ /* 0x000fe80000100a00 */
[----:B------:R-:W-:Y:S04]  /*9fbe0*/  STL.64 [R1+0x2e0], R200 ;  /* 0x0002e0c801007387 */ /* 0x000fe80000100a00 */
[----:B------:R-:W-:Y:S04]  /*9fbf0*/  STL.64 [R1+0x2e8], R202 ;  /* 0x0002e8ca01007387 */ /* 0x000fe80000100a00 */
[----:B------:R-:W-:Y:S04]  /*9fc00*/  STL.64 [R1+0x250], R12 ;  /* 0x0002500c01007387 */ /* 0x000fe80000100a00 */
[----:B------:R3:W-:Y:S02]  /*9fc10*/  STL.64 [R1+0x258], R14 ;  /* 0x0002580e01007387 */ /* 0x0007e40000100a00 */
[C---:B---3--:R-:W-:Y:S08]  /*9fc20*/  HMMA.1688.F32.TF32 R12, R4.reuse, R94, R236 ;  /* 0x0000005e040c723c */ /* 0x048ff000000810ec */
[C---:B------:R-:W-:Y:S11]  /*9fc30*/  HMMA.1688.F32.TF32 R48, R4.reuse, R82, R48 ;  /* 0x000000520430723c */ /* 0x040ff60000081030 */
[----:B------:R-:W-:Y:S04]  /*9fc40*/  STL.64 [R1+0x3d0], R12 ;  /* 0x0003d00c01007387 */ /* 0x000fe80000100a00 */
[----:B------:R3:W-:Y:S02]  /*9fc50*/  STL.64 [R1+0x3d8], R14 ;  /* 0x0003d80e01007387 */ /* 0x0007e40000100a00 */
[C---:B---3--:R-:W-:Y:S02]  /*9fc60*/  HMMA.1688.F32.TF32 R12, R4.reuse, R74, R216 ;  /* 0x0000004a040c723c */ /* 0x048fe400000810d8 */
[----:B------:R-:W-:Y:S04]  /*9fc70*/  STL.64 [R1+0x3c0], R40 ;  /* 0x0003c02801007387 */ /* 0x000fe80000100a00 */
[----:B------:R3:W-:Y:S04]  /*9fc80*/  STL.64 [R1+0x3c8], R42 ;  /* 0x0003c82a01007387 */ /* 0x0007e80000100a00 */
[----:B------:R-:W-:Y:S04]  /*9fc90*/  STL.64 [R1+0x3b0], R48 ;  /* 0x0003b03001007387 */ /* 0x000fe80000100a00 */
[----:B------:R4:W-:Y:S01]  /*9fca0*/  STL.64 [R1+0x3b8], R50 ;  /* 0x0003b83201007387 */ /* 0x0009e20000100a00 */
[C---:B---3--:R-:W-:Y:S08]  /*9fcb0*/  HMMA.1688.F32.TF32 R40, R4.reuse, R62, R220 ;  /* 0x0000003e0428723c */ /* 0x048ff000000810dc */
[C---:B----4-:R-:W-:Y:S01]  /*9fcc0*/  HMMA.1688.F32.TF32 R48, R4.reuse, R58, R224 ;  /* 0x0000003a0430723c */ /* 0x050fe200000810e0 */
[----:B------:R-:W-:Y:S04]  /*9fcd0*/  STL.64 [R1+0x3a0], R12 ;  /* 0x0003a00c01007387 */ /* 0x000fe80000100a00 */
[----:B------:R3:W-:Y:S03]  /*9fce0*/  STL.64 [R1+0x3a8], R14 ;  /* 0x0003a80e01007387 */ /* 0x0007e60000100a00 */
[C---:B---3--:R-:W-:Y:S03]  /*9fcf0*/  HMMA.1688.F32.TF32 R12, R4.reuse, R134, R212 ;  /* 0x00000086040c723c */ /* 0x048fe600000810d4 */
        /* <DEDUP_REMOVED lines=8> */
[----:B---3--:R-:W-:Y:S03]  /*9fd80*/  HMMA.1688.F32.TF32 R12, R4, R122, R232 ;  /* 0x0000007a040c723c */ /* 0x008fe600000810e8 */
[----:B------:R-:W-:Y:S04]  /*9fd90*/  STL.64 [R1+0x360], R40 ;  /* 0x0003602801007387 */ /* 0x000fe80000100a00 */
[----:B------:R3:W-:Y:S04]  /*9fda0*/  STL.64 [R1+0x368], R42 ;  /* 0x0003682a01007387 */ /* 0x0007e80000100a00 */
[----:B------:R-:W-:Y:S04]  /*9fdb0*/  STL.64 [R1+0x440], R48 ;  /* 0x0004403001007387 */ /* 0x000fe80000100a00 */
[----:B------:R-:W-:Y:S01]  /*9fdc0*/  STL.64 [R1+0x448], R50 ;  /* 0x0004483201007387 */ /* 0x000fe20000100a00 */
        /* <DEDUP_REMOVED lines=9> */
[C---:B---3--:R-:W-:Y:S08]  /*9fe60*/  HMMA.1688.F32.TF32 R40, R4.reuse, R118, R28 ;  /* 0x000000760428723c */ /* 0x048ff0000008101c */
[C---:B------:R-:W-:Y:S01]  /*9fe70*/  HMMA.1688.F32.TF32 R28, R4.reuse, R114, R24 ;  /* 0x00000072041c723c */ /* 0x040fe20000081018 */
[----:B------:R-:W-:Y:S01]  /*9fe80*/  IMAD.MOV.U32 R105, RZ, RZ, R75 ;  /* 0x000000ffff697224 */ /* 0x000fe200078e004b */
[----:B------:R-:W-:Y:S04]  /*9fe90*/  LDS R49, [R97+UR12+0x30000] ;  /* 0x0300000c61317984 */ /* 0x000fe80008000800 */
[----:B------:R-:W-:Y:S04]  /*9fea0*/  STL.64 [R1+0x430], R12 ;  /* 0x0004300c01007387 */ /* 0x000fe80000100a00 */
[----:B------:R3:W-:Y:S04]  /*9feb0*/  STL.64 [R1+0x438], R14 ;  /* 0x0004380e01007387 */ /* 0x0007e80000100a00 */
[----:B------:R-:W-:Y:S04]  /*9fec0*/  LDS R51, [R97+UR12+0x32000] ;  /* 0x0320000c61337984 */ /* 0x000fe80008000800 */
[----:B------:R-:W-:Y:S04]  /*9fed0*/  LDS R48, [R0+UR12+0x30000] ;  /* 0x0300000c00307984 */ /* 0x000fe80008000800 */
[----:B------:R-:W-:Y:S01]  /*9fee0*/  LDS R50, [R0+UR12+0x32000] ;  /* 0x0320000c00327984 */ /* 0x000fe20008000800 */
[C---:B---3--:R-:W-:Y:S03]  /*9fef0*/  HMMA.1688.F32.TF32 R12, R4.reuse, R110, R20 ;  /* 0x0000006e040c723c */ /* 0x048fe60000081014 */
        /* <DEDUP_REMOVED lines=8> */
[----:B---3--:R-:W-:Y:S08]  /*9ff80*/  HMMA.1688.F32.TF32 R12, R4, R98, R16 ;  /* 0x00000062040c723c */ /* 0x008ff00000081010 */
[C---:B------:R-:W-:Y:S01]  /*9ff90*/  HMMA.1688.F32.TF32 R4, R8.reuse, R94, R44 ;  /* 0x0000005e0804723c */ /* 0x040fe2000008102c */
        /* <DEDUP_REMOVED lines=22> */
[----:B------:R-:W1:Y:S04]  /*a0100*/  LDL.LU R44, [R1+0x6b0] ;  /* 0x0006b000012c7983 */ /* 0x000e680000300800 */
        /* <DEDUP_REMOVED lines=48> */
[----:B-1----:R-:W-:-:S15]  /*a0410*/  HMMA.1688.F32.TF32 R4, R8, R130, R68 ;  /* 0x000000820804723c */ /* 0x002fde0000081044 */
[----:B------:R-:W-:-:S04]  /*a0420*/  NOP ;  /* 0x0000000000007918 */ /* 0x000fc80000000000 */
        /* <DEDUP_REMOVED lines=11> */
[----:B------:R-:W2:Y:S01]  /*a04e0*/  LDL.LU R69, [R1+0x674] ;  /* 0x0006740001457983 */ /* 0x000ea20000300800 */
[C---:B---3--:R-:W-:Y:S03]  /*a04f0*/  HMMA.1688.F32.TF32 R4, R8.reuse, R122, R52 ;  /* 0x0000007a0804723c */ /* 0x048fe60000081034 */
[----:B------:R-:W2:Y:S04]  /*a0500*/  LDL.LU R70, [R1+0x678] ;  /* 0x0006780001467983 */ /* 0x000ea80000300800 */
[----:B------:R-:W2:Y:S04]  /*a0510*/  LDL.LU R71, [R1+0x67c] ;  /* 0x00067c0001477983 */ /* 0x000ea80000300800 */
[----:B------:R-:W3:Y:S01]  /*a0520*/  LDL.LU R64, [R1+0x660] ;  /* 0x0006600001407983 */ /* 0x000ee20000300800 */
[C---:B----4-:R-:W-:Y:S03]  /*a0530*/  HMMA.1688.F32.TF32 R28, R8.reuse, R118, R28 ;  /* 0x00000076081c723c */ /* 0x050fe6000008101c */
        /* <DEDUP_REMOVED lines=10> */
[----:B------:R-:W4:Y:S01]  /*a05e0*/  LDL.LU R55, [R1+0x65c] ;  /* 0x00065c0001377983 */ /* 0x000f220000300800 */
[C---:B-1----:R-:W-:Y:S08]  /*a05f0*/  HMMA.1688.F32.TF32 R4, R8.reuse, R114, R24 ;  /* 0x000000720804723c */ /* 0x042ff00000081018 */
[C---:B------:R-:W-:Y:S01]  /*a0600*/  HMMA.1688.F32.TF32 R12, R8.reuse, R110, R20 ;  /* 0x0000006e080c723c */ /* 0x040fe20000081014 */
[----:B------:R-:W-:Y:S04]  /*a0610*/  STL.64 [R1+0x520], R28 ;  /* 0x0005201c01007387 */ /* 0x000fe80000100a00 */
[----:B------:R-:W-:Y:S03]  /*a0620*/  STL.64 [R1+0x528], R30 ;  /* 0x0005281e01007387 */ /* 0x000fe60000100a00 */
[C---:B------:R-:W-:Y:S03]  /*a0630*/  HMMA.1688.F32.TF32 R20, R8.reuse, R106, R32 ;  /* 0x0000006a0814723c */ /* 0x040fe60000081020 */
[----:B------:R-:W-:Y:S04]  /*a0640*/  STL.64 [R1+0x510], R4 ;  /* 0x0005100401007387 */ /* 0x000fe80000100a00 */
[----:B------:R1:W-:Y:S02]  /*a0650*/  STL.64 [R1+0x518], R6 ;  /* 0x0005180601007387 */ /* 0x0003e40000100a00 */
[C---:B-1----:R-:W-:Y:S02]  /*a0660*/  HMMA.1688.F32.TF32 R4, R8.reuse, R102, R36 ;  /* 0x000000660804723c */ /* 0x042fe40000081024 */
[----:B------:R-:W-:Y:S04]  /*a0670*/  STL.64 [R1+0x500], R12 ;  /* 0x0005000c01007387 */ /* 0x000fe80000100a00 */
[----:B------:R1:W-:Y:S04]  /*a0680*/  STL.64 [R1+0x508], R14 ;  /* 0x0005080e01007387 */ /* 0x0003e80000100a00 */
[----:B------:R-:W-:Y:S04]  /*a0690*/  STL.64 [R1+0x4f0], R20 ;  /* 0x0004f01401007387 */ /* 0x000fe80000100a00 */
[----:B------:R-:W-:Y:S01]  /*a06a0*/  STL.64 [R1+0x4f8], R22 ;  /* 0x0004f81601007387 */ /* 0x000fe20000100a00 */
[----:B-1----:R-:W-:Y:S08]  /*a06b0*/  HMMA.1688.F32.TF32 R12, R8, R98, R16 ;  /* 0x00000062080c723c */ /* 0x002ff00000081010 */
[C---:B------:R-:W-:Y:S01]  /*a06c0*/  HMMA.1688.F32.TF32 R8, R244.reuse, R94, R44 ;  /* 0x0000005ef408723c */ /* 0x040fe2000008102c */
[----:B------:R-:W-:Y:S04]  /*a06d0*/  STL.64 [R1+0x4e0], R4 ;  /* 0x0004e00401007387 */ /* 0x000fe80000100a00 */
[----:B------:R1:W-:Y:S03]  /*a06e0*/  STL.64 [R1+0x4e8], R6 ;  /* 0x0004e80601007387 */ /* 0x0003e60000100a00 */
[C---:B-1----:R-:W-:Y:S03]  /*a06f0*/  HMMA.1688.F32.TF32 R4, R244.reuse, R242, R88 ;  /* 0x000000f2f404723c */ /* 0x042fe60000081058 */
[----:B------:R-:W-:Y:S04]  /*a0700*/  STL.64 [R1+0x450], R12 ;  /* 0x0004500c01007387 */ /* 0x000fe80000100a00 */
[----:B------:R-:W-:Y:S04]  /*a0710*/  STL.64 [R1+0x458], R14 ;  /* 0x0004580e01007387 */ /* 0x000fe80000100a00 */
[----:B------:R-:W-:Y:S04]  /*a0720*/  STL.64 [R1+0x5f0], R8 ;  /* 0x0005f00801007387 */ /* 0x000fe80000100a00 */
[----:B------:R-:W-:Y:S04]  /*a0730*/  STL.64 [R1+0x5f8], R10 ;  /* 0x0005f80a01007387 */ /* 0x000fe80000100a00 */
[----:B------:R-:W-:Y:S04]  /*a0740*/  STL.64 [R1+0x5e0], R4 ;  /* 0x0005e00401007387 */ /* 0x000fe80000100a00 */
[----:B------:R1:W-:Y:S04]  /*a0750*/  STL.64 [R1+0x5e8], R6 ;  /* 0x0005e80601007387 */ /* 0x0003e80000100a00 */
[----:B------:R-:W4:Y:S04]  /*a0760*/  LDL.LU R240, [R1+0x870] ;  /* 0x0008700001f07983 */ /* 0x000f280000300800 */
[----:B------:R-:W4:Y:S04]  /*a0770*/  LDL.LU R241, [R1+0x874] ;  /* 0x0008740001f17983 */ /* 0x000f280000300800 */
[----:B------:R-:W4:Y:S04]  /*a0780*/  LDL.LU R242, [R1+0x878] ;  /* 0x0008780001f27983 */ /* 0x000f280000300800 */
[----:B------:R-:W4:Y:S01]  /*a0790*/  LDL.LU R243, [R1+0x87c] ;  /* 0x00087c0001f37983 */ /* 0x000f220000300800 */
[----:B------:R-:W-:Y:S01]  /*a07a0*/  IMAD.MOV.U32 R91, RZ, RZ, R2 ;  /* 0x000000ffff5b7224 */ /* 0x000fe200078e0002 */
[----:B------:R-:W-:Y:S01]  /*a07b0*/  MOV R95, R3 ;  /* 0x00000003005f7202 */ /* 0x000fe20000000f00 */
[----:B-1----:R-:W-:-:S15]  /*a07c0*/  HMMA.1688.F32.TF32 R4, R244, R82, R84 ;  /* 0x00000052f404723c */ /* 0x002fde0000081054 */
[----:B------:R-:W-:-:S04]  /*a07d0*/  NOP ;  /* 0x0000000000007918 */ /* 0x000fc80000000000 */
[----:B------:R-:W-:Y:S04]  /*a07e0*/  STL.64 [R1+0x5d0], R4 ;  /* 0x0005d00401007387 */ /* 0x000fe80000100a00 */
[----:B------:R1:W-:Y:S02]  /*a07f0*/  STL.64 [R1+0x5d8], R6 ;  /* 0x0005d80601007387 */ /* 0x0003e40000100a00 */
[----:B-1----:R-:W-:-:S15]  /*a0800*/  HMMA.1688.F32.TF32 R4, R244, R74, R76 ;  /* 0x0000004af404723c */ /* 0x002fde000008104c */
[----:B------:R-:W-:-:S04]  /*a0810*/  NOP ;  /* 0x0000000000007918 */ /* 0x000fc80000000000 */
[----:B------:R-:W-:Y:S04]  /*a0820*/  STL.64 [R1+0x5c0], R4 ;  /* 0x0005c00401007387 */ /* 0x000fe80000100a00 */
[----:B------:R2:W-:Y:S02]  /*a0830*/  STL.64 [R1+0x5c8], R6 ;  /* 0x0005c80601007387 */ /* 0x0005e40000100a00 */
[----:B--2---:R-:W-:-:S15]  /*a0840*/  HMMA.1688.F32.TF32 R4, R244, R62, R68 ;  /* 0x0000003ef404723c */ /* 0x004fde0000081044 */
[----:B------:R-:W-:-:S04]  /*a0850*/  NOP ;  /* 0x0000000000007918 */ /* 0x000fc80000000000 */
[----:B------:R-:W-:Y:S04]  /*a0860*/  STL.64 [R1+0x5b0], R4 ;  /* 0x0005b00401007387 */ /* 0x000fe80000100a00 */
[----:B------:R3:W-:Y:S04]  /*a0870*/  STL.64 [R1+0x5b8], R6 ;  /* 0x0005b80601007387 */ /* 0x0007e80000100a00 */
[----:B------:R-:W2:Y:S04]  /*a0880*/  LDL.LU R60, [R1+0x9d0] ;  /* 0x0009d000013c7983 */ /* 0x000ea80000300800 */
[----:B------:R-:W2:Y:S04]  /*a0890*/  LDL.LU R61, [R1+0x9d4] ;  /* 0x0009d400013d7983 */ /* 0x000ea80000300800 */
[----:B------:R-:W2:Y:S04]  /*a08a0*/  LDL.LU R62, [R1+0x9d8] ;  /* 0x0009d800013e7983 */ /* 0x000ea80000300800 */
[----:B------:R-:W2:Y:S01]  /*a08b0*/  LDL.LU R63, [R1+0x9dc] ;  /* 0x0009dc00013f7983 */ /* 0x000ea20000300800 */
[----:B---3--:R-:W-:-:S15]  /*a08c0*/  HMMA.1688.F32.TF32 R4, R244, R58, R64 ;  /* 0x0000003af404723c */ /* 0x008fde0000081040 */
[----:B------:R-:W-:-:S04]  /*a08d0*/  NOP ;  /* 0x0000000000007918 */ /* 0x000fc80000000000 */
[----:B------:R-:W-:Y:S04]  /*a08e0*/  STL.64 [R1+0x5a0], R4 ;  /* 0x0005a00401007387 */ /* 0x000fe80000100a00 */
[----:B------:R4:W-:Y:S04]  /*a08f0*/  STL.64 [R1+0x5a8], R6 ;  /* 0x0005a80601007387 */ /* 0x0009e80000100a00 */
[----:B------:R-:W3:Y:S01]  /*a0900*/  LDL.LU R56, [R1+0x9e0] ;  /* 0x0009e00001387983 */ /* 0x000ee20000300800 */
[C---:B----4-:R-:W-:Y:S03]  /*a0910*/  HMMA.1688.F32.TF32 R4, R244.reuse, R134, R52 ;  /* 0x00000086f404723c */ /* 0x050fe60000081034 */
[----:B------:R-:W-:Y:S04]  /*a0920*/  LDS R53, [R97+UR12+0x34000] ;  /* 0x0340000c61357984 */ /* 0x000fe80008000800 */
[----:B------:R-:W-:Y:S04]  /*a0930*/  LDS R55, [R97+UR12+0x36000] ;  /* 0x0360000c61377984 */ /* 0x000fe80008000800 */
[----:B------:R-:W-:Y:S04]  /*a0940*/  LDS R52, [R0+UR12+0x34000] ;  /* 0x0340000c00347984 */ /* 0x000fe80008000800 */
[----:B------:R-:W-:Y:S04]  /*a0950*/  LDS R54, [R0+UR12+0x36000] ;  /* 0x0360000c00367984 */ /* 0x000fe80008000800 */
        /* <DEDUP_REMOVED lines=20> */
[----:B------:R3:W-:Y:S02]  /*a0aa0*/  STL.64 [R1+0x638], R6 ;  /* 0x0006380601007387 */ /* 0x0007e40000100a00 */
[C---:B---3--:R-:W-:Y:S02]  /*a0ab0*/  HMMA.1688.F32.TF32 R4, R244.reuse, R122, R56 ;  /* 0x0000007af404723c */ /* 0x048fe40000081038 */
[----:B----4-:R-:W1:Y:S04]  /*a0ac0*/  LDSM.16.M88.4 R240, [R2+UR13+0x80180] ;  /* 0x0801800d02f0783b */ /* 0x010e680008000200 */
[----:B------:R-:W2:Y:S04]  /*a0ad0*/  LDSM.16.M88.4 R236, [R2+UR13+0x81180] ;  /* 0x0811800d02ec783b */ /* 0x000ea80008000200 */
[----:B------:R-:W3:Y:S04]  /*a0ae0*/  LDSM.16.M88.4 R228, [R2+UR13+0x82180] ;  /* 0x0821800d02e4783b */ /* 0x000ee80008000200 */
[----:B------:R-:W4:Y:S04]  /*a0af0*/  LDSM.16.M88.4 R224, [R2+UR13+0x83180] ;  /* 0x0831800d02e0783b */ /* 0x000f280008000200 */
[----:B------:R-:W1:Y:S04]  /*a0b00*/  LDSM.16.M88.4 R220, [R2+UR13+0x84180] ;  /* 0x0841800d02dc783b */ /* 0x000e680008000200 */
        /* <DEDUP_REMOVED lines=8> */
[----:B------:R-:W-:Y:S04]  /*a0b90*/  STL.64 [R1+0x620], R4 ;  /* 0x0006200401007387 */ /* 0x000fe80000100a00 */
[----:B------:R2:W-:Y:S04]  /*a0ba0*/  STL.64 [R1+0x628], R6 ;  /* 0x0006280601007387 */ /* 0x0005e80000100a00 */
[----:B------:R-:W1:Y:S04]  /*a0bb0*/  LDSM.16.M88.4 R72, [R2+UR13+0x8d180] ;  /* 0x08d1800d0248783b */ /* 0x000e680008000200 */
[----:B------:R-:W1:Y:S04]  /*a0bc0*/  LDSM.16.M88.4 R68, [R2+UR13+0x8e180] ;  /* 0x08e1800d0244783b */ /* 0x000e680008000200 */
[----:B------:R-:W1:Y:S01]  /*a0bd0*/  LDSM.16.M88.4 R64, [R2+UR13+0x8f180] ;  /* 0x08f1800d0240783b */ /* 0x000e620008000200 */
        /* <DEDUP_REMOVED lines=16> */
[----:B------:R2:W-:Y:S02]  /*a0ce0*/  STL.64 [R1+0x618], R6 ;  /* 0x0006180601007387 */ /* 0x0005e40000100a00 */
[----:B--2---:R-:W-:Y:S02]  /*a0cf0*/  HMMA.1688.F32.TF32 R4, R244, R114, R92 ;  /* 0x00000072f404723c */ /* 0x004fe4000008105c */
[----:B------:R-:W-:-:S15]  /*a0d00*/  LDSM.16.M88.4 R92, [R3+UR13+0x8c180] ;  /* 0x08c1800d035c783b */ /* 0x000fde0008000200 */
[----:B------:R-:W-:Y:S02]  /*a0d10*/  NOP ;  /* 0x0000000000007918 */ /* 0x000fe40000000000 */
[----:B------:R-:W-:Y:S04]  /*a0d20*/  STL.64 [R1+0x600], R4 ;  /* 0x0006000401007387 */ /* 0x000fe80000100a00 */
[----:B------:R-:W-:Y:S01]  /*a0d30*/  STL.64 [R1+0x608], R6 ;  /* 0x0006080601007387 */ /* 0x000fe20000100a00 */
[----:B------:R-:W-:-:S03]  /*a0d40*/  IMAD.MOV.U32 R2, RZ, RZ, R7 ;  /* 0x000000ffff027224 */ /* 0x000fc600078e0007 */
[----:B------:R-:W-:Y:S04]  /*a0d50*/  LDSM.16.M88.4 R4, [R3+UR13+0x8f180] ;  /* 0x08f1800d0304783b */ /* 0x000fe80008000200 */
[----:B------:R-:W-:Y:S04]  /*a0d60*/  STL.64 [R1+0x5118], R130 ;  /* 0x0051188201007387 */ /* 0x000fe80000100a00 */
[----:B------:R2:W-:Y:S04]  /*a0d70*/  STL.64 [R1+0x5110], R128 ;  /* 0x0051108001007387 */ /* 0x0005e80000100a00 */
[----:B--2---:R-:W2:Y:S04]  /*a0d80*/  LDL.LU R128, [R1+0xa50] ;  /* 0x000a500001807983 */ /* 0x004ea80000300800 */
[----:B------:R-:W2:Y:S04]  /*a0d90*/  LDL.LU R129, [R1+0xa54] ;  /* 0x000a540001817983 */ /* 0x000ea80000300800 */
[----:B------:R-:W2:Y:S04]  /*a0da0*/  LDL.LU R130, [R1+0xa58] ;  /* 0x000a580001827983 */ /* 0x000ea80000300800 */
[----:B------:R-:W2:Y:S04]  /*a0db0*/  LDL.LU R131, [R1+0xa5c] ;  /* 0x000a5c0001837983 */ /* 0x000ea80000300800 */
[----:B------:R-:W-:Y:S04]  /*a0dc0*/  STL [R1+0x5108], R252 ;  /* 0x005108fc01007387 */ /* 0x000fe80000100800 */
[----:B------:R-:W-:Y:S04]  /*a0dd0*/  STL.64 [R1+0x5100], R126 ;  /* 0x0051007e01007387 */ /* 0x000fe80000100a00 */
[----:B------:R1:W-:Y:S04]  /*a0de0*/  STL.64 [R1+0x50f8], R124 ;  /* 0x0050f87c01007387 */ /* 0x0003e80000100a00 */
[----:B-1----:R-:W2:Y:S04]  /*a0df0*/  LDL.LU R124, [R1+0xa70] ;  /* 0x000a7000017c7983 */ /* 0x002ea80000300800 */
[----:B------:R-:W2:Y:S04]  /*a0e00*/  LDL.LU R125, [R1+0xa74] ;  /* 0x000a7400017d7983 */ /* 0x000ea80000300800 */
[----:B------:R-:W2:Y:S04]  /*a0e10*/  LDL.LU R126, [R1+0xa78] ;  /* 0x000a7800017e7983 */ /* 0x000ea80000300800 */
[----:B------:R-:W2:Y:S04]  /*a0e20*/  LDL.LU R127, [R1+0xa7c] ;  /* 0x000a7c00017f7983 */ /* 0x000ea80000300800 */
[----:B------:R-:W-:Y:S04]  /*a0e30*/  STL.64 [R1+0x50f0], R122 ;  /* 0x0050f07a01007387 */ /* 0x000fe80000100a00 */
[----:B------:R-:W-:Y:S04]  /*a0e40*/  STL.64 [R1+0x50e8], R118 ;  /* 0x0050e87601007387 */ /* 0x000fe80000100a00 */
[----:B------:R1:W-:Y:S04]  /*a0e50*/  STL.64 [R1+0x50e0], R116 ;  /* 0x0050e07401007387 */ /* 0x0003e80000100a00 */
[----:B-1----:R-:W2:Y:S04]  /*a0e60*/  LDL.LU R116, [R1+0xa40] ;  /* 0x000a400001747983 */ /* 0x002ea80000300800 */
[----:B------:R-:W2:Y:S04]  /*a0e70*/  LDL.LU R117, [R1+0xa44] ;  /* 0x000a440001757983 */ /* 0x000ea80000300800 */
[----:B------:R-:W2:Y:S04]  /*a0e80*/  LDL.LU R118, [R1+0xa48] ;  /* 0x000a480001767983 */ /* 0x000ea80000300800 */
[----:B------:R-:W2:Y:S04]  /*a0e90*/  LDL.LU R119, [R1+0xa4c] ;  /* 0x000a4c0001777983 */ /* 0x000ea80000300800 */
[----:B------:R-:W-:Y:S04]  /*a0ea0*/  STL.64 [R1+0x50d8], R114 ;  /* 0x0050d87201007387 */ /* 0x000fe80000100a00 */
[----:B------:R1:W-:Y:S04]  /*a0eb0*/  STL.64 [R1+0x50d0], R112 ;  /* 0x0050d07001007387 */ /* 0x0003e80000100a00 */
[----:B-1----:R-:W2:Y:S04]  /*a0ec0*/  LDL.LU R112, [R1+0xa30] ;  /* 0x000a300001707983 */ /* 0x002ea80000300800 */
[----:B------:R-:W2:Y:S04]  /*a0ed0*/  LDL.LU R113, [R1+0xa34] ;  /* 0x000a340001717983 */ /* 0x000ea80000300800 */
[----:B------:R-:W2:Y:S04]  /*a0ee0*/  LDL.LU R114, [R1+0xa38] ;  /* 0x000a380001727983 */ /* 0x000ea80000300800 */
[----:B------:R-:W2:Y:S01]  /*a0ef0*/  LDL.LU R115, [R1+0xa3c] ;  /* 0x000a3c0001737983 */ /* 0x000ea20000300800 */
[C---:B------:R-:W-:Y:S08]  /*a0f00*/  HMMA.1688.F32.TF32 R140, R48.reuse, R240, R140 ;  /* 0x000000f0308c723c */ /* 0x040ff0000008108c */
[C---:B------:R-:W-:Y:S08]  /*a0f10*/  HMMA.1688.F32.TF32 R144, R48.reuse, R236, R144 ;  /* 0x000000ec3090723c */ /* 0x040ff00000081090 */
        /* <DEDUP_REMOVED lines=15> */
[----:B------:R-:W-:Y:S03]  /*a1010*/  LDS R51, [R97+UR12+0x3e000] ;  /* 0x03e0000c61337984 */ /* 0x000fe60008000800 */
[C---:B------:R-:W-:Y:S01]  /*a1020*/  HMMA.1688.F32.TF32 R140, R52.reuse, R242, R140 ;  /* 0x000000f2348c723c */ /* 0x040fe2000008108c */
[----:B------:R-:W-:Y:S04]  /*a1030*/  LDS R48, [R0+UR12+0x3c000] ;  /* 0x03c0000c00307984 */ /* 0x000fe80008000800 */
[----:B------:R-:W-:Y:S03]  /*a1040*/  LDS R50, [R0+UR12+0x3e000] ;  /* 0x03e0000c00327984 */ /* 0x000fe60008000800 */
[C---:B------:R-:W-:Y:S08]  /*a1050*/  HMMA.1688.F32.TF32 R144, R52.reuse, R238, R144 ;  /* 0x000000ee3490723c */ /* 0x040ff00000081090 */
[C---:B------:R-:W-:Y:S08]  /*a1060*/  HMMA.1688.F32.TF32 R148, R52.reuse, R230, R148 ;  /* 0x000000e63494723c */ /* 0x040ff00000081094 */
[----:B------:R-:W-:Y:S08]  /*a1070*/  HMMA.1688.F32.TF32 R152, R52, R226, R152 ;  /* 0x000000e23498723c */ /* 0x000ff00000081098 */
[C---:B--2---:R-:W-:Y:S08]  /*a1080*/  HMMA.1688.F32.TF32 R128, R244.reuse, R106, R128 ;  /* 0x0000006af480723c */ /* 0x044ff00000081080 */
[----:B------:R-:W-:Y:S11]  /*a1090*/  HMMA.1688.F32.TF32 R124, R244, R110, R124 ;  /* 0x0000006ef47c723c */ /* 0x000ff6000008107c */
[----:B------:R-:W-:Y:S01]  /*a10a0*/  MOV R122, R130 ;  /* 0x00000082007a7202 */ /* 0x000fe20000000f00 */
[----:B------:R-:W-:-:S02]  /*a10b0*/  IMAD.MOV.U32 R3, RZ, RZ, R131 ;  /* 0x000000ffff037224 */ /* 0x000fc400078e0083 */
[----:B------:R-:W-:Y:S01]  /*a10c0*/  IMAD.MOV.U32 R252, RZ, RZ, R128 ;  /* 0x000000fffffc7224 */ /* 0x000fe200078e0080 */
[----:B------:R-:W2:Y:S01]  /*a10d0*/  LDL.LU.64 R130, [R1+0x5118] ;  /* 0x0051180001827983 */ /* 0x000ea20000300a00 */
[----:B------:R-:W-:Y:S01]  /*a10e0*/  IMAD.MOV.U32 R123, RZ, RZ, R129 ;  /* 0x000000ffff7b7224 */ /* 0x000fe200078e0081 */
[C---:B------:R-:W-:Y:S02]  /*a10f0*/  HMMA.1688.F32.TF32 R116, R244.reuse, R102, R116 ;  /* 0x00000066f474723c */ /* 0x040fe40000081074 */
[----:B------:R-:W3:Y:S06]  /*a1100*/  LDL.LU.64 R128, [R1+0x5110] ;  /* 0x0051100001807983 */ /* 0x000eec0000300a00 */
[----:B------:R-:W-:Y:S01]  /*a1110*/  HMMA.1688.F32.TF32 R112, R244, R98, R112 ;  /* 0x00000062f470723c */ /* 0x000fe20000081070 */
        /* <DEDUP_REMOVED lines=18> */
[C---:B-1----:R-:W-:Y:S01]  /*a1240*/  HMMA.1688.F32.TF32 R140, R244.reuse, R56, R140 ;  /* 0x00000038f48c723c */ /* 0x042fe2000008108c */
[----:B------:R-:W-:Y:S04]  /*a1250*/  LDS R52, [R0+UR12+0x30080] ;  /* 0x0300800c00347984 */ /* 0x000fe80008000800 */
[----:B------:R-:W1:Y:S03]  /*a1260*/  LDS R54, [R0+UR12+0x32080] ;  /* 0x0320800c00367984 */ /* 0x000e660008000800 */
        /* <DEDUP_REMOVED lines=19> */
[----:B------:R-:W-:Y:S04]  /*a13a0*/  STL.64 [R1+0x1480], R244 ;  /* 0x001480f401007387 */ /* 0x000fe80000100a00 */
[----:B------:R-:W-:Y:S04]  /*a13b0*/  STL.64 [R1+0x1488], R246 ;  /* 0x001488f601007387 */ /* 0x000fe80000100a00 */
[----:B------:R-:W-:Y:S04]  /*a13c0*/  STL.64 [R1+0x14a0], R140 ;  /* 0x0014a08c01007387 */ /* 0x000fe80000100a00 */
[----:B------:R4:W-:Y:S04]  /*a13d0*/  STL.64 [R1+0x14a8], R142 ;  /* 0x0014a88e01007387 */ /* 0x0009e80000100a00 */
[----:B------:R-:W-:Y:S04]  /*a13e0*/  STL.64 [R1+0x14b0], R148 ;  /* 0x0014b09401007387 */ /* 0x000fe80000100a00 */
[----:B------:R1:W-:Y:S01]  /*a13f0*/  STL.64 [R1+0x14b8], R150 ;  /* 0x0014b89601007387 */ /* 0x0003e20000100a00 */
[C---:B----4-:R-:W-:Y:S03]  /*a1400*/  HMMA.1688.F32.TF32 R140, R48.reuse, R42, R156 ;  /* 0x0000002a308c723c */ /* 0x050fe6000008109c */
[----:B------:R-:W-:Y:S04]  /*a1410*/  STL.64 [R1+0x14e0], R144 ;  /* 0x0014e09001007387 */ /* 0x000fe80000100a00 */
[----:B------:R4:W-:Y:S01]  /*a1420*/  STL.64 [R1+0x14e8], R146 ;  /* 0x0014e89201007387 */ /* 0x0009e20000100a00 */
[C---:B-1----:R-:W-:Y:S08]  /*a1430*/  HMMA.1688.F32.TF32 R148, R48.reuse, R34, R160 ;  /* 0x000000223094723c */ /* 0x042ff000000810a0 */
[C---:B----4-:R-:W-:Y:S03]  /*a1440*/  HMMA.1688.F32.TF32 R144, R48.reuse, R30, R164 ;  /* 0x0000001e3090723c */ /* 0x050fe600000810a4 */
[----:B------:R-:W-:Y:S04]  /*a1450*/  STL.64 [R1+0x14d0], R140 ;  /* 0x0014d08c01007387 */ /* 0x000fe80000100a00 */
[----:B------:R1:W-:Y:S04]  /*a1460*/  STL.64 [R1+0x14d8], R142 ;  /* 0x0014d88e01007387 */ /* 0x0003e80000100a00 */
[----:B------:R-:W-:Y:S04]  /*a1470*/  STL.64 [R1+0x14c0], R148 ;  /* 0x0014c09401007387 */ /* 0x000fe80000100a00 */
[----:B------:R4:W-:Y:S01]  /*a1480*/  STL.64 [R1+0x14c8], R150 ;  /* 0x0014c89601007387 */ /* 0x0009e20000100a00 */
[C---:B-1----:R-:W-:Y:S03]  /*a1490*/  HMMA.1688.F32.TF32 R140, R48.reuse, R14, R168 ;  /* 0x0000000e308c723c */ /* 0x042fe600000810a8 */
[----:B------:R-:W2:Y:S04]  /*a14a0*/  LDL.LU R244, [R1+0xd0] ;  /* 0x0000d00001f47983 */ /* 0x000ea80000300800 */
[----:B------:R-:W-:Y:S01]  /*a14b0*/  STL.64 [R1+0x1500], R144 ;  /* 0x0015009001007387 */ /* 0x000fe20000100a00 */
[C---:B----4-:R-:W-:Y:S03]  /*a14c0*/  HMMA.1688.F32.TF32 R148, R48.reuse, R90, R172 ;  /* 0x0000005a3094723c */ /* 0x050fe600000810ac */
[----:B------:R1:W-:Y:S05]  /*a14d0*/  STL.64 [R1+0x1508], R146 ;  /* 0x0015089201007387 */ /* 0x0003ea0000100a00 */
[C---:B-1----:R-:W-:Y:S03]  /*a14e0*/  HMMA.1688.F32.TF32 R144, R48.reuse, R26, R176 ;  /* 0x0000001a3090723c */ /* 0x042fe600000810b0 */
[----:B------:R-:W-:Y:S04]  /*a14f0*/  STL.64 [R1+0x1570], R140 ;  /* 0x0015708c01007387 */ /* 0x000fe80000100a00 */
[----:B------:R-:W-:Y:S04]  /*a1500*/  STL.64 [R1+0x1578], R142 ;  /* 0x0015788e01007387 */ /* 0x000fe80000100a00 */
[----:B------:R-:W2:Y:S04]  /*a1510*/  LDL.LU R245, [R1+0xd4] ;  /* 0x0000d40001f57983 */ /* 0x000ea80000300800 */
[----:B------:R-:W2:Y:S04]  /*a1520*/  LDL.LU R246, [R1+0xd8] ;  /* 0x0000d80001f67983 */ /* 0x000ea80000300800 */
[----:B------:R-:W2:Y:S04]  /*a1530*/  LDL.LU R247, [R1+0xdc] ;  /* 0x0000dc0001f77983 */ /* 0x000ea80000300800 */
[----:B------:R-:W-:Y:S04]  /*a1540*/  STL.64 [R1+0x15a0], R148 ;  /* 0x0015a09401007387 */ /* 0x000fe80000100a00 */
[----:B------:R-:W-:Y:S04]  /*a1550*/  STL.64 [R1+0x15a8], R150 ;  /* 0x0015a89601007387 */ /* 0x000fe80000100a00 */
[----:B------:R-:W4:Y:S04]  /*a1560*/  LDL.LU R172, [R1+0xa0] ;  /* 0x0000a00001ac7983 */ /* 0x000f280000300800 */
[----:B------:R-:W-:Y:S04]  /*a1570*/  STL.64 [R1+0x15e0], R144 ;  /* 0x0015e09001007387 */ /* 0x000fe80000100a00 */
[----:B------:R1:W-:Y:S04]  /*a1580*/  STL.64 [R1+0x15e8], R146 ;  /* 0x0015e89201007387 */ /* 0x0003e80000100a00 */
[----:B------:R-:W4:Y:S04]  /*a1590*/  LDL.LU R173, [R1+0xa4] ;  /* 0x0000a40001ad7983 */ /* 0x000f280000300800 */
[----:B------:R-:W4:Y:S01]  /*a15a0*/  LDL.LU R174, [R1+0xa8] ;  /* 0x0000a80001ae7983 */ /* 0x000f220000300800 */
[C---:B-1----:R-:W-:Y:S03]  /*a15b0*/  HMMA.1688.F32.TF32 R144, R48.reuse, R10, R180 ;  /* 0x0000000a3090723c */ /* 0x042fe600000810b4 */
[----:B------:R-:W4:Y:S04]  /*a15c0*/  LDL.LU R175, [R1+0xac] ;  /* 0x0000ac0001af7983 */ /* 0x000f280000300800 */
[----:B------:R-:W2:Y:S04]  /*a15d0*/  LDL.LU R176, [R1+0xb0] ;  /* 0x0000b00001b07983 */ /* 0x000ea80000300800 */
[----:B------:R-:W2:Y:S04]  /*a15e0*/  LDL.LU R177, [R1+0xb4] ;  /* 0x0000b40001b17983 */ /* 0x000ea80000300800 */
[----:B------:R-:W2:Y:S04]  /*a15f0*/  LDL.LU R178, [R1+0xb8] ;  /* 0x0000b80001b27983 */ /* 0x000ea80000300800 */
[----:B------:R-:W2:Y:S04]  /*a1600*/  LDL.LU R179, [R1+0xbc] ;  /* 0x0000bc0001b37983 */ /* 0x000ea80000300800 */
[----:B------:R-:W3:Y:S04]  /*a1610*/  LDL.LU R160, [R1+0x60] ;  /* 0x0000600001a07983 */ /* 0x000ee80000300800 */
        /* <DEDUP_REMOVED lines=9> */
[----:B------:R-:W3:Y:S04]  /*a16b0*/  LDL.LU R148, [R1] ;  /* 0x0000000001947983 */ /* 0x000ee80000300800 */
[----:B------:R-:W3:Y:S01]  /*a16c0*/  LDL.LU R149, [R1+0x4] ;  /* 0x0000040001957983 */ /* 0x000ee20000300800 */
[C---:B------:R-:W-:Y:S03]  /*a16d0*/  HMMA.1688.F32.TF32 R184, R48.reuse, R234, R184 ;  /* 0x000000ea30b8723c */ /* 0x040fe600000810b8 */
[----:B------:R-:W3:Y:S04]  /*a16e0*/  LDL.LU R150, [R1+0x8] ;  /* 0x0000080001967983 */ /* 0x000ee80000300800 */
[----:B------:R-:W3:Y:S04]  /*a16f0*/  LDL.LU R151, [R1+0xc] ;  /* 0x00000c0001977983 */ /* 0x000ee80000300800 */
[----:B-1----:R-:W3:Y:S04]  /*a1700*/  LDL.LU R144, [R1+0x10] ;  /* 0x0000100001907983 */ /* 0x002ee80000300800 */
        /* <DEDUP_REMOVED lines=22> */
[----:B------:R1:W-:Y:S04]  /*a1870*/  STL.64 [R1+0x1620], R184 ;  /* 0x001620b801007387 */ /* 0x0003e80000100a00 */
[----:B------:R1:W-:Y:S01]  /*a1880*/  STL.64 [R1+0x1628], R186 ;  /* 0x001628ba01007387 */ /* 0x0003e20000100a00 */
[----:B------:R-:W-:Y:S03]  /*a1890*/  HMMA.1688.F32.TF32 R136, R48, R6, R136 ;  /* 0x000000063088723c */ /* 0x000fe60000081088 */
[----:B------:R-:W-:Y:S04]  /*a18a0*/  LDS R141, [R97+UR12+0x34080] ;  /* 0x0340800c618d7984 */ /* 0x000fe80008000800 */
[----:B-1----:R-:W3:Y:S04]  /*a18b0*/  LDL.LU R184, [R1+0xe0] ;  /* 0x0000e00001b87983 */ /* 0x002ee80000300800 */
[----:B------:R-:W3:Y:S04]  /*a18c0*/  LDL.LU R185, [R1+0xe4] ;  /* 0x0000e40001b97983 */ /* 0x000ee80000300800 */
[----:B------:R-:W3:Y:S04]  /*a18d0*/  LDL.LU R186, [R1+0xe8] ;  /* 0x0000e80001ba7983 */ /* 0x000ee80000300800 */
[----:B------:R-:W3:Y:S04]  /*a18e0*/  LDL.LU R187, [R1+0xec] ;  /* 0x0000ec0001bb7983 */ /* 0x000ee80000300800 */
[----:B------:R1:W-:Y:S04]  /*a18f0*/  STL.64 [R1+0x1640], R188 ;  /* 0x001640bc01007387 */ /* 0x0003e80000100a00 */
[----:B------:R1:W-:Y:S04]  /*a1900*/  STL.64 [R1+0x1648], R190 ;  /* 0x001648be01007387 */ /* 0x0003e80000100a00 */
        /* <DEDUP_REMOVED lines=14> */
[----:B------:R-:W2:Y:S04]  /*a19f0*/  LDS R142, [R0+UR12+0x36080] ;  /* 0x0360800c008e7984 */ /* 0x000ea80008000800 */
[----:B-1----:R-:W3:Y:S04]  /*a1a00*/  LDL.LU R196, [R1+0x30] ;  /* 0x0000300001c47983 */ /* 0x002ee80000300800 */
[----:B------:R-:W3:Y:S04]  /*a1a10*/  LDL.LU R197, [R1+0x34] ;  /* 0x0000340001c57983 */ /* 0x000ee80000300800 */
[----:B------:R-:W3:Y:S04]  /*a1a20*/  LDL.LU R198, [R1+0x38] ;  /* 0x0000380001c67983 */ /* 0x000ee80000300800 */
[----:B------:R-:W3:Y:S04]  /*a1a30*/  LDL.LU R199, [R1+0x3c] ;  /* 0x00003c0001c77983 */ /* 0x000ee80000300800 */
[----:B------:R-:W-:Y:S04]  /*a1a40*/  STL.64 [R1+0x1690], R136 ;  /* 0x0016908801007387 */ /* 0x000fe80000100a00 */
[----:B------:R1:W-:Y:S01]  /*a1a50*/  STL.64 [R1+0x1698], R138 ;  /* 0x0016988a01007387 */ /* 0x0003e20000100a00 */
[C---:B------:R-:W-:Y:S08]  /*a1a60*/  HMMA.1688.F32.TF32 R248, R52.reuse, R220, R248 ;  /* 0x000000dc34f8723c */ /* 0x040ff000000810f8 */
[C---:B----4-:R-:W-:Y:S08]  /*a1a70*/  HMMA.1688.F32.TF32 R172, R52.reuse, R80, R172 ;  /* 0x0000005034ac723c */ /* 0x050ff000000810ac */
[C---:B--2---:R-:W-:Y:S08]  /*a1a80*/  HMMA.1688.F32.TF32 R176, R52.reuse, R76, R176 ;  /* 0x0000004c34b0723c */ /* 0x044ff000000810b0 */
[C---:B---3--:R-:W-:Y:S08]  /*a1a90*/  HMMA.1688.F32.TF32 R160, R52.reuse, R208, R160 ;  /* 0x000000d034a0723c */ /* 0x048ff000000810a0 */
[C---:B------:R-:W-:Y:S08]  /*a1aa0*/  HMMA.1688.F32.TF32 R156, R52.reuse, R212, R156 ;  /* 0x000000d4349c723c */ /* 0x040ff0000008109c */
[C---:B------:R-:W-:Y:S08]  /*a1ab0*/  HMMA.1688.F32.TF32 R148, R52.reuse, R224, R148 ;  /* 0x000000e03494723c */ /* 0x040ff00000081094 */
[C---:B-1----:R-:W-:Y:S01]  /*a1ac0*/  HMMA.1688.F32.TF32 R136, R52.reuse, R236, R168 ;  /* 0x000000ec3488723c */ /* 0x042fe200000810a8 */
[----:B------:R-:W-:Y:S04]  /*a1ad0*/  LDS R169, [R97+UR12+0x38080] ;  /* 0x0380800c61a97984 */ /* 0x000fe80008000800 */
[----:B------:R-:W-:Y:S04]  /*a1ae0*/  LDS R171, [R97+UR12+0x3a080] ;  /* 0x03a0800c61ab7984 */ /* 0x000fe80008000800 */
[----:B------:R-:W-:Y:S04]  /*a1af0*/  LDS R168, [R0+UR12+0x38080] ;  /* 0x0380800c00a87984 */ /* 0x000fe80008000800 */
[----:B------:R-:W1:Y:S01]  /*a1b00*/  LDS R170, [R0+UR12+0x3a080] ;  /* 0x03a0800c00aa7984 */ /* 0x000e620008000800 */
[C---:B------:R-:W-:Y:S08]  /*a1b10*/  HMMA.1688.F32.TF32 R144, R52.reuse, R228, R144 ;  /* 0x000000e43490723c */ /* 0x040ff00000081090 */
[C---:B------:R-:W-:Y:S08]  /*a1b20*/  HMMA.1688.F32.TF32 R152, R52.reuse, R216, R152 ;  /* 0x000000d83498723c */ /* 0x040ff00000081098 */
[----:B------:R-:W-:Y:S08]  /*a1b30*/  HMMA.1688.F32.TF32 R164, R52, R204, R164 ;  /* 0x000000cc34a4723c */ /* 0x000ff000000810a4 */
[----:B------:R-:W-:Y:S08]  /*a1b40*/  HMMA.1688.F32.TF32 R136, R140, R238, R136 ;  /* 0x000000ee8c88723c */ /* 0x000ff00000081088 */
[----:B------:R-:W-:Y:S08]  /*a1b50*/  HMMA.1688.F32.TF32 R180, R52, R72, R180 ;  /* 0x0000004834b4723c */ /* 0x000ff000000810b4 */
[----:B------:R-:W-:Y:S08]  /*a1b60*/  HMMA.1688.F32.TF32 R144, R140, R230, R144 ;  /* 0x000000e68c90723c */ /* 0x000ff00000081090 */
[C---:B------:R-:W-:Y:S08]  /*a1b70*/  HMMA.1688.F32.TF32 R184, R52.reuse, R68, R184 ;  /* 0x0000004434b8723c */ /* 0x040ff000000810b8 */
[C---:B------:R-:W-:Y:S08]  /*a1b80*/  HMMA.1688.F32.TF32 R188, R52.reuse, R84, R188 ;  /* 0x0000005434bc723c */ /* 0x040ff000000810bc */
[C---:B------:R-:W-:Y:S08]  /*a1b90*/  HMMA.1688.F32.TF32 R192, R52.reuse, R200, R192 ;  /* 0x000000c834c0723c */ /* 0x040ff000000810c0 */
[C---:B------:R-:W-:Y:S01]  /*a1ba0*/  HMMA.1688.F32.TF32 R48, R52.reuse, R240, R196 ;  /* 0x000000f03430723c */ /* 0x040fe200000810c4 */
[----:B------:R-:W-:Y:S04]  /*a1bb0*/  LDS R197, [R97+UR12+0x3c080] ;  /* 0x03c0800c61c57984 */ /* 0x000fe80008000800 */
[----:B------:R-:W-:Y:S03]  /*a1bc0*/  LDS R199, [R97+UR12+0x3e080] ;  /* 0x03e0800c61c77984 */ /* 0x000fe60008000800 */
[----:B------:R-:W-:Y:S01]  /*a1bd0*/  HMMA.1688.F32.TF32 R52, R52, R64, R244 ;  /* 0x000000403434723c */ /* 0x000fe200000810f4 */
[----:B------:R-:W-:Y:S04]  /*a1be0*/  LDS R196, [R0+UR12+0x3c080] ;  /* 0x03c0800c00c47984 */ /* 0x000fe80008000800 */
[----:B------:R-:W2:Y:S07]  /*a1bf0*/  LDS R198, [R0+UR12+0x3e080] ;  /* 0x03e0800c00c67984 */ /* 0x000eae0008000800 */
        /* <DEDUP_REMOVED lines=34> */
[C---:B--2---:R-:W-:Y:S08]  /*a1e20*/  HMMA.1688.F32.TF32 R168, R196.reuse, R58, R48 ;  /* 0x0000003ac4a8723c */ /* 0x044ff00000081030 */
[C---:B------:R-:W-:Y:S08]  /*a1e30*/  HMMA.1688.F32.TF32 R48, R196.reuse, R62, R136 ;  /* 0x0000003ec430723c */ /* 0x040ff00000081088 */
[C---:B------:R-:W-:Y:S03]  /*a1e40*/  HMMA.1688.F32.TF32 R144, R196.reuse, R46, R144 ;  /* 0x0000002ec490723c */ /* 0x040fe60000081090 */
[----:B------:R-:W-:Y:S04]  /*a1e50*/  STL.64 [R1+0x60], R168 ;  /* 0x000060a801007387 */ /* 0x000fe80000100a00 */
[----:B------:R-:W-:Y:S01]  /*a1e60*/  STL.64 [R1+0x68], R170 ;  /* 0x000068aa01007387 */ /* 0x000fe20000100a00 */
        /* <DEDUP_REMOVED lines=13> */
[----:B------:R2:W-:Y:S04]  /*a1f40*/  STL.64 [R1+0x10], R144 ;  /* 0x0000109001007387 */ /* 0x0005e80000100a00 */
[----:B------:R3:W-:Y:S04]  /*a1f50*/  STL.64 [R1+0x18], R146 ;  /* 0x0000189201007387 */ /* 0x0007e80000100a00 */
[----:B------:R-:W4:Y:S04]  /*a1f60*/  LDL.LU R248, [R1+0x1d0] ;  /* 0x0001d00001f87983 */ /* 0x000f280000300800 */
[----:B------:R1:W-:Y:S04]  /*a1f70*/  STL.64 [R1+0x70], R136 ;  /* 0x0000708801007387 */ /* 0x0003e80000100a00 */
[----:B------:R1:W-:Y:S04]  /*a1f80*/  STL.64 [R1+0x78], R138 ;  /* 0x0000788a01007387 */ /* 0x0003e80000100a00 */
[----:B------:R-:W-:Y:S04]  /*a1f90*/  STL.64 [R1+0x80], R48 ;  /* 0x0000803001007387 */ /* 0x000fe80000100a00 */
[----:B------:R-:W-:Y:S04]  /*a1fa0*/  STL.64 [R1+0x88], R50 ;  /* 0x0000883201007387 */ /* 0x000fe80000100a00 */
        /* <DEDUP_REMOVED lines=20> */
[C---:B------:R-:W-:Y:S03]  /*a20f0*/  HMMA.1688.F32.TF32 R192, R196.reuse, R26, R192 ;  /* 0x0000001ac4c0723c */ /* 0x040fe600000810c0 */
[----:B-1----:R-:W3:Y:S04]  /*a2100*/  LDL.LU R136, [R1+0x160] ;  /* 0x0001600001887983 */ /* 0x002ee80000300800 */
        /* <DEDUP_REMOVED lines=9> */
[----:B------:R1:W-:Y:S04]  /*a21a0*/  STL.64 [R1+0x1520], R164 ;  /* 0x001520a401007387 */ /* 0x0003e80000100a00 */
[----:B------:R1:W-:Y:S04]  /*a21b0*/  STL.64 [R1+0x1528], R166 ;  /* 0x001528a601007387 */ /* 0x0003e80000100a00 */
        /* <DEDUP_REMOVED lines=13> */
[----:B------:R1:W-:Y:S04]  /*a2290*/  STL.64 [R1+0x1550], R192 ;  /* 0x001550c001007387 */ /* 0x0003e80000100a00 */
[----:B------:R1:W-:Y:S01]  /*a22a0*/  STL.64 [R1+0x1558], R194 ;  /* 0x001558c201007387 */ /* 0x0003e20000100a00 */
[C---:B------:R-:W-:Y:S03]  /*a22b0*/  HMMA.1688.F32.TF32 R180, R196.reuse, R22, R180 ;  /* 0x00000016c4b4723c */ /* 0x040fe600000810b4 */
[----:B------:R-:W-:Y:S04]  /*a22c0*/  LDS R49, [R97+UR12+0x34100] ;  /* 0x0341000c61317984 */ /* 0x000fe80008000800 */
        /* <DEDUP_REMOVED lines=26> */
[----:B------:R1:W-:Y:S04]  /*a2470*/  STL.64 [R1+0x1610], R180 ;  /* 0x001610b401007387 */ /* 0x0003e80000100a00 */
[----:B------:R1:W-:Y:S04]  /*a2480*/  STL.64 [R1+0x1618], R182 ;  /* 0x001618b601007387 */ /* 0x0003e80000100a00 */
        /* <DEDUP_REMOVED lines=9> */
[----:B------:R-:W3:Y:S01]  /*a2520*/  LDL.LU R187, [R1+0xfc] ;  /* 0x0000fc0001bb7983 */ /* 0x000ee20000300800 */
[----:B------:R-:W-:Y:S08]  /*a2530*/  HMMA.1688.F32.TF32 R52, R196, R6, R52 ;  /* 0x00000006c434723c */ /* 0x000ff00000081034 */
[C---:B----4-:R-:W-:Y:S08]  /*a2540*/  HMMA.1688.F32.TF32 R152, R140.reuse, R72, R152 ;  /* 0x000000488c98723c */ /* 0x050ff00000081098 */
[C---:B------:R-:W-:Y:S03]  /*a2550*/  HMMA.1688.F32.TF32 R148, R140.reuse, R76, R148 ;  /* 0x0000004c8c94723c */ /* 0x040fe60000081094 */
[----:B------:R-:W-:Y:S04]  /*a2560*/  STL.64 [R1+0x1670], R52 ;  /* 0x0016703401007387 */ /* 0x000fe80000100a00 */
[----:B------:R1:W-:Y:S01]  /*a2570*/  STL.64 [R1+0x1678], R54 ;  /* 0x0016783601007387 */ /* 0x0003e20000100a00 */
[C---:B--2---:R-:W-:Y:S08]  /*a2580*/  HMMA.1688.F32.TF32 R144, R140.reuse, R80, R144 ;  /* 0x000000508c90723c */ /* 0x044ff00000081090 */
[----:B---3--:R-:W-:-:S12]  /*a2590*/  HMMA.1688.F32.TF32 R160, R140, R84, R160 ;  /* 0x000000548ca0723c */ /* 0x008fd800000810a0 */
[----:B------:R-:W-:Y:S08]  /*a25a0*/  HMMA.1688.F32.TF32 R144, R48, R82, R144 ;  /* 0x000000523090723c */ /* 0x000ff00000081090 */
[C---:B------:R-:W-:Y:S08]  /*a25b0*/  HMMA.1688.F32.TF32 R156, R140.reuse, R68, R156 ;  /* 0x000000448c9c723c */ /* 0x040ff0000008109c */
[C---:B------:R-:W-:Y:S08]  /*a25c0*/  HMMA.1688.F32.TF32 R168, R140.reuse, R224, R168 ;  /* 0x000000e08ca8723c */ /* 0x040ff000000810a8 */
[C---:B------:R-:W-:Y:S08]  /*a25d0*/  HMMA.1688.F32.TF32 R244, R140.reuse, R236, R244 ;  /* 0x000000ec8cf4723c */ /* 0x040ff000000810f4 */
[----:B------:R-:W-:-:S12]  /*a25e0*/  HMMA.1688.F32.TF32 R164, R140, R200, R164 ;  /* 0x000000c88ca4723c */ /* 0x000fd800000810a4 */
[C---:B------:R-:W-:Y:S08]  /*a25f0*/  HMMA.1688.F32.TF32 R244, R48.reuse, R238, R244 ;  /* 0x000000ee30f4723c */ /* 0x040ff000000810f4 */
[----:B------:R-:W-:Y:S08]  /*a2600*/  HMMA.1688.F32.TF32 R168, R48, R226, R168 ;  /* 0x000000e230a8723c */ /* 0x000ff000000810a8 */
[C---:B-1----:R-:W-:Y:S08]  /*a2610*/  HMMA.1688.F32.TF32 R52, R140.reuse, R204, R192 ;  /* 0x000000cc8c34723c */ /* 0x042ff000000810c0 */
        /* <DEDUP_REMOVED lines=10> */
[----:B------:R-:W1:Y:S01]  /*a26c0*/  LDS R138, [R0+UR12+0x3a100] ;  /* 0x03a1000c008a7984 */ /* 0x000e620008000800 */
[C---:B------:R-:W-:Y:S03]  /*a26d0*/  HMMA.1688.F32.TF32 R140, R48.reuse, R230, R188 ;  /* 0x000000e6308c723c */ /* 0x040fe600000810bc */
[----:B------:R-:W-:Y:S04]  /*a26e0*/  LDS R189, [R97+UR12+0x3c100] ;  /* 0x03c1000c61bd7984 */ /* 0x000fe80008000800 */
[----:B------:R-:W-:Y:S01]  /*a26f0*/  LDS R191, [R97+UR12+0x3e100] ;  /* 0x03e1000c61bf7984 */ /* 0x000fe20008000800 */
[C---:B------:R-:W-:Y:S03]  /*a2700*/  HMMA.1688.F32.TF32 R196, R48.reuse, R242, R196 ;  /* 0x000000f230c4723c */ /* 0x040fe600000810c4 */
[----:B------:R-:W-:Y:S04]  /*a2710*/  LDS R188, [R0+UR12+0x3c100] ;  /* 0x03c1000c00bc7984 */ /* 0x000fe80008000800 */
[----:B------:R-:W2:Y:S01]  /*a2720*/  LDS R190, [R0+UR12+0x3e100] ;  /* 0x03e1000c00be7984 */ /* 0x000ea20008000800 */
        /* <DEDUP_REMOVED lines=33> */
[C---:B------:R-:W-:Y:S08]  /*a2940*/  HMMA.1688.F32.TF32 R196, R188.reuse, R46, R140 ;  /* 0x0000002ebcc4723c */ /* 0x040ff0000008108c */
[C---:B------:R-:W-:Y:S01]  /*a2950*/  HMMA.1688.F32.TF32 R140, R188.reuse, R38, R168 ;  /* 0x00000026bc8c723c */ /* 0x040fe200000810a8 */
[----:B------:R-:W-:Y:S04]  /*a2960*/  STL [R1+0x4eb4], R248 ;  /* 0x004eb4f801007387 */ /* 0x000fe80000100800 */
[----:B------:R-:W-:Y:S04]  /*a2970*/  STL.64 [R1], R136 ;  /* 0x0000008801007387 */ /* 0x000fe80000100a00 */
[----:B------:R2:W-:Y:S04]  /*a2980*/  STL.64 [R1+0x8], R138 ;  /* 0x0000088a01007387 */ /* 0x0005e80000100a00 */
[----:B------:R-:W-:Y:S01]  /*a2990*/  STL [R1+0x4eb0], R249 ;  /* 0x004eb0f901007387 */ /* 0x000fe20000100800 */
[C---:B------:R-:W-:Y:S03]  /*a29a0*/  HMMA.1688.F32.TF32 R168, R188.reuse, R34, R176 ;  /* 0x00000022bca8723c */ /* 0x040fe600000810b0 */
[----:B------:R-:W-:Y:S04]  /*a29b0*/  STL [R1+0x4eac], R250 ;  /* 0x004eacfa01007387 */ /* 0x000fe80000100800 */
[----:B------:R-:W-:Y:S01]  /*a29c0*/  STL [R1+0x4ea8], R251 ;  /* 0x004ea8fb01007387 */ /* 0x000fe20000100800 */
[C---:B--2---:R-:W-:Y:S03]  /*a29d0*/  HMMA.1688.F32.TF32 R136, R188.reuse, R42, R172 ;  /* 0x0000002abc88723c */ /* 0x044fe600000810ac */
[----:B------:R-:W-:Y:S04]  /*a29e0*/  STL.64 [R1+0x13a0], R196 ;  /* 0x0013a0c401007387 */ /* 0x000fe80000100a00 */
[----:B------:R-:W-:Y:S04]  /*a29f0*/  STL.64 [R1+0x13a8], R198 ;  /* 0x0013a8c601007387 */ /* 0x000fe80000100a00 */
[----:B------:R-:W-:Y:S04]  /*a2a00*/  STL.64 [R1+0x1390], R140 ;  /* 0x0013908c01007387 */ /* 0x000fe80000100a00 */
[----:B------:R2:W-:Y:S02]  /*a2a10*/  STL.64 [R1+0x1398], R142 ;  /* 0x0013988e01007387 */ /* 0x0005e40000100a00 */
[C---:B--2---:R-:W-:Y:S02]  /*a2a20*/  HMMA.1688.F32.TF32 R140, R188.reuse, R30, R180 ;  /* 0x0000001ebc8c723c */ /* 0x044fe400000810b4 */
[----:B------:R-:W-:Y:S04]  /*a2a30*/  STL.64 [R1+0x1380], R136 ;  /* 0x0013808801007387 */ /* 0x000fe80000100a00 */
[----:B------:R2:W-:Y:S04]  /*a2a40*/  STL.64 [R1+0x1388], R138 ;  /* 0x0013888a01007387 */ /* 0x0005e80000100a00 */
[----:B------:R-:W-:Y:S04]  /*a2a50*/  STL.64 [R1+0x1370], R168 ;  /* 0x001370a801007387 */ /* 0x000fe80000100a00 */
[----:B------:R-:W-:Y:S01]  /*a2a60*/  STL.64 [R1+0x1378], R170 ;  /* 0x001378aa01007387 */ /* 0x000fe20000100a00 */
[C---:B--2---:R-:W-:Y:S03]  /*a2a70*/  HMMA.1688.F32.TF32 R136, R188.reuse, R14, R184 ;  /* 0x0000000ebc88723c */ /* 0x044fe600000810b8 */
[----:B------:R-:W1:Y:S04]  /*a2a80*/  LDL.LU R248, [R1+0x250] ;  /* 0x0002500001f87983 */ /* 0x000e680000300800 */
[----:B------:R-:W-:Y:S04]  /*a2a90*/  STL.64 [R1+0x13c0], R140 ;  /* 0x0013c08c01007387 */ /* 0x000fe80000100a00 */
[----:B------:R2:W-:Y:S02]  /*a2aa0*/  STL.64 [R1+0x13c8], R142 ;  /* 0x0013c88e01007387 */ /* 0x0005e40000100a00 */
[C---:B--2---:R-:W-:Y:S08]  /*a2ab0*/  HMMA.1688.F32.TF32 R140, R188.reuse, R90, R52 ;  /* 0x0000005abc8c723c */ /* 0x044ff00000081034 */
[C---:B------:R-:W-:Y:S01]  /*a2ac0*/  HMMA.1688.F32.TF32 R52, R188.reuse, R26, R164 ;  /* 0x0000001abc34723c */ /* 0x040fe200000810a4 */
[----:B------:R-:W-:Y:S04]  /*a2ad0*/  STL.64 [R1+0x1410], R136 ;  /* 0x0014108801007387 */ /* 0x000fe80000100a00 */
[----:B------:R-:W-:Y:S04]  /*a2ae0*/  STL.64 [R1+0x1418], R138 ;  /* 0x0014188a01007387 */ /* 0x000fe80000100a00 */
[----:B------:R-:W1:Y:S01]  /*a2af0*/  LDL.LU R249, [R1+0x254] ;  /* 0x0002540001f97983 */ /* 0x000e620000300800 */
[C---:B------:R-:W-:Y:S03]  /*a2b00*/  HMMA.1688.F32.TF32 R160, R188.reuse, R10, R160 ;  /* 0x0000000abca0723c */ /* 0x040fe600000810a0 */
[----:B------:R-:W1:Y:S04]  /*a2b10*/  LDL.LU R250, [R1+0x258] ;  /* 0x0002580001fa7983 */ /* 0x000e680000300800 */
[----:B------:R-:W1:Y:S04]  /*a2b20*/  LDL.LU R251, [R1+0x25c] ;  /* 0x00025c0001fb7983 */ /* 0x000e680000300800 */
        /* <DEDUP_REMOVED lines=8> */
[----:B------:R2:W-:Y:S04]  /*a2bb0*/  STL.64 [R1+0x1490], R160 ;  /* 0x001490a001007387 */ /* 0x0005e80000100a00 */
[----:B------:R3:W-:Y:S01]  /*a2bc0*/  STL.64 [R1+0x1498], R162 ;  /* 0x001498a201007387 */ /* 0x0007e20000100a00 */
[C---:B------:R-:W-:Y:S03]  /*a2bd0*/  HMMA.1688.F32.TF32 R152, R188.reuse, R22, R152 ;  /* 0x00000016bc98723c */ /* 0x040fe60000081098 */
        /* <DEDUP_REMOVED lines=58> */
[----:B------:R1:W-:Y:S04]  /*a2f80*/  STL.64 [R1+0x1590], R152 ;  /* 0x0015909801007387 */ /* 0x0003e80000100a00 */
[----:B------:R1:W-:Y:S04]  /*a2f90*/  STL.64 [R1+0x1598], R154 ;  /* 0x0015989a01007387 */ /* 0x0003e80000100a00 */
[----:B------:R-:W2:Y:S04]  /*a2fa0*/  LDS R138, [R0+UR12+0x36180] ;  /* 0x0361800c008a7984 */ /* 0x000ea80008000800 */
[----:B-1----:R-:W4:Y:S04]  /*a2fb0*/  LDL.LU R152, [R1+0x2f0] ;  /* 0x0002f00001987983 */ /* 0x002f280000300800 */
[----:B------:R-:W4:Y:S04]  /*a2fc0*/  LDL.LU R153, [R1+0x2f4] ;  /* 0x0002f40001997983 */ /* 0x000f280000300800 */
[----:B------:R-:W4:Y:S04]  /*a2fd0*/  LDL.LU R154, [R1+0x2f8] ;  /* 0x0002f800019a7983 */ /* 0x000f280000300800 */
[----:B------:R-:W4:Y:S04]  /*a2fe0*/  LDL.LU R155, [R1+0x2fc] ;  /* 0x0002fc00019b7983 */ /* 0x000f280000300800 */
[----:B------:R1:W-:Y:S04]  /*a2ff0*/  STL.64 [R1+0x15f0], R156 ;  /* 0x0015f09c01007387 */ /* 0x0003e80000100a00 */
[----:B------:R1:W-:Y:S04]  /*a3000*/  STL.64 [R1+0x15f8], R158 ;  /* 0x0015f89e01007387 */ /* 0x0003e80000100a00 */
[----:B-1----:R-:W4:Y:S04]  /*a3010*/  LDL.LU R156, [R1+0x2e0] ;  /* 0x0002e000019c7983 */ /* 0x002f280000300800 */
[----:B------:R-:W4:Y:S04]  /*a3020*/  LDL.LU R157, [R1+0x2e4] ;  /* 0x0002e400019d7983 */ /* 0x000f280000300800 */
[----:B------:R-:W4:Y:S04]  /*a3030*/  LDL.LU R158, [R1+0x2e8] ;  /* 0x0002e800019e7983 */ /* 0x000f280000300800 */
[----:B------:R-:W4:Y:S01]  /*a3040*/  LDL.LU R159, [R1+0x2ec] ;  /* 0x0002ec00019f7983 */ /* 0x000f220000300800 */
[----:B------:R-:W-:-:S15]  /*a3050*/  HMMA.1688.F32.TF32 R188, R188, R6, R192 ;  /* 0x00000006bcbc723c */ /* 0x000fde00000810c0 */
[----:B------:R-:W-:-:S04]  /*a3060*/  NOP ;  /* 0x0000000000007918 */ /* 0x000fc80000000000 */
[----:B------:R-:W-:Y:S04]  /*a3070*/  STL.64 [R1+0x1630], R188 ;  /* 0x001630bc01007387 */ /* 0x000fe80000100a00 */
[----:B------:R1:W-:Y:S01]  /*a3080*/  STL.64 [R1+0x1638], R190 ;  /* 0x001638be01007387 */ /* 0x0003e20000100a00 */
[C---:B------:R-:W-:Y:S08]  /*a3090*/  HMMA.1688.F32.TF32 R192, R48.reuse, R64, R248 ;  /* 0x0000004030c0723c */ /* 0x040ff000000810f8 */
[C---:B--2---:R-:W-:Y:S08]  /*a30a0*/  HMMA.1688.F32.TF32 R160, R48.reuse, R84, R160 ;  /* 0x0000005430a0723c */ /* 0x044ff000000810a0 */
[C---:B---3--:R-:W-:Y:S08]  /*a30b0*/  HMMA.1688.F32.TF32 R164, R48.reuse, R200, R164 ;  /* 0x000000c830a4723c */ /* 0x048ff000000810a4 */
[C---:B------:R-:W-:Y:S08]  /*a30c0*/  HMMA.1688.F32.TF32 R180, R48.reuse, R212, R180 ;  /* 0x000000d430b4723c */ /* 0x040ff000000810b4 */
[C---:B------:R-:W-:Y:S08]  /*a30d0*/  HMMA.1688.F32.TF32 R176, R48.reuse, R216, R176 ;  /* 0x000000d830b0723c */ /* 0x040ff000000810b0 */
[C---:B-1----:R-:W-:Y:S08]  /*a30e0*/  HMMA.1688.F32.TF32 R188, R48.reuse, R228, R184 ;  /* 0x000000e430bc723c */ /* 0x042ff000000810b8 */
[C---:B------:R-:W-:Y:S08]  /*a30f0*/  HMMA.1688.F32.TF32 R172, R48.reuse, R220, R172 ;  /* 0x000000dc30ac723c */ /* 0x040ff000000810ac */
[C---:B------:R-:W-:Y:S08]  /*a3100*/  HMMA.1688.F32.TF32 R196, R48.reuse, R240, R196 ;  /* 0x000000f030c4723c */ /* 0x040ff000000810c4 */
[C---:B------:R-:W-:Y:S08]  /*a3110*/  HMMA.1688.F32.TF32 R244, R48.reuse, R236, R244 ;  /* 0x000000ec30f4723c */ /* 0x040ff000000810f4 */
[C---:B----4-:R-:W-:Y:S01]  /*a3120*/  HMMA.1688.F32.TF32 R184, R48.reuse, R208, R140 ;  /* 0x000000d030b8723c */ /* 0x050fe2000008108c */
[----:B------:R-:W-:Y:S04]  /*a3130*/  LDS R141, [R97+UR12+0x38180] ;  /* 0x0381800c618d7984 */ /* 0x000fe80008000800 */
[----:B------:R-:W-:Y:S04]  /*a3140*/  LDS R143, [R97+UR12+0x3a180] ;  /* 0x03a1800c618f7984 */ /* 0x000fe80008000800 */
[----:B------:R-:W-:Y:S04]  /*a3150*/  LDS R140, [R0+UR12+0x38180] ;  /* 0x0381800c008c7984 */ /* 0x000fe80008000800 */
[----:B------:R-:W1:Y:S01]  /*a3160*/  LDS R142, [R0+UR12+0x3a180] ;  /* 0x03a1800c008e7984 */ /* 0x000e620008000800 */
[C---:B------:R-:W-:Y:S08]  /*a3170*/  HMMA.1688.F32.TF32 R168, R48.reuse, R224, R168 ;  /* 0x000000e030a8723c */ /* 0x040ff000000810a8 */
[----:B------:R-:W-:Y:S08]  /*a3180*/  HMMA.1688.F32.TF32 R52, R48, R204, R52 ;  /* 0x000000cc3034723c */ /* 0x000ff00000081034 */
[----:B------:R-:W-:Y:S08]  /*a3190*/  HMMA.1688.F32.TF32 R196, R136, R242, R196 ;  /* 0x000000f288c4723c */ /* 0x000ff000000810c4 */
[C---:B------:R-:W-:Y:S08]  /*a31a0*/  HMMA.1688.F32.TF32 R144, R48.reuse, R80, R144 ;  /* 0x000000503090723c */ /* 0x040ff00000081090 */
[----:B------:R-:W-:Y:S08]  /*a31b0*/  HMMA.1688.F32.TF32 R148, R48, R76, R148 ;  /* 0x0000004c3094723c */ /* 0x000ff00000081094 */
[----:B------:R-:W-:Y:S08]  /*a31c0*/  HMMA.1688.F32.TF32 R244, R136, R238, R244 ;  /* 0x000000ee88f4723c */ /* 0x000ff000000810f4 */
[C---:B------:R-:W-:Y:S08]  /*a31d0*/  HMMA.1688.F32.TF32 R152, R48.reuse, R72, R152 ;  /* 0x000000483098723c */ /* 0x040ff00000081098 */
[----:B------:R-:W-:Y:S08]  /*a31e0*/  HMMA.1688.F32.TF32 R156, R48, R68, R156 ;  /* 0x00000044309c723c */ /* 0x000ff0000008109c */
[C---:B------:R-:W-:Y:S01]  /*a31f0*/  HMMA.1688.F32.TF32 R48, R136.reuse, R230, R188 ;  /* 0x000000e68830723c */ /* 0x040fe200000810bc */
[----:B------:R-:W-:Y:S04]  /*a3200*/  LDS R189, [R97+UR12+0x3c180] ;  /* 0x03c1800c61bd7984 */ /* 0x000fe80008000800 */
[----:B------:R-:W-:Y:S04]  /*a3210*/  LDS R191, [R97+UR12+0x3e180] ;  /* 0x03e1800c61bf7984 */ /* 0x000fe80008000800 */
        /* <DEDUP_REMOVED lines=39> */
[----:B------:R2:W-:Y:S02]  /*a3490*/  STL.64 [R1+0x338], R142 ;  /* 0x0003388e01007387 */ /* 0x0005e40000100a00 */
[C---:B--2---:R-:W-:Y:S02]  /*a34a0*/  HMMA.1688.F32.TF32 R140, R188.reuse, R38, R168 ;  /* 0x00000026bc8c723c */ /* 0x044fe400000810a8 */
        /* <DEDUP_REMOVED lines=310> */
[----:B------:R-:W-:Y:S01]  /*a4810*/  HMMA.1688.F32.TF32 R48, R136, R230, R188 ;  /* 0x000000e68830723c */ /* 0x000fe200000810bc */
[----:B------:R-:W-:Y:S04]  /*a4820*/  LDS R189, [R97+UR12+0x3c280] ;  /* 0x03c2800c61bd7984 */ /* 0x000fe80008000800 */
[----:B------:R-:W-:Y:S04]  /*a4830*/  LDS R191, [R97+UR12+0x3e280] ;  /* 0x03e2800c61bf7984 */ /* 0x000fe80008000800 */
[----:B------:R-:W-:Y:S04]  /*a4840*/  LDS R188, [R0+UR12+0x3c280] ;  /* 0x03c2800c00bc7984 */ /* 0x000fe80008000800 */
[----:B------:R-:W2:Y:S01]  /*a4850*/  LDS R190, [R0+UR12+0x3e280] ;  /* 0x03e2800c00be7984 */ /* 0x000ea20008000800 */
[----:B-1----:R-:W-:Y:S08]  /*a4860*/  HMMA.1688.F32.TF32 R196, R140, R56, R196 ;  /* 0x000000388cc4723c */ /* 0x002ff000000810c4 */
        /* <DEDUP_REMOVED lines=13> */
[----:B------:R-:W-:Y:S01]  /*a4940*/  IMAD.MOV.U32 R248, RZ, RZ, R252 ;  /* 0x000000fffff87224 */ /* 0x000fe200078e00fc */
[----:B------:R-:W-:Y:S04]  /*a4950*/  LDS R137, [R97+UR12+0x30300] ;  /* 0x0303000c61897984 */ /* 0x000fe80008000800 */
[----:B------:R-:W-:Y:S02]  /*a4960*/  LDS R139, [R97+UR12+0x32300] ;  /* 0x0323000c618b7984 */ /* 0x000fe40008000800 */
[C---:B------:R-:W-:Y:S02]  /*a4970*/  HMMA.1688.F32.TF32 R244, R140.reuse, R60, R244 ;  /* 0x0000003c8cf4723c */ /* 0x040fe400000810f4 */
[----:B------:R-:W-:Y:S04]  /*a4980*/  LDS R136, [R0+UR12+0x30300] ;  /* 0x0303000c00887984 */ /* 0x000fe80008000800 */
[----:B------:R-:W1:Y:S02]  /*a4990*/  LDS R138, [R0+UR12+0x32300] ;  /* 0x0323000c008a7984 */ /* 0x000e640008000800 */
[----:B------:R-:W-:Y:S08]  /*a49a0*/  HMMA.1688.F32.TF32 R48, R140, R44, R48 ;  /* 0x0000002c8c30723c */ /* 0x000ff00000081030 */
[----:B--2---:R-:W-:Y:S08]  /*a49b0*/  HMMA.1688.F32.TF32 R196, R188, R58, R196 ;  /* 0x0000003abcc4723c */ /* 0x004ff000000810c4 */
        /* <DEDUP_REMOVED lines=15> */
[----:B------:R-:W-:Y:S03]  /*a4ab0*/  STL.64 [R1+0x3a8], R198 ;  /* 0x0003a8c601007387 */ /* 0x000fe60000100a00 */
        /* <DEDUP_REMOVED lines=12> */
[C---:B---3--:R-:W-:Y:S03]  /*a4b80*/  HMMA.1688.F32.TF32 R168, R188.reuse, R30, R180 ;  /* 0x0000001ebca8723c */ /* 0x048fe600000810b4 */
[----:B------:R-:W3:Y:S05]  /*a4b90*/  LDL.LU R252, [R1+0x5108] ;  /* 0x0051080001fc7983 */ /* 0x000eea0000300800 */
[C---:B--2---:R-:W-:Y:S08]  /*a4ba0*/  HMMA.1688.F32.TF32 R140, R188.reuse, R14, R184 ;  /* 0x0000000ebc8c723c */ /* 0x044ff000000810b8 */
[C---:B------:R-:W-:Y:S01]  /*a4bb0*/  HMMA.1688.F32.TF32 R52, R188.reuse, R90, R52 ;  /* 0x0000005abc34723c */ /* 0x040fe20000081034 */
[----:B------:R-:W-:Y:S04]  /*a4bc0*/  STL.64 [R1+0x350], R48 ;  /* 0x0003503001007387 */ /* 0x000fe80000100a00 */
[----:B------:R-:W-:Y:S04]  /*a4bd0*/  STL.64 [R1+0x358], R50 ;  /* 0x0003583201007387 */ /* 0x000fe80000100a00 */
[----:B------:R-:W-:Y:S04]  /*a4be0*/  STL.64 [R1+0x460], R168 ;  /* 0x000460a801007387 */ /* 0x000fe80000100a00 */
[----:B------:R-:W-:Y:S04]  /*a4bf0*/  STL.64 [R1+0x468], R170 ;  /* 0x000468aa01007387 */ /* 0x000fe80000100a00 */
[----:B------:R2:W-:Y:S04]  /*a4c00*/  STL.64 [R1+0x470], R140 ;  /* 0x0004708c01007387 */ /* 0x0005e80000100a00 */
[----:B------:R4:W-:Y:S01]  /*a4c10*/  STL.64 [R1+0x478], R142 ;  /* 0x0004788e01007387 */ /* 0x0009e20000100a00 */
[C---:B------:R-:W-:Y:S03]  /*a4c20*/  HMMA.1688.F32.TF32 R164, R188.reuse, R26, R164 ;  /* 0x0000001abca4723c */ /* 0x040fe600000810a4 */
[----:B------:R-:W-:Y:S04]  /*a4c30*/  LDS R49, [R97+UR12+0x34300] ;  /* 0x0343000c61317984 */ /* 0x000fe80008000800 */
[----:B--2---:R-:W2:Y:S04]  /*a4c40*/  LDL.LU R140, [R1+0x580] ;  /* 0x00058000018c7983 */ /* 0x004ea80000300800 */
[----:B------:R1:W-:Y:S04]  /*a4c50*/  STL.64 [R1+0x480], R52 ;  /* 0x0004803401007387 */ /* 0x0003e80000100a00 */
[----:B------:R1:W-:Y:S04]  /*a4c60*/  STL.64 [R1+0x488], R54 ;  /* 0x0004883601007387 */ /* 0x0003e80000100a00 */
        /* <DEDUP_REMOVED lines=58> */
[----:B------:R-:W-:Y:S04]  /*a5010*/  STL.64 [R1+0x1350], R148 ;  /* 0x0013509401007387 */ /* 0x000fe80000100a00 */
[----:B------:R1:W-:Y:S02]  /*a5020*/  STL.64 [R1+0x1358], R150 ;  /* 0x0013589601007387 */ /* 0x0003e40000100a00 */
[C---:B-1----:R-:W-:Y:S08]  /*a5030*/  HMMA.1688.F32.TF32 R148, R188.reuse, R22, R152 ;  /* 0x00000016bc94723c */ /* 0x042ff00000081098 */
[C---:B------:R-:W-:Y:S11]  /*a5040*/  HMMA.1688.F32.TF32 R152, R188.reuse, R18, R156 ;  /* 0x00000012bc98723c */ /* 0x040ff6000008109c */
[----:B------:R-:W-:Y:S04]  /*a5050*/  STL.64 [R1+0x13b0], R148 ;  /* 0x0013b09401007387 */ /* 0x000fe80000100a00 */
[----:B------:R1:W-:Y:S02]  /*a5060*/  STL.64 [R1+0x13b8], R150 ;  /* 0x0013b89601007387 */ /* 0x0003e40000100a00 */
[----:B-1----:R-:W-:Y:S01]  /*a5070*/  HMMA.1688.F32.TF32 R148, R188, R6, R192 ;  /* 0x00000006bc94723c */ /* 0x002fe200000810c0 */
[----:B------:R-:W-:Y:S01]  /*a5080*/  IMAD.MOV.U32 R249, RZ, RZ, R123 ;  /* 0x000000fffff97224 */ /* 0x000fe200078e007b */
[----:B------:R-:W-:Y:S01]  /*a5090*/  MOV R250, R122 ;  /* 0x0000007a00fa7202 */ /* 0x000fe20000000f00 */
[----:B------:R-:W-:-:S02]  /*a50a0*/  IMAD.MOV.U32 R251, RZ, RZ, R3 ;  /* 0x000000fffffb7224 */ /* 0x000fc400078e0003 */
[----:B------:R-:W-:Y:S01]  /*a50b0*/  IMAD.MOV.U32 R147, RZ, RZ, R2 ;  /* 0x000000ffff937224 */ /* 0x000fe200078e0002 */
[----:B------:R-:W-:Y:S04]  /*a50c0*/  STL.64 [R1+0x1400], R152 ;  /* 0x0014009801007387 */ /* 0x000fe80000100a00 */
[----:B------:R1:W-:Y:S01]  /*a50d0*/  STL.64 [R1+0x1408], R154 ;  /* 0x0014089a01007387 */ /* 0x0003e20000100a00 */
[C---:B------:R-:W-:Y:S08]  /*a50e0*/  HMMA.1688.F32.TF32 R156, R136.reuse, R76, R124 ;  /* 0x0000004c889c723c */ /* 0x040ff0000008107c */
[----:B------:R-:W-:Y:S01]  /*a50f0*/  STL.64 [R1+0x1450], R148 ;  /* 0x0014509401007387 */ /* 0x000fe20000100a00 */
[C---:B------:R-:W-:Y:S03]  /*a5100*/  HMMA.1688.F32.TF32 R192, R136.reuse, R64, R112 ;  /* 0x0000004088c0723c */ /* 0x040fe60000081070 */
[----:B------:R1:W-:Y:S05]  /*a5110*/  STL.64 [R1+0x1458], R150 ;  /* 0x0014589601007387 */ /* 0x0003ea0000100a00 */
[C---:B-1----:R-:W-:Y:S08]  /*a5120*/  HMMA.1688.F32.TF32 R152, R136.reuse, R68, R116 ;  /* 0x000000448898723c */ /* 0x042ff00000081074 */
[C---:B------:R-:W-:Y:S01]  /*a5130*/  HMMA.1688.F32.TF32 R148, R136.reuse, R72, R248 ;  /* 0x000000488894723c */ /* 0x040fe200000810f8 */
[----:B------:R-:W3:Y:S07]  /*a5140*/  LDL.LU.64 R250, [R1+0x248] ;  /* 0x0002480001fa7983 */ /* 0x000eee0000300a00 */
[C---:B----4-:R-:W-:Y:S08]  /*a5150*/  HMMA.1688.F32.TF32 R176, R136.reuse, R216, R176 ;  /* 0x000000d888b0723c */ /* 0x050ff000000810b0 */
[C---:B--2---:R-:W-:Y:S08]  /*a5160*/  HMMA.1688.F32.TF32 R172, R136.reuse, R220, R172 ;  /* 0x000000dc88ac723c */ /* 0x044ff000000810ac */
[C---:B---3--:R-:W-:Y:S08]  /*a5170*/  HMMA.1688.F32.TF32 R168, R136.reuse, R224, R168 ;  /* 0x000000e088a8723c */ /* 0x048ff000000810a8 */
[C---:B------:R-:W-:Y:S08]  /*a5180*/  HMMA.1688.F32.TF32 R244, R136.reuse, R236, R244 ;  /* 0x000000ec88f4723c */ /* 0x040ff000000810f4 */
[C---:B------:R-:W-:Y:S08]  /*a5190*/  HMMA.1688.F32.TF32 R196, R136.reuse, R240, R196 ;  /* 0x000000f088c4723c */ /* 0x040ff000000810c4 */
[C---:B------:R-:W-:Y:S08]  /*a51a0*/  HMMA.1688.F32.TF32 R188, R136.reuse, R228, R184 ;  /* 0x000000e488bc723c */ /* 0x040ff000000810b8 */
[C---:B------:R-:W-:Y:S01]  /*a51b0*/  HMMA.1688.F32.TF32 R184, R136.reuse, R208, R140 ;  /* 0x000000d088b8723c */ /* 0x040fe2000008108c */
[----:B------:R-:W-:Y:S04]  /*a51c0*/  LDS R141, [R97+UR12+0x38300] ;  /* 0x0383000c618d7984 */ /* 0x000fe80008000800 */
[----:B------:R-:W-:Y:S04]  /*a51d0*/  LDS R143, [R97+UR12+0x3a300] ;  /* 0x03a3000c618f7984 */ /* 0x000fe80008000800 */
[----:B------:R-:W-:Y:S04]  /*a51e0*/  LDS R140, [R0+UR12+0x38300] ;  /* 0x0383000c008c7984 */ /* 0x000fe80008000800 */
[----:B------:R-:W1:Y:S01]  /*a51f0*/  LDS R142, [R0+UR12+0x3a300] ;  /* 0x03a3000c008e7984 */ /* 0x000e620008000800 */
[----:B------:R-:W-:Y:S08]  /*a5200*/  HMMA.1688.F32.TF32 R180, R136, R212, R180 ;  /* 0x000000d488b4723c */ /* 0x000ff000000810b4 */
[----:B------:R-:W-:Y:S08]  /*a5210*/  HMMA.1688.F32.TF32 R196, R48, R242, R196 ;  /* 0x000000f230c4723c */ /* 0x000ff000000810c4 */
[----:B------:R-:W-:Y:S08]  /*a5220*/  HMMA.1688.F32.TF32 R52, R136, R204, R52 ;  /* 0x000000cc8834723c */ /* 0x000ff00000081034 */
[----:B------:R-:W-:Y:S08]  /*a5230*/  HMMA.1688.F32.TF32 R244, R48, R238, R244 ;  /* 0x000000ee30f4723c */ /* 0x000ff000000810f4 */
[C---:B------:R-:W-:Y:S08]  /*a5240*/  HMMA.1688.F32.TF32 R164, R136.reuse, R200, R164 ;  /* 0x000000c888a4723c */ /* 0x040ff000000810a4 */
        /* <DEDUP_REMOVED lines=8> */
[----:B------:R-:W-:Y:S08]  /*a52d0*/  HMMA.1688.F32.TF32 R168, R48, R226, R168 ;  /* 0x000000e230a8723c */ /* 0x000ff000000810a8 */
[----:B------:R-:W-:Y:S08]  /*a52e0*/  HMMA.1688.F32.TF32 R244, R140, R60, R244 ;  /* 0x0000003c8cf4723c */ /* 0x000ff000000810f4 */
[----:B------:R-:W-:Y:S08]  /*a52f0*/  HMMA.1688.F32.TF32 R172, R48, R222, R172 ;  /* 0x000000de30ac723c */ /* 0x000ff000000810ac */
[----:B------:R-:W-:Y:S08]  /*a5300*/  HMMA.1688.F32.TF32 R136, R140, R44, R136 ;  /* 0x0000002c8c88723c */ /* 0x000ff00000081088 */
[----:B------:R-:W-:Y:S08]  /*a5310*/  HMMA.1688.F32.TF32 R176, R48, R218, R176 ;  /* 0x000000da30b0723c */ /* 0x000ff000000810b0 */
[----:B--2---:R-:W-:Y:S08]  /*a5320*/  HMMA.1688.F32.TF32 R116, R188, R58, R196 ;  /* 0x0000003abc74723c */ /* 0x004ff000000810c4 */
[----:B------:R-:W-:Y:S08]  /*a5330*/  HMMA.1688.F32.TF32 R168, R140, R36, R168 ;  /* 0x000000248ca8723c */ /* 0x000ff000000810a8 */
[----:B------:R-:W-:Y:S08]  /*a5340*/  HMMA.1688.F32.TF32 R180, R48, R214, R180 ;  /* 0x000000d630b4723c */ /* 0x000ff000000810b4 */
[----:B------:R-:W-:Y:S08]  /*a5350*/  HMMA.1688.F32.TF32 R112, R188, R62, R244 ;  /* 0x0000003ebc70723c */ /* 0x000ff000000810f4 */
[----:B------:R-:W-:Y:S08]  /*a5360*/  HMMA.1688.F32.TF32 R172, R140, R40, R172 ;  /* 0x000000288cac723c */ /* 0x000ff000000810ac */
[----:B------:R-:W-:Y:S01]  /*a5370*/  HMMA.1688.F32.TF32 R184, R48, R210, R184 ;  /* 0x000000d230b8723c */ /* 0x000fe200000810b8 */
[----:B------:R-:W-:Y:S04]  /*a5380*/  STL.64 [R1+0x4d0], R116 ;  /* 0x0004d07401007387 */ /* 0x000fe80000100a00 */
[----:B------:R1:W-:Y:S03]  /*a5390*/  STL.64 [R1+0x4d8], R118 ;  /* 0x0004d87601007387 */ /* 0x0003e60000100a00 */
[----:B------:R-:W-:Y:S01]  /*a53a0*/  HMMA.1688.F32.TF32 R124, R188, R46, R136 ;  /* 0x0000002ebc7c723c */ /* 0x000fe20000081088 */
[----:B------:R-:W-:Y:S04]  /*a53b0*/  STL.64 [R1+0x4f0], R112 ;  /* 0x0004f07001007387 */ /* 0x000fe80000100a00 */
[----:B------:R2:W-:Y:S03]  /*a53c0*/  STL.64 [R1+0x4f8], R114 ;  /* 0x0004f87201007387 */ /* 0x0005e60000100a00 */
[C---:B------:R-:W-:Y:S08]  /*a53d0*/  HMMA.1688.F32.TF32 R176, R140.reuse, R32, R176 ;  /* 0x000000208cb0723c */ /* 0x040ff000000810b0 */
[----:B------:R-:W-:Y:S08]  /*a53e0*/  HMMA.1688.F32.TF32 R180, R140, R28, R180 ;  /* 0x0000001c8cb4723c */ /* 0x000ff000000810b4 */
        /* <DEDUP_REMOVED lines=9> */
[----:B------:R-:W-:Y:S01]  /*a5480*/  MOV R199, R96 ;  /* 0x0000006000c77202 */ /* 0x000fe20000000f00 */
[----:B------:R-:W-:Y:S01]  /*a5490*/  IMAD.MOV.U32 R246, RZ, RZ, R104 ;  /* 0x000000fffff67224 */ /* 0x000fe200078e0068 */
[----:B------:R-:W-:Y:S04]  /*a54a0*/  LDS R137, [R97+UR12+0x30380] ;  /* 0x0303800c61897984 */ /* 0x000fe80008000800 */
[C---:B-1----:R-:W-:Y:S01]  /*a54b0*/  HMMA.1688.F32.TF32 R116, R188.reuse, R38, R168 ;  /* 0x00000026bc74723c */ /* 0x042fe200000810a8 */
[----:B------:R-:W-:Y:S01]  /*a54c0*/  IMAD.MOV.U32 R247, RZ, RZ, R101 ;  /* 0x000000fffff77224 */ /* 0x000fe200078e0065 */
[----:B------:R-:W-:Y:S04]  /*a54d0*/  LDS R139, [R97+UR12+0x32380] ;  /* 0x0323800c618b7984 */ /* 0x000fe80008000800 */
[----:B------:R-:W-:Y:S02]  /*a54e0*/  LDS R136, [R0+UR12+0x30380] ;  /* 0x0303800c00887984 */ /* 0x000fe40008000800 */
[----:B--2---:R-:W-:Y:S08]  /*a54f0*/  HMMA.1688.F32.TF32 R112, R188, R42, R172 ;  /* 0x0000002abc70723c */ /* 0x004ff000000810ac */
[----:B------:R-:W-:Y:S01]  /*a5500*/  HMMA.1688.F32.TF32 R184, R140, R12, R184 ;  /* 0x0000000c8cb8723c */ /* 0x000fe200000810b8 */
[----:B------:R-:W-:Y:S04]  /*a5510*/  STL.64 [R1+0x520], R124 ;  /* 0x0005207c01007387 */ /* 0x000fe80000100a00 */
[----:B------:R1:W-:Y:S04]  /*a5520*/  STL.64 [R1+0x528], R126 ;  /* 0x0005287e01007387 */ /* 0x0003e80000100a00 */
        /* <DEDUP_REMOVED lines=8> */
[----:B------:R-:W-:Y:S03]  /*a55b0*/  HMMA.1688.F32.TF32 R52, R140, R88, R52 ;  /* 0x000000588c34723c */ /* 0x000fe60000081034 */
[----:B------:R-:W-:Y:S04]  /*a55c0*/  LDS R48, [R0+UR12+0x2c380] ;  /* 0x02c3800c00307984 */ /* 0x000fe80008000800 */
[----:B------:R-:W2:Y:S01]  /*a55d0*/  LDS R50, [R0+UR12+0x2e380] ;  /* 0x02e3800c00327984 */ /* 0x000ea20008000800 */
[----:B-1----:R-:W-:Y:S03]  /*a55e0*/  HMMA.1688.F32.TF32 R112, R188, R14, R184 ;  /* 0x0000000ebc70723c */ /* 0x002fe600000810b8 */
[----:B------:R-:W1:Y:S05]  /*a55f0*/  LDS R138, [R0+UR12+0x32380] ;  /* 0x0323800c008a7984 */ /* 0x000e6a0008000800 */
[C---:B------:R-:W-:Y:S01]  /*a5600*/  HMMA.1688.F32.TF32 R164, R140.reuse, R24, R164 ;  /* 0x000000188ca4723c */ /* 0x040fe200000810a4 */
[----:B------:R-:W-:Y:S04]  /*a5610*/  STL.64 [R1+0x560], R124 ;  /* 0x0005607c01007387 */ /* 0x000fe80000100a00 */
[----:B------:R-:W-:Y:S04]  /*a5620*/  STL.64 [R1+0x568], R126 ;  /* 0x0005687e01007387 */ /* 0x000fe80000100a00 */
[----:B------:R-:W-:Y:S01]  /*a5630*/  STL.64 [R1+0x570], R116 ;  /* 0x0005707401007387 */ /* 0x000fe20000100a00 */
[C---:B------:R-:W-:Y:S03]  /*a5640*/  HMMA.1688.F32.TF32 R160, R140.reuse, R8, R160 ;  /* 0x000000088ca0723c */ /* 0x040fe600000810a0 */
[----:B------:R-:W-:Y:S04]  /*a5650*/  STL.64 [R1+0x578], R118 ;  /* 0x0005787601007387 */ /* 0x000fe80000100a00 */
[----:B------:R-:W-:Y:S01]  /*a5660*/  STL.64 [R1+0x580], R112 ;  /* 0x0005807001007387 */ /* 0x000fe20000100a00 */
[C---:B------:R-:W-:Y:S03]  /*a5670*/  HMMA.1688.F32.TF32 R144, R140.reuse, R232, R144 ;  /* 0x000000e88c90723c */ /* 0x040fe60000081090 */
[----:B------:R3:W-:Y:S05]  /*a5680*/  STL.64 [R1+0x588], R114 ;  /* 0x0005887201007387 */ /* 0x0007ea0000100a00 */
[----:B------:R-:W-:Y:S08]  /*a5690*/  HMMA.1688.F32.TF32 R156, R140, R92, R156 ;  /* 0x0000005c8c9c723c */ /* 0x000ff0000008109c */
[C---:B---3--:R-:W-:Y:S08]  /*a56a0*/  HMMA.1688.F32.TF32 R112, R188.reuse, R90, R52 ;  /* 0x0000005abc70723c */ /* 0x048ff00000081034 */
[C---:B------:R-:W-:Y:S08]  /*a56b0*/  HMMA.1688.F32.TF32 R52, R188.reuse, R26, R164 ;  /* 0x0000001abc34723c */ /* 0x040ff000000810a4 */
[----:B------:R-:W-:Y:S03]  /*a56c0*/  HMMA.1688.F32.TF32 R116, R188, R10, R160 ;  /* 0x0000000abc74723c */ /* 0x000fe600000810a0 */
[----:B------:R-:W-:Y:S04]  /*a56d0*/  STL.64 [R1+0x590], R112 ;  /* 0x0005907001007387 */ /* 0x000fe80000100a00 */
[----:B------:R3:W-:Y:S01]  /*a56e0*/  STL.64 [R1+0x598], R114 ;  /* 0x0005987201007387 */ /* 0x0007e20000100a00 */
[C---:B------:R-:W-:Y:S03]  /*a56f0*/  HMMA.1688.F32.TF32 R148, R140.reuse, R20, R148 ;  /* 0x000000148c94723c */ /* 0x040fe60000081094 */
[----:B------:R-:W-:Y:S04]  /*a5700*/  STL.64 [R1+0x5a0], R52 ;  /* 0x0005a03401007387 */ /* 0x000fe80000100a00 */
[----:B------:R4:W-:Y:S01]  /*a5710*/  STL.64 [R1+0x5a8], R54 ;  /* 0x0005a83601007387 */ /* 0x0009e20000100a00 */
[----:B------:R-:W-:Y:S08]  /*a5720*/  HMMA.1688.F32.TF32 R152, R140, R16, R152 ;  /* 0x000000108c98723c */ /* 0x000ff00000081098 */
[C---:B---3--:R-:W-:Y:S08]  /*a5730*/  HMMA.1688.F32.TF32 R112, R188.reuse, R234, R144 ;  /* 0x000000eabc70723c */ /* 0x048ff00000081090 */
[C---:B----4-:R-:W-:Y:S01]  /*a5740*/  HMMA.1688.F32.TF32 R52, R188.reuse, R94, R156 ;  /* 0x0000005ebc34723c */ /* 0x050fe2000008109c */
[----:B------:R-:W-:Y:S04]  /*a5750*/  STL.64 [R1+0x5c0], R116 ;  /* 0x0005c07401007387 */ /* 0x000fe80000100a00 */
[----:B------:R-:W-:Y:S04]  /*a5760*/  STL.64 [R1+0x5c8], R118 ;  /* 0x0005c87601007387 */ /* 0x000fe80000100a00 */
[----:B------:R-:W3:Y:S04]  /*a5770*/  LDL.LU R156, [R1+0xc00] ;  /* 0x000c0000019c7983 */ /* 0x000ee80000300800 */
[----:B------:R-:W-:Y:S04]  /*a5780*/  STL.64 [R1+0x5d0], R112 ;  /* 0x0005d07001007387 */ /* 0x000fe80000100a00 */
[----:B------:R4:W-:Y:S04]  /*a5790*/  STL.64 [R1+0x5d8], R114 ;  /* 0x0005d87201007387 */ /* 0x0009e80000100a00 */
[----:B------:R-:W-:Y:S04]  /*a57a0*/  STL.64 [R1+0x5e0], R52 ;  /* 0x0005e03401007387 */ /* 0x000fe80000100a00 */
[----:B------:R1:W-:Y:S01]  /*a57b0*/  STL.64 [R1+0x5e8], R54 ;  /* 0x0005e83601007387 */ /* 0x0003e20000100a00 */
[C---:B----4-:R-:W-:Y:S03]  /*a57c0*/  HMMA.1688.F32.TF32 R112, R188.reuse, R22, R148 ;  /* 0x00000016bc70723c */ /* 0x050fe60000081094 */
[----:B------:R-:W3:Y:S04]  /*a57d0*/  LDL.LU R157, [R1+0xc04] ;  /* 0x000c0400019d7983 */ /* 0x000ee80000300800 */
[----:B------:R-:W3:Y:S01]  /*a57e0*/  LDL.LU R158, [R1+0xc08] ;  /* 0x000c0800019e7983 */ /* 0x000ee20000300800 */
[----:B-1----:R-:W-:Y:S03]  /*a57f0*/  HMMA.1688.F32.TF32 R52, R188, R18, R152 ;  /* 0x00000012bc34723c */ /* 0x002fe60000081098 */
[----:B------:R-:W3:Y:S04]  /*a5800*/  LDL.LU R159, [R1+0xc0c] ;  /* 0x000c0c00019f7983 */ /* 0x000ee80000300800 */
[----:B------:R-:W4:Y:S04]  /*a5810*/  LDL.LU R164, [R1+0xc60] ;  /* 0x000c600001a47983 */ /* 0x000f280000300800 */
[----:B------:R1:W-:Y:S04]  /*a5820*/  STL.64 [R1+0x5f0], R112 ;  /* 0x0005f07001007387 */ /* 0x0003e80000100a00 */
[----:B------:R1:W-:Y:S04]  /*a5830*/  STL.64 [R1+0x5f8], R114 ;  /* 0x0005f87201007387 */ /* 0x0003e80000100a00 */
[----:B------:R1:W-:Y:S01]  /*a5840*/  STL.64 [R1+0x600], R52 ;  /* 0x0006003401007387 */ /* 0x0003e20000100a00 */
[----:B------:R-:W-:Y:S03]  /*a5850*/  HMMA.1688.F32.TF32 R192, R140, R4, R192 ;  /* 0x000000048cc0723c */ /* 0x000fe600000810c0 */
        /* <DEDUP_REMOVED lines=58> */
[----:B------:R-:W4:Y:S04]  /*a5c00*/  LDL.LU R193, [R1+0xbf4] ;  /* 0x000bf40001c17983 */ /* 0x000f280000300800 */
[----:B------:R-:W4:Y:S04]  /*a5c10*/  LDL.LU R194, [R1+0xbf8] ;  /* 0x000bf80001c27983 */ /* 0x000f280000300800 */
[----:B------:R-:W4:Y:S04]  /*a5c20*/  LDL.LU R195, [R1+0xbfc] ;  /* 0x000bfc0001c37983 */ /* 0x000f280000300800 */
[----:B-1----:R-:W4:Y:S04]  /*a5c30*/  LDL.LU R188, [R1+0xa90] ;  /* 0x000a900001bc7983 */ /* 0x002f280000300800 */
[----:B------:R-:W4:Y:S04]  /*a5c40*/  LDL.LU R189, [R1+0xa94] ;  /* 0x000a940001bd7983 */ /* 0x000f280000300800 */
[----:B------:R-:W4:Y:S04]  /*a5c50*/  LDL.LU R190, [R1+0xa98] ;  /* 0x000a980001be7983 */ /* 0x000f280000300800 */
[----:B------:R-:W4:Y:S01]  /*a5c60*/  LDL.LU R191, [R1+0xa9c] ;  /* 0x000a9c0001bf7983 */ /* 0x000f220000300800 */
[----:B------:R-:W-:Y:S01]  /*a5c70*/  IMAD.MOV.U32 R186, RZ, RZ, R108 ;  /* 0x000000ffffba7224 */ /* 0x000fe200078e006c */
[----:B------:R-:W-:Y:S01]  /*a5c80*/  MOV R187, R105 ;  /* 0x0000006900bb7202 */ /* 0x000fe20000000f00 */
[C---:B--2---:R-:W-:Y:S01]  /*a5c90*/  HMMA.1688.F32.TF32 R196, R48.reuse, R198, R124 ;  /* 0x000000c630c4723c */ /* 0x044fe2000008107c */
[----:B------:R-:W2:Y:S04]  /*a5ca0*/  LDL.LU.64 R126, [R1+0x5100] ;  /* 0x00510000017e7983 */ /* 0x000ea80000300a00 */
[----:B------:R-:W2:Y:S03]  /*a5cb0*/  LDL.LU.64 R124, [R1+0x50f8] ;  /* 0x0050f800017c7983 */ /* 0x000ea60000300a00 */
[C---:B------:R-:W-:Y:S01]  /*a5cc0*/  HMMA.1688.F32.TF32 R244, R48.reuse, R246, R120 ;  /* 0x000000f630f4723c */ /* 0x040fe20000081078 */
[----:B------:R-:W2:Y:S07]  /*a5cd0*/  LDL.LU.64 R122, [R1+0x50f0] ;  /* 0x0050f000017a7983 */ /* 0x000eae0000300a00 */
[C---:B------:R-:W-:Y:S01]  /*a5ce0*/  HMMA.1688.F32.TF32 R184, R48.reuse, R186, R116 ;  /* 0x000000ba30b8723c */ /* 0x040fe20000081074 */
[----:B------:R-:W2:Y:S04]  /*a5cf0*/  LDL.LU.64 R118, [R1+0x50e8] ;  /* 0x0050e80001767983 */ /* 0x000ea80000300a00 */
[----:B------:R-:W2:Y:S03]  /*a5d00*/  LDL.LU.64 R116, [R1+0x50e0] ;  /* 0x0050e00001747983 */ /* 0x000ea60000300a00 */
[----:B------:R-:W-:Y:S01]  /*a5d10*/  HMMA.1688.F32.TF32 R168, R48, R170, R112 ;  /* 0x000000aa30a8723c */ /* 0x000fe20000081070 */
[----:B------:R-:W2:Y:S01]  /*a5d20*/  LDL.LU.64 R114, [R1+0x50d8] ;  /* 0x0050d80001727983 */ /* 0x000ea20000300a00 */
[----:B------:R-:W-:Y:S01]  /*a5d30*/  IMAD.MOV.U32 R174, RZ, RZ, R133 ;  /* 0x000000ffffae7224 */ /* 0x000fe200078e0085 */
[----:B------:R-:W-:-:S02]  /*a5d40*/  MOV R175, R132 ;  /* 0x0000008400af7202 */ /* 0x000fc40000000f00 */
[----:B------:R-:W2:Y:S04]  /*a5d50*/  LDL.LU.64 R112, [R1+0x50d0] ;  /* 0x0050d00001707983 */ /* 0x000ea80000300a00 */
[----:B------:R-:W-:Y:S04]  /*a5d60*/  STL.64 [R1+0x50a8], R134 ;  /* 0x0050a88601007387 */ /* 0x000fe80000100a00 */
[----:B------:R-:W-:Y:S01]  /*a5d70*/  STL.64 [R1+0x50b8], R130 ;  /* 0x0050b88201007387 */ /* 0x000fe20000100a00 */
[C---:B---3--:R-:W-:Y:S03]  /*a5d80*/  HMMA.1688.F32.TF32 R172, R48.reuse, R174, R180 ;  /* 0x000000ae30ac723c */ /* 0x048fe600000810b4 */
[----:B------:R1:W-:Y:S05]  /*a5d90*/  STL.64 [R1+0x50b0], R128 ;  /* 0x0050b08001007387 */ /* 0x0003ea0000100a00 */
[C---:B------:R-:W-:Y:S01]  /*a5da0*/  HMMA.1688.F32.TF32 R180, R48.reuse, R130, R140 ;  /* 0x0000008230b4723c */ /* 0x040fe2000008108c */
[----:B------:R-:W-:Y:S04]  /*a5db0*/  LDS R141, [R97+UR12+0x34380] ;  /* 0x0343800c618d7984 */ /* 0x000fe80008000800 */
[----:B------:R-:W-:Y:S03]  /*a5dc0*/  LDS R143, [R97+UR12+0x36380] ;  /* 0x0363800c618f7984 */ /* 0x000fe60008000800 */
[C---:B------:R-:W-:Y:S01]  /*a5dd0*/  HMMA.1688.F32.TF32 R176, R48.reuse, R134, R176 ;  /* 0x0000008630b0723c */ /* 0x040fe200000810b0 */
[----:B------:R-:W-:Y:S04]  /*a5de0*/  LDS R140, [R0+UR12+0x34380] ;  /* 0x0343800c008c7984 */ /* 0x000fe80008000800 */
[----:B------:R-:W3:Y:S03]  /*a5df0*/  LDS R142, [R0+UR12+0x36380] ;  /* 0x0363800c008e7984 */ /* 0x000ee60008000800 */
[C---:B------:R-:W-:Y:S08]  /*a5e00*/  HMMA.1688.F32.TF32 R156, R48.reuse, R102, R156 ;  /* 0x00000066309c723c */ /* 0x040ff0000008109c */
[C---:B----4-:R-:W-:Y:S08]  /*a5e10*/  HMMA.1688.F32.TF32 R160, R48.reuse, R110, R160 ;  /* 0x0000006e30a0723c */ /* 0x050ff000000810a0 */
[C---:B------:R-:W-:Y:S08]  /*a5e20*/  HMMA.1688.F32.TF32 R152, R48.reuse, R106, R152 ;  /* 0x0000006a3098723c */ /* 0x040ff00000081098 */
[C---:B------:R-:W-:Y:S08]  /*a5e30*/  HMMA.1688.F32.TF32 R192, R48.reuse, R250, R192 ;  /* 0x000000fa30c0723c */ /* 0x040ff000000810c0 */
[----:B------:R-:W-:-:S12]  /*a5e40*/  HMMA.1688.F32.TF32 R188, R48, R98, R188 ;  /* 0x0000006230bc723c */ /* 0x000fd800000810bc */
[C---:B------:R-:W-:Y:S08]  /*a5e50*/  HMMA.1688.F32.TF32 R192, R136.reuse, R240, R192 ;  /* 0x000000f088c0723c */ /* 0x040ff000000810c0 */
[C---:B------:R-:W-:Y:S08]  /*a5e60*/  HMMA.1688.F32.TF32 R196, R136.reuse, R236, R196 ;  /* 0x000000ec88c4723c */ /* 0x040ff000000810c4 */
[C---:B------:R-:W-:Y:S08]  /*a5e70*/  HMMA.1688.F32.TF32 R244, R136.reuse, R228, R244 ;  /* 0x000000e488f4723c */ /* 0x040ff000000810f4 */
[C---:B------:R-:W-:Y:S08]  /*a5e80*/  HMMA.1688.F32.TF32 R168, R136.reuse, R220, R168 ;  /* 0x000000dc88a8723c */ /* 0x040ff000000810a8 */
[C---:B------:R-:W-:Y:S08]  /*a5e90*/  HMMA.1688.F32.TF32 R172, R136.reuse, R216, R172 ;  /* 0x000000d888ac723c */ /* 0x040ff000000810ac */
[----:B------:R-:W-:Y:S01]  /*a5ea0*/  HMMA.1688.F32.TF32 R176, R136, R212, R176 ;  /* 0x000000d488b0723c */ /* 0x000fe200000810b0 */
[----:B--2---:R-:W-:Y:S04]  /*a5eb0*/  STL.64 [R1+0x50c8], R126 ;  /* 0x0050c87e01007387 */ /* 0x004fe80000100a00 */
[----:B------:R2:W-:Y:S04]  /*a5ec0*/  STL.64 [R1+0x50c0], R124 ;  /* 0x0050c07c01007387 */ /* 0x0005e80000100a00 */
[----:B-1----:R-:W4:Y:S04]  /*a5ed0*/  LDL.LU R128, [R1+0xd30] ;  /* 0x000d300001807983 */ /* 0x002f280000300800 */
[----:B------:R-:W4:Y:S01]  /*a5ee0*/  LDL.LU R129, [R1+0xd34] ;  /* 0x000d340001817983 */ /* 0x000f220000300800 */
[C---:B------:R-:W-:Y:S03]  /*a5ef0*/  HMMA.1688.F32.TF32 R52, R48.reuse, R126, R52 ;  /* 0x0000007e3034723c */ /* 0x040fe60000081034 */
[----:B------:R-:W4:Y:S04]  /*a5f00*/  LDL.LU R130, [R1+0xd38] ;  /* 0x000d380001827983 */ /* 0x000f280000300800 */
[----:B------:R-:W4:Y:S04]  /*a5f10*/  LDL.LU R131, [R1+0xd3c] ;  /* 0x000d3c0001837983 */ /* 0x000f280000300800 */
[----:B--2---:R-:W2:Y:S04]  /*a5f20*/  LDL.LU R124, [R1+0xd50] ;  /* 0x000d5000017c7983 */ /* 0x004ea80000300800 */
[----:B------:R-:W2:Y:S04]  /*a5f30*/  LDL.LU R125, [R1+0xd54] ;  /* 0x000d5400017d7983 */ /* 0x000ea80000300800 */
[----:B------:R-:W2:Y:S04]  /*a5f40*/  LDL.LU R126, [R1+0xd58] ;  /* 0x000d5800017e7983 */ /* 0x000ea80000300800 */
[----:B------:R-:W2:Y:S04]  /*a5f50*/  LDL.LU R127, [R1+0xd5c] ;  /* 0x000d5c00017f7983 */ /* 0x000ea80000300800 */
[----:B------:R-:W2:Y:S01]  /*a5f60*/  LDL.64 R134, [R1+0x238] ;  /* 0x0002380001867983 */ /* 0x000ea20000100a00 */
[C---:B------:R-:W-:Y:S08]  /*a5f70*/  HMMA.1688.F32.TF32 R148, R48.reuse, R122, R148 ;  /* 0x0000007a3094723c */ /* 0x040ff00000081094 */
[C---:B------:R-:W-:Y:S08]  /*a5f80*/  HMMA.1688.F32.TF32 R144, R48.reuse, R118, R144 ;  /* 0x000000763090723c */ /* 0x040ff00000081090 */
[----:B------:R-:W-:Y:S08]  /*a5f90*/  HMMA.1688.F32.TF32 R164, R48, R114, R164 ;  /* 0x0000007230a4723c */ /* 0x000ff000000810a4 */
[C---:B------:R-:W-:Y:S01]  /*a5fa0*/  HMMA.1688.F32.TF32 R48, R136.reuse, R224, R184 ;  /* 0x000000e08830723c */ /* 0x040fe200000810b8 */
        /* <DEDUP_REMOVED lines=15> */
[C---:B---3--:R-:W-:Y:S01]  /*a60a0*/  HMMA.1688.F32.TF32 R192, R140.reuse, R242, R192 ;  /* 0x000000f28cc0723c */ /* 0x048fe200000810c0 */
[----:B------:R-:W-:Y:S04]  /*a60b0*/  LDS R136, [R0+UR12+0x3c380] ;  /* 0x03c3800c00887984 */ /* 0x000fe80008000800 */
[----:B------:R-:W3:Y:S03]  /*a60c0*/  LDS R138, [R0+UR12+0x3e380] ;  /* 0x03e3800c008a7984 */ /* 0x000ee60008000800 */
        /* <DEDUP_REMOVED lines=19> */
[----:B------:R-:W2:Y:S03]  /*a6200*/  LDS R142, [R0+UR12+0x2e400] ;  /* 0x02e4000c008e7984 */ /* 0x000ea60008000800 */
        /* <DEDUP_REMOVED lines=15> */
[C---:B---3--:R-:W-:Y:S08]  /*a6300*/  HMMA.1688.F32.TF32 R184, R136.reuse, R58, R192 ;  /* 0x0000003a88b8723c */ /* 0x048ff000000810c0 */
[C---:B------:R-:W-:Y:S08]  /*a6310*/  HMMA.1688.F32.TF32 R196, R136.reuse, R62, R196 ;  /* 0x0000003e88c4723c */ /* 0x040ff000000810c4 */
[C---:B------:R-:W-:Y:S03]  /*a6320*/  HMMA.1688.F32.TF32 R192, R136.reuse, R46, R244 ;  /* 0x0000002e88c0723c */ /* 0x040fe600000810f4 */
[----:B------:R-:W-:Y:S04]  /*a6330*/  STL.64 [R1+0x620], R184 ;  /* 0x000620b801007387 */ /* 0x000fe80000100a00 */
[----:B------:R1:W-:Y:S01]  /*a6340*/  STL.64 [R1+0x628], R186 ;  /* 0x000628ba01007387 */ /* 0x0003e20000100a00 */
[C---:B------:R-:W-:Y:S08]  /*a6350*/  HMMA.1688.F32.TF32 R168, R136.reuse, R42, R168 ;  /* 0x0000002a88a8723c */ /* 0x040ff000000810a8 */
[C---:B-1----:R-:W-:Y:S01]  /*a6360*/  HMMA.1688.F32.TF32 R184, R136.reuse, R38, R48 ;  /* 0x0000002688b8723c */ /* 0x042fe20000081030 */
[----:B------:R-:W-:Y:S04]  /*a6370*/  STL.64 [R1+0x630], R196 ;  /* 0x000630c401007387 */ /* 0x000fe80000100a00 */
[----:B------:R-:W-:Y:S04]  /*a6380*/  STL.64 [R1+0x638], R198 ;  /* 0x000638c601007387 */ /* 0x000fe80000100a00 */
[----:B------:R-:W-:Y:S01]  /*a6390*/  STL.64 [R1+0x640], R192 ;  /* 0x000640c001007387 */ /* 0x000fe20000100a00 */
[C---:B------:R-:W-:Y:S03]  /*a63a0*/  HMMA.1688.F32.TF32 R48, R136.reuse, R34, R172 ;  /* 0x000000228830723c */ /* 0x040fe600000810ac */
[----:B------:R-:W-:Y:S06]  /*a63b0*/  STL.64 [R1+0x648], R194 ;  /* 0x000648c201007387 */ /* 0x000fec0000100a00 */
[----:B------:R-:W-:Y:S01]  /*a63c0*/  STL.64 [R1+0x650], R184 ;  /* 0x000650b801007387 */ /* 0x000fe20000100a00 */
[C---:B------:R-:W-:Y:S03]  /*a63d0*/  HMMA.1688.F32.TF32 R172, R136.reuse, R30, R176 ;  /* 0x0000001e88ac723c */ /* 0x040fe600000810b0 */
[----:B------:R-:W-:Y:S04]  /*a63e0*/  STL.64 [R1+0x658], R186 ;  /* 0x000658ba01007387 */ /* 0x000fe80000100a00 */
[----:B------:R-:W-:Y:S04]  /*a63f0*/  STL.64 [R1+0x660], R168 ;  /* 0x000660a801007387 */ /* 0x000fe80000100a00 */
[----:B------:R1:W-:Y:S02]  /*a6400*/  STL.64 [R1+0x668], R170 ;  /* 0x000668aa01007387 */ /* 0x0003e40000100a00 */
[----:B-1----:R-:W-:Y:S02]  /*a6410*/  HMMA.1688.F32.TF32 R168, R136, R14, R180 ;  /* 0x0000000e88a8723c */ /* 0x002fe400000810b4 */
[----:B------:R-:W-:Y:S04]  /*a6420*/  STL.64 [R1+0x670], R48 ;  /* 0x0006703001007387 */ /* 0x000fe80000100a00 */
[----:B------:R-:W-:Y:S04]  /*a6430*/  STL.64 [R1+0x678], R50 ;  /* 0x0006783201007387 */ /* 0x000fe80000100a00 */
[----:B------:R-:W-:Y:S04]  /*a6440*/  STL.64 [R1+0x680], R172 ;  /* 0x000680ac01007387 */ /* 0x000fe80000100a00 */
[----:B------:R-:W-:Y:S01]  /*a6450*/  STL.64 [R1+0x688], R174 ;  /* 0x000688ae01007387 */ /* 0x000fe20000100a00 */
[----:B--2---:R-:W-:Y:S01]  /*a6460*/  HMMA.1688.F32.TF32 R192, R140, R250, R124 ;  /* 0x000000fa8cc0723c */ /* 0x004fe2000008107c */
[----:B------:R-:W-:-:S02]  /*a6470*/  IMAD.MOV.U32 R3, RZ, RZ, R134 ;  /* 0x000000ffff037224 */ /* 0x000fc400078e0086 */
[----:B------:R-:W-:Y:S01]  /*a6480*/  IMAD.MOV.U32 R2, RZ, RZ, R135 ;  /* 0x000000ffff027224 */ /* 0x000fe200078e0087 */
[----:B------:R-:W-:Y:S04]  /*a6490*/  LDS R49, [R97+UR12+0x30400] ;  /* 0x0304000c61317984 */ /* 0x000fe80008000800 */
[----:B------:R-:W-:Y:S04]  /*a64a0*/  STL.64 [R1+0x690], R168 ;  /* 0x000690a801007387 */ /* 0x000fe80000100a00 */
[----:B------:R1:W-:Y:S01]  /*a64b0*/  STL.64 [R1+0x698], R170 ;  /* 0x000698aa01007387 */ /* 0x0003e20000100a00 */
[----:B----4-:R-:W-:Y:S03]  /*a64c0*/  HMMA.1688.F32.TF32 R196, R140, R134, R128 ;  /* 0x000000868cc4723c */ /* 0x010fe60000081080 */
[----:B------:R-:W-:Y:S04]  /*a64d0*/  LDS R51, [R97+UR12+0x32400] ;  /* 0x0324000c61337984 */ /* 0x000fe80008000800 */
[----:B------:R-:W-:Y:S01]  /*a64e0*/  LDS R48, [R0+UR12+0x30400] ;  /* 0x0304000c00307984 */ /* 0x000fe20008000800 */
[C---:B-1----:R-:W-:Y:S03]  /*a64f0*/  HMMA.1688.F32.TF32 R168, R136.reuse, R90, R52 ;  /* 0x0000005a88a8723c */ /* 0x042fe60000081034 */
[----:B------:R-:W1:Y:S05]  /*a6500*/  LDS R50, [R0+UR12+0x32400] ;  /* 0x0324000c00327984 */ /* 0x000e6a0008000800 */
        /* <DEDUP_REMOVED lines=16> */
[----:B--2---:R-:W-:Y:S02]  /*a6610*/  HMMA.1688.F32.TF32 R52, R136, R6, R188 ;  /* 0x000000068834723c */ /* 0x004fe400000810bc */
[----:B------:R-:W-:Y:S04]  /*a6620*/  STL.64 [R1+0x7a0], R148 ;  /* 0x0007a09401007387 */ /* 0x000fe80000100a00 */
[----:B------:R-:W-:Y:S05]  /*a6630*/  STL.64 [R1+0x7a8], R150 ;  /* 0x0007a89601007387 */ /* 0x000fea0000100a00 */
[----:B------:R-:W-:Y:S04]  /*a6640*/  STL.64 [R1+0x7b0], R144 ;  /* 0x0007b09001007387 */ /* 0x000fe80000100a00 */
[----:B------:R-:W-:Y:S04]  /*a6650*/  STL.64 [R1+0x7b8], R146 ;  /* 0x0007b89201007387 */ /* 0x000fe80000100a00 */
[----:B------:R-:W-:Y:S04]  /*a6660*/  LDS R137, [R97+UR12+0x34400] ;  /* 0x0344000c61897984 */ /* 0x000fe80008000800 */
        /* <DEDUP_REMOVED lines=30> */
[----:B------:R-:W4:Y:S04]  /*a6850*/  LDL.64 R126, [R1+0x228] ;  /* 0x00022800017e7983 */ /* 0x000f280000100a00 */
[----:B------:R-:W4:Y:S04]  /*a6860*/  LDL.64 R130, [R1+0x218] ;  /* 0x0002180001827983 */ /* 0x000f280000100a00 */
        /* <DEDUP_REMOVED lines=30> */
[----:B------:R-:W-:Y:S01]  /*a6a50*/  LDS R136, [R0+UR12+0x34400] ;  /* 0x0344000c00887984 */ /* 0x000fe20008000800 */
[----:B----4-:R-:W-:Y:S01]  /*a6a60*/  HMMA.1688.F32.TF32 R244, R140, R126, R244 ;  /* 0x0000007e8cf4723c */ /* 0x010fe200000810f4 */
[----:B------:R-:W-:Y:S01]  /*a6a70*/  IMAD.MOV.U32 R100, RZ, RZ, R126 ;  /* 0x000000ffff647224 */ /* 0x000fe200078e007e */
[----:B------:R-:W-:-:S02]  /*a6a80*/  MOV R96, R127 ;  /* 0x0000007f00607202 */ /* 0x000fc40000000f00 */
[----:B------:R-:W4:Y:S01]  /*a6a90*/  LDL.LU.64 R126, [R1+0x50c8] ;  /* 0x0050c800017e7983 */ /* 0x000f220000300a00 */
[----:B------:R-:W-:Y:S02]  /*a6aa0*/  IMAD.MOV.U32 R104, RZ, RZ, R130 ;  /* 0x000000ffff687224 */ /* 0x000fe400078e0082 */
[----:B------:R-:W-:Y:S01]  /*a6ab0*/  IMAD.MOV.U32 R101, RZ, RZ, R131 ;  /* 0x000000ffff657224 */ /* 0x000fe200078e0083 */
[----:B------:R-:W4:Y:S01]  /*a6ac0*/  LDL.LU.64 R124, [R1+0x50c0] ;  /* 0x0050c000017c7983 */ /* 0x000f220000300a00 */
[C---:B------:R-:W-:Y:S03]  /*a6ad0*/  HMMA.1688.F32.TF32 R184, R140.reuse, R130, R184 ;  /* 0x000000828cb8723c */ /* 0x040fe600000810b8 */
[----:B------:R-:W4:Y:S04]  /*a6ae0*/  LDL.LU.64 R130, [R1+0x50b8] ;  /* 0x0050b80001827983 */ /* 0x000f280000300a00 */
[----:B------:R-:W4:Y:S01]  /*a6af0*/  LDL.LU.64 R128, [R1+0x50b0] ;  /* 0x0050b00001807983 */ /* 0x000f220000300a00 */
[----:B------:R-:W-:Y:S01]  /*a6b00*/  HMMA.1688.F32.TF32 R168, R140, R134, R168 ;  /* 0x000000868ca8723c */ /* 0x000fe200000810a8 */
[----:B------:R-:W-:Y:S01]  /*a6b10*/  IMAD.MOV.U32 R108, RZ, RZ, R134 ;  /* 0x000000ffff6c7224 */ /* 0x000fe200078e0086 */
[----:B------:R-:W-:-:S02]  /*a6b20*/  MOV R105, R135 ;  /* 0x0000008700697202 */ /* 0x000fc40000000f00 */
[----:B------:R-:W4:Y:S01]  /*a6b30*/  LDL.LU.64 R134, [R1+0x50a8] ;  /* 0x0050a80001867983 */ /* 0x000f220000300a00 */
[----:B------:R-:W-:Y:S02]  /*a6b40*/  IMAD.MOV.U32 R121, RZ, RZ, R138 ;  /* 0x000000ffff797224 */ /* 0x000fe400078e008a */
[----:B------:R-:W-:Y:S01]  /*a6b50*/  IMAD.MOV.U32 R120, RZ, RZ, R139 ;  /* 0x000000ffff787224 */ /* 0x000fe200078e008b */
[C---:B------:R-:W-:Y:S01]  /*a6b60*/  HMMA.1688.F32.TF32 R172, R140.reuse, R138, R172 ;  /* 0x0000008a8cac723c */ /* 0x040fe200000810ac */
[----:B------:R-:W-:Y:S04]  /*a6b70*/  LDS R139, [R97+UR12+0x36400] ;  /* 0x0364000c618b7984 */ /* 0x000fe80008000800 */
[----:B------:R-:W2:Y:S03]  /*a6b80*/  LDS R138, [R0+UR12+0x36400] ;  /* 0x0364000c008a7984 */ /* 0x000ea60008000800 */
[C---:B------:R-:W-:Y:S08]  /*a6b90*/  HMMA.1688.F32.TF32 R164, R140.reuse, R114, R164 ;  /* 0x000000728ca4723c */ /* 0x040ff000000810a4 */
[C---:B------:R-:W-:Y:S08]  /*a6ba0*/  HMMA.1688.F32.TF32 R160, R140.reuse, R110, R160 ;  /* 0x0000006e8ca0723c */ /* 0x040ff000000810a0 */
[C---:B------:R-:W-:Y:S08]  /*a6bb0*/  HMMA.1688.F32.TF32 R152, R140.reuse, R106, R152 ;  /* 0x0000006a8c98723c */ /* 0x040ff00000081098 */
[----:B------:R-:W-:Y:S08]  /*a6bc0*/  HMMA.1688.F32.TF32 R188, R140, R98, R188 ;  /* 0x000000628cbc723c */ /* 0x000ff000000810bc */
[C---:B-1----:R-:W-:Y:S08]  /*a6bd0*/  HMMA.1688.F32.TF32 R192, R48.reuse, R240, R192 ;  /* 0x000000f030c0723c */ /* 0x042ff000000810c0 */
[----:B------:R-:W-:Y:S08]  /*a6be0*/  HMMA.1688.F32.TF32 R196, R48, R236, R196 ;  /* 0x000000ec30c4723c */ /* 0x000ff000000810c4 */
[C---:B---3--:R-:W-:Y:S08]  /*a6bf0*/  HMMA.1688.F32.TF32 R148, R140.reuse, R122, R148 ;  /* 0x0000007a8c94723c */ /* 0x048ff00000081094 */
[C---:B--2---:R-:W-:Y:S08]  /*a6c00*/  HMMA.1688.F32.TF32 R144, R140.reuse, R118, R144 ;  /* 0x000000768c90723c */ /* 0x044ff00000081090 */
        /* <DEDUP_REMOVED lines=14> */
[----:B------:R-:W-:Y:S08]  /*a6cf0*/  HMMA.1688.F32.TF32 R168, R136, R222, R168 ;  /* 0x000000de88a8723c */ /* 0x000ff000000810a8 */
[C---:B----4-:R-:W-:Y:S08]  /*a6d00*/  HMMA.1688.F32.TF32 R52, R140.reuse, R126, R52 ;  /* 0x0000007e8c34723c */ /* 0x050ff00000081034 */
        /* <DEDUP_REMOVED lines=9> */
[----:B------:R-:W-:Y:S01]  /*a6da0*/  HMMA.1688.F32.TF32 R52, R48, R204, R52 ;  /* 0x000000cc3034723c */ /* 0x000fe20000081034 */
[----:B------:R-:W-:Y:S04]  /*a6db0*/  LDS R49, [R97+UR12+0x3c400] ;  /* 0x03c4000c61317984 */ /* 0x000fe80008000800 */
[----:B------:R-:W-:Y:S04]  /*a6dc0*/  LDS R51, [R97+UR12+0x3e400] ;  /* 0x03e4000c61337984 */ /* 0x000fe80008000800 */
[----:B------:R-:W-:Y:S04]  /*a6dd0*/  LDS R48, [R0+UR12+0x3c400] ;  /* 0x03c4000c00307984 */ /* 0x000fe80008000800 */
[----:B------:R-:W2:Y:S01]  /*a6de0*/  LDS R50, [R0+UR12+0x3e400] ;  /* 0x03e4000c00327984 */ /* 0x000ea20008000800 */
[----:B------:R-:W-:Y:S08]  /*a6df0*/  HMMA.1688.F32.TF32 R140, R136, R226, R140 ;  /* 0x000000e2888c723c */ /* 0x000ff0000008108c */
[C---:B-1----:R-:W-:Y:S08]  /*a6e00*/  HMMA.1688.F32.TF32 R192, R184.reuse, R56, R192 ;  /* 0x00000038b8c0723c */ /* 0x042ff000000810c0 */
[C---:B------:R-:W-:Y:S01]  /*a6e10*/  HMMA.1688.F32.TF32 R196, R184.reuse, R60, R196 ;  /* 0x0000003cb8c4723c */ /* 0x040fe200000810c4 */
[----:B------:R-:W-:Y:S04]  /*a6e20*/  STL.64 [R1+0x5078], R134 ;  /* 0x0050788601007387 */ /* 0x000fe80000100a00 */
[----:B------:R-:W-:Y:S03]  /*a6e30*/  STL.64 [R1+0x5088], R130 ;  /* 0x0050888201007387 */ /* 0x000fe60000100a00 */
[----:B------:R-:W-:Y:S01]  /*a6e40*/  HMMA.1688.F32.TF32 R244, R184, R44, R244 ;  /* 0x0000002cb8f4723c */ /* 0x000fe200000810f4 */
[----:B------:R2:W-:Y:S04]  /*a6e50*/  STL.64 [R1+0x5080], R128 ;  /* 0x0050808001007387 */ /* 0x0005e80000100a00 */
[----:B------:R-:W-:Y:S03]  /*a6e60*/  STL.64 [R1+0x5098], R126 ;  /* 0x0050987e01007387 */ /* 0x000fe60000100a00 */
[----:B------:R-:W-:Y:S01]  /*a6e70*/  HMMA.1688.F32.TF32 R172, R136, R218, R172 ;  /* 0x000000da88ac723c */ /* 0x000fe200000810ac */
[----:B------:R1:W-:Y:S07]  /*a6e80*/  STL.64 [R1+0x5090], R124 ;  /* 0x0050907c01007387 */ /* 0x0003ee0000100a00 */
[----:B--2---:R-:W-:Y:S08]  /*a6e90*/  HMMA.1688.F32.TF32 R128, R48, R58, R192 ;  /* 0x0000003a3080723c */ /* 0x004ff000000810c0 */
[----:B------:R-:W-:Y:S08]  /*a6ea0*/  HMMA.1688.F32.TF32 R140, R184, R36, R140 ;  /* 0x00000024b88c723c */ /* 0x000ff0000008108c */
[----:B------:R-:W-:Y:S08]  /*a6eb0*/  HMMA.1688.F32.TF32 R176, R136, R214, R176 ;  /* 0x000000d688b0723c */ /* 0x000ff000000810b0 */
[----:B-1----:R-:W-:Y:S08]  /*a6ec0*/  HMMA.1688.F32.TF32 R124, R48, R62, R196 ;  /* 0x0000003e307c723c */ /* 0x002ff000000810c4 */
[----:B------:R-:W-:Y:S08]  /*a6ed0*/  HMMA.1688.F32.TF32 R168, R184, R40, R168 ;  /* 0x00000028b8a8723c */ /* 0x000ff000000810a8 */
[C---:B------:R-:W-:Y:S08]  /*a6ee0*/  HMMA.1688.F32.TF32 R180, R136.reuse, R210, R180 ;  /* 0x000000d288b4723c */ /* 0x040ff000000810b4 */
[----:B------:R-:W-:Y:S01]  /*a6ef0*/  HMMA.1688.F32.TF32 R52, R136, R206, R52 ;  /* 0x000000ce8834723c */ /* 0x000fe20000081034 */
[----:B------:R-:W-:Y:S04]  /*a6f00*/  STL.64 [R1+0x50a0], R122 ;  /* 0x0050a07a01007387 */ /* 0x000fe80000100a00 */
[----:B------:R-:W-:Y:S03]  /*a6f10*/  STL.64 [R1+0x6e0], R128 ;  /* 0x0006e08001007387 */ /* 0x000fe60000100a00 */
[----:B------:R-:W-:Y:S01]  /*a6f20*/  HMMA.1688.F32.TF32 R132, R48, R46, R244 ;  /* 0x0000002e3084723c */ /* 0x000fe200000810f4 */
[----:B------:R1:W-:Y:S04]  /*a6f30*/  STL.64 [R1+0x6e8], R130 ;  /* 0x0006e88201007387 */ /* 0x0003e80000100a00 */
[----:B------:R-:W-:Y:S03]  /*a6f40*/  STL.64 [R1+0x6d0], R124 ;  /* 0x0006d07c01007387 */ /* 0x000fe60000100a00 */
[----:B------:R-:W-:Y:S01]  /*a6f50*/  HMMA.1688.F32.TF32 R172, R184, R32, R172 ;  /* 0x00000020b8ac723c */ /* 0x000fe200000810ac */
[----:B------:R2:W-:Y:S07]  /*a6f60*/  STL.64 [R1+0x6d8], R126 ;  /* 0x0006d87e01007387 */ /* 0x0005ee0000100a00 */
[----:B-1----:R-:W-:Y:S08]  /*a6f70*/  HMMA.1688.F32.TF32 R128, R48, R38, R140 ;  /* 0x000000263080723c */ /* 0x002ff0000008108c */
[----:B------:R-:W-:Y:S08]  /*a6f80*/  HMMA.1688.F32.TF32 R176, R184, R28, R176 ;  /* 0x0000001cb8b0723c */ /* 0x000ff000000810b0 */
[----:B------:R-:W-:Y:S08]  /*a6f90*/  HMMA.1688.F32.TF32 R148, R136, R202, R148 ;  /* 0x000000ca8894723c */ /* 0x000ff00000081094 */
[----:B--2---:R-:W-:Y:S08]  /*a6fa0*/  HMMA.1688.F32.TF32 R124, R48, R42, R168 ;  /* 0x0000002a307c723c */ /* 0x004ff000000810a8 */
[----:B------:R-:W-:Y:S08]  /*a6fb0*/  HMMA.1688.F32.TF32 R180, R184, R12, R180 ;  /* 0x0000000cb8b4723c */ /* 0x000ff000000810b4 */
[----:B------:R-:W-:Y:S08]  /*a6fc0*/  HMMA.1688.F32.TF32 R144, R136, R86, R144 ;  /* 0x000000568890723c */ /* 0x000ff00000081090 */
[----:B------:R-:W-:Y:S08]  /*a6fd0*/  HMMA.1688.F32.TF32 R52, R184, R88, R52 ;  /* 0x00000058b834723c */ /* 0x000ff00000081034 */
[----:B------:R-:W-:Y:S01]  /*a6fe0*/  HMMA.1688.F32.TF32 R164, R136, R82, R164 ;  /* 0x0000005288a4723c */ /* 0x000fe200000810a4 */
[----:B------:R-:W-:Y:S04]  /*a6ff0*/  STL.64 [R1+0x6c0], R132 ;  /* 0x0006c08401007387 */ /* 0x000fe80000100a00 */
[----:B------:R1:W-:Y:S04]  /*a7000*/  STL.64 [R1+0x6c8], R134 ;  /* 0x0006c88601007387 */ /* 0x0003e80000100a00 */
[----:B------:R-:W-:Y:S01]  /*a7010*/  STL.64 [R1+0x770], R128 ;  /* 0x0007708001007387 */ /* 0x000fe20000100a00 */
[----:B------:R-:W-:Y:S03]  /*a7020*/  HMMA.1688.F32.TF32 R148, R184, R24, R148 ;  /* 0x00000018b894723c */ /* 0x000fe60000081094 */
[----:B------:R2:W-:Y:S05]  /*a7030*/  STL.64 [R1+0x778], R130 ;  /* 0x0007788201007387 */ /* 0x0005ea0000100a00 */
[C---:B------:R-:W-:Y:S01]  /*a7040*/  HMMA.1688.F32.TF32 R160, R136.reuse, R78, R160 ;  /* 0x0000004e88a0723c */ /* 0x040fe200000810a0 */
[----:B------:R-:W-:Y:S07]  /*a7050*/  STL.64 [R1+0x760], R124 ;  /* 0x0007607c01007387 */ /* 0x000fee0000100a00 */
[C---:B------:R-:W-:Y:S01]  /*a7060*/  HMMA.1688.F32.TF32 R152, R136.reuse, R74, R152 ;  /* 0x0000004a8898723c */ /* 0x040fe20000081098 */
[----:B------:R3:W-:Y:S07]  /*a7070*/  STL.64 [R1+0x768], R126 ;  /* 0x0007687e01007387 */ /* 0x0007ee0000100a00 */
[C---:B------:R-:W-:Y:S08]  /*a7080*/  HMMA.1688.F32.TF32 R156, R136.reuse, R70, R156 ;  /* 0x00000046889c723c */ /* 0x040ff0000008109c */
[----:B------:R-:W-:Y:S01]  /*a7090*/  HMMA.1688.F32.TF32 R188, R136, R66, R188 ;  /* 0x0000004288bc723c */ /* 0x000fe200000810bc */
[----:B------:R-:W-:Y:S04]  /*a70a0*/  LDS R137, [R97+UR12+0x2c480] ;  /* 0x02c4800c61897984 */ /* 0x000fe80008000800 */
[----:B------:R-:W-:Y:S03]  /*a70b0*/  LDS R139, [R97+UR12+0x2e480] ;  /* 0x02e4800c618b7984 */ /* 0x000fe60008000800 */
[C---:B-1----:R-:W-:Y:S01]  /*a70c0*/  HMMA.1688.F32.TF32 R132, R48.reuse, R34, R172 ;  /* 0x000000223084723c */ /* 0x042fe200000810ac */
[----:B------:R-:W-:Y:S04]  /*a70d0*/  LDS R136, [R0+UR12+0x2c480] ;  /* 0x02c4800c00887984 */ /* 0x000fe80008000800 */
[----:B------:R-:W1:Y:S03]  /*a70e0*/  LDS R138, [R0+UR12+0x2e480] ;  /* 0x02e4800c008a7984 */ /* 0x000e660008000800 */
[C---:B--2---:R-:W-:Y:S01]  /*a70f0*/  HMMA.1688.F32.TF32 R128, R48.reuse, R30, R176 ;  /* 0x0000001e3080723c */ /* 0x044fe200000810b0 */
[----:B------:R-:W-:Y:S01]  /*a7100*/  IMAD.MOV.U32 R198, RZ, RZ, R3 ;  /* 0x000000ffffc67224 */ /* 0x000fe200078e0003 */
[----:B------:R-:W-:Y:S01]  /*a7110*/  MOV R199, R2 ;  /* 0x0000000200c77202 */ /* 0x000fe20000000f00 */
[----:B------:R-:W-:Y:S01]  /*a7120*/  IMAD.MOV.U32 R246, RZ, RZ, R100 ;  /* 0x000000fffff67224 */ /* 0x000fe200078e0064 */
[----:B------:R-:W-:Y:S04]  /*a7130*/  LDS R141, [R97+UR12+0x30480] ;  /* 0x0304800c618d7984 */ /* 0x000fe80008000800 */
[----:B---3--:R-:W-:Y:S01]  /*a7140*/  HMMA.1688.F32.TF32 R124, R48, R14, R180 ;  /* 0x0000000e307c723c */ /* 0x008fe200000810b4 */
[----:B------:R-:W-:Y:S01]  /*a7150*/  IMAD.MOV.U32 R247, RZ, RZ, R96 ;  /* 0x000000fffff77224 */ /* 0x000fe200078e0060 */
[----:B------:R-:W-:Y:S04]  /*a7160*/  LDS R143, [R97+UR12+0x32480] ;  /* 0x0324800c618f7984 */ /* 0x000fe80008000800 */
[----:B------:R-:W-:Y:S02]  /*a7170*/  LDS R140, [R0+UR12+0x30480] ;  /* 0x0304800c008c7984 */ /* 0x000fe40008000800 */
[----:B------:R-:W-:Y:S02]  /*a7180*/  HMMA.1688.F32.TF32 R144, R184, R8, R144 ;  /* 0x00000008b890723c */ /* 0x000fe40000081090 */
[----:B------:R-:W2:Y:S06]  /*a7190*/  LDS R142, [R0+UR12+0x32480] ;  /* 0x0324800c008e7984 */ /* 0x000eac0008000800 */
[----:B------:R-:W-:Y:S08]  /*a71a0*/  HMMA.1688.F32.TF32 R52, R48, R90, R52 ;  /* 0x0000005a3034723c */ /* 0x000ff00000081034 */
[C---:B------:R-:W-:Y:S01]  /*a71b0*/  HMMA.1688.F32.TF32 R164, R184.reuse, R232, R164 ;  /* 0x000000e8b8a4723c */ /* 0x040fe200000810a4 */
[----:B------:R-:W-:Y:S04]  /*a71c0*/  STL.64 [R1+0x750], R132 ;  /* 0x0007508401007387 */ /* 0x000fe80000100a00 */
[----:B------:R-:W-:Y:S04]  /*a71d0*/  STL.64 [R1+0x758], R134 ;  /* 0x0007588601007387 */ /* 0x000fe80000100a00 */
[----:B------:R-:W-:Y:S01]  /*a71e0*/  STL.64 [R1+0x780], R128 ;  /* 0x0007808001007387 */ /* 0x000fe20000100a00 */
[C---:B------:R-:W-:Y:S03]  /*a71f0*/  HMMA.1688.F32.TF32 R160, R184.reuse, R92, R160 ;  /* 0x0000005cb8a0723c */ /* 0x040fe600000810a0 */
[----:B------:R3:W-:Y:S04]  /*a7200*/  STL.64 [R1+0x788], R130 ;  /* 0x0007888201007387 */ /* 0x0007e80000100a00 */
[----:B------:R-:W-:Y:S01]  /*a7210*/  STL.64 [R1+0x7c0], R124 ;  /* 0x0007c07c01007387 */ /* 0x000fe20000100a00 */
[----:B------:R-:W-:Y:S03]  /*a7220*/  HMMA.1688.F32.TF32 R152, R184, R20, R152 ;  /* 0x00000014b898723c */ /* 0x000fe60000081098 */
[----:B------:R4:W-:Y:S05]  /*a7230*/  STL.64 [R1+0x7c8], R126 ;  /* 0x0007c87e01007387 */ /* 0x0009ea0000100a00 */
[C---:B---3--:R-:W-:Y:S01]  /*a7240*/  HMMA.1688.F32.TF32 R128, R48.reuse, R26, R148 ;  /* 0x0000001a3080723c */ /* 0x048fe20000081094 */
[----:B------:R-:W-:Y:S04]  /*a7250*/  STL.64 [R1+0x7d0], R52 ;  /* 0x0007d03401007387 */ /* 0x000fe80000100a00 */
[----:B------:R3:W-:Y:S03]  /*a7260*/  STL.64 [R1+0x7d8], R54 ;  /* 0x0007d83601007387 */ /* 0x0007e60000100a00 */
[----:B----4-:R-:W-:Y:S08]  /*a7270*/  HMMA.1688.F32.TF32 R124, R48, R10, R144 ;  /* 0x0000000a307c723c */ /* 0x010ff00000081090 */
[----:B------:R-:W-:Y:S08]  /*a7280*/  HMMA.1688.F32.TF32 R156, R184, R16, R156 ;  /* 0x00000010b89c723c */ /* 0x000ff0000008109c */
[C---:B---3--:R-:W-:Y:S01]  /*a7290*/  HMMA.1688.F32.TF32 R52, R48.reuse, R234, R164 ;  /* 0x000000ea3034723c */ /* 0x048fe200000810a4 */
[----:B------:R-:W-:Y:S04]  /*a72a0*/  STL.64 [R1+0x7e0], R128 ;  /* 0x0007e08001007387 */ /* 0x000fe80000100a00 */
[----:B------:R3:W-:Y:S04]  /*a72b0*/  STL.64 [R1+0x7e8], R130 ;  /* 0x0007e88201007387 */ /* 0x0007e80000100a00 */
[----:B------:R-:W-:Y:S04]  /*a72c0*/  STL.64 [R1+0x7f0], R124 ;  /* 0x0007f07c01007387 */ /* 0x000fe80000100a00 */
[----:B------:R4:W-:Y:S01]  /*a72d0*/  STL.64 [R1+0x7f8], R126 ;  /* 0x0007f87e01007387 */ /* 0x0009e20000100a00 */
[C---:B---3--:R-:W-:Y:S05]  /*a72e0*/  HMMA.1688.F32.TF32 R128, R48.reuse, R94, R160 ;  /* 0x0000005e3080723c */ /* 0x048fea00000810a0 */
[----:B------:R-:W-:Y:S04]  /*a72f0*/  STL.64 [R1+0x9a0], R52 ;  /* 0x0009a03401007387 */ /* 0x000fe80000100a00 */
[----:B------:R3:W-:Y:S01]  /*a7300*/  STL.64 [R1+0x9a8], R54 ;  /* 0x0009a83601007387 */ /* 0x0007e20000100a00 */
[C---:B----4-:R-:W-:Y:S08]  /*a7310*/  HMMA.1688.F32.TF32 R124, R48.reuse, R22, R152 ;  /* 0x00000016307c723c */ /* 0x050ff00000081098 */
[----:B---3--:R-:W-:Y:S01]  /*a7320*/  HMMA.1688.F32.TF32 R52, R48, R18, R156 ;  /* 0x000000123034723c */ /* 0x008fe2000008109c */
        /* <DEDUP_REMOVED lines=30> */
[----:B-1----:R-:W4:Y:S04]  /*a7510*/  LDL.LU R124, [R1+0xb40] ;  /* 0x000b4000017c7983 */ /* 0x002f280000300800 */
[----:B------:R-:W4:Y:S04]  /*a7520*/  LDL.LU R125, [R1+0xb44] ;  /* 0x000b4400017d7983 */ /* 0x000f280000300800 */
[----:B------:R-:W4:Y:S04]  /*a7530*/  LDL.LU R126, [R1+0xb48] ;  /* 0x000b4800017e7983 */ /* 0x000f280000300800 */
[----:B------:R-:W4:Y:S01]  /*a7540*/  LDL.LU R127, [R1+0xb4c] ;  /* 0x000b4c00017f7983 */ /* 0x000f220000300800 */
[----:B------:R-:W-:-:S03]  /*a7550*/  MOV R175, R120 ;  /* 0x0000007800af7202 */ /* 0x000fc60000000f00 */
        /* <DEDUP_REMOVED lines=32> */
[----:B------:R1:W-:Y:S01]  /*a7760*/  STL.64 [R1+0xd10], R188 ;  /* 0x000d10bc01007387 */ /* 0x0003e20000100a00 */
[----:B------:R-:W-:-:S03]  /*a7770*/  IMAD.MOV.U32 R186, RZ, RZ, R104 ;  /* 0x000000ffffba7224 */ /* 0x000fc600078e0068 */
[----:B------:R1:W-:Y:S01]  /*a7780*/  STL.64 [R1+0xd18], R190 ;  /* 0x000d18be01007387 */ /* 0x0003e20000100a00 */
[----:B------:R-:W-:-:S03]  /*a7790*/  MOV R187, R101 ;  /* 0x0000006500bb7202 */ /* 0x000fc60000000f00 */
[----:B------:R-:W4:Y:S01]  /*a77a0*/  LDL.LU R49, [R1+0xad4] ;  /* 0x000ad40001317983 */ /* 0x000f220000300800 */
[----:B------:R-:W-:-:S03]  /*a77b0*/  IMAD.MOV.U32 R170, RZ, RZ, R108 ;  /* 0x000000ffffaa7224 */ /* 0x000fc600078e006c */
[----:B------:R-:W4:Y:S01]  /*a77c0*/  LDL.LU R50, [R1+0xad8] ;  /* 0x000ad80001327983 */ /* 0x000f220000300800 */
[----:B------:R-:W-:-:S03]  /*a77d0*/  IMAD.MOV.U32 R171, RZ, RZ, R105 ;  /* 0x000000ffffab7224 */ /* 0x000fc600078e0069 */
        /* <DEDUP_REMOVED lines=8> */
[C---:B------:R-:W-:Y:S01]  /*a7860*/  HMMA.1688.F32.TF32 R196, R136.reuse, R198, R120 ;  /* 0x000000c688c4723c */ /* 0x040fe20000081078 */
[----:B------:R-:W2:Y:S04]  /*a7870*/  LDL.LU.64 R122, [R1+0x50a0] ;  /* 0x0050a000017a7983 */ /* 0x000ea80000300a00 */
[----:B------:R-:W3:Y:S04]  /*a7880*/  LDL.LU.64 R126, [R1+0x5098] ;  /* 0x00509800017e7983 */ /* 0x000ee80000300a00 */
[----:B------:R-:W4:Y:S04]  /*a7890*/  LDL.LU.64 R124, [R1+0x5090] ;  /* 0x00509000017c7983 */ /* 0x000f280000300a00 */
[----:B------:R-:W2:Y:S04]  /*a78a0*/  LDL.LU.64 R130, [R1+0x5088] ;  /* 0x0050880001827983 */ /* 0x000ea80000300a00 */
[----:B------:R-:W4:Y:S04]  /*a78b0*/  LDL.LU.64 R128, [R1+0x5080] ;  /* 0x0050800001807983 */ /* 0x000f280000300a00 */
[----:B------:R-:W4:Y:S01]  /*a78c0*/  LDL.LU.64 R134, [R1+0x5078] ;  /* 0x0050780001867983 */ /* 0x000f220000300a00 */
[C---:B------:R-:W-:Y:S03]  /*a78d0*/  HMMA.1688.F32.TF32 R172, R136.reuse, R174, R52 ;  /* 0x000000ae88ac723c */ /* 0x040fe60000081034 */
[----:B------:R-:W-:Y:S04]  /*a78e0*/  LDS R53, [R97+UR12+0x34480] ;  /* 0x0344800c61357984 */ /* 0x000fe80008000800 */
[----:B------:R-:W-:Y:S01]  /*a78f0*/  LDS R55, [R97+UR12+0x36480] ;  /* 0x0364800c61377984 */ /* 0x000fe20008000800 */
[C---:B------:R-:W-:Y:S03]  /*a7900*/  HMMA.1688.F32.TF32 R192, R136.reuse, R250, R192 ;  /* 0x000000fa88c0723c */ /* 0x040fe600000810c0 */
[----:B------:R-:W-:Y:S04]  /*a7910*/  LDS R52, [R0+UR12+0x34480] ;  /* 0x0344800c00347984 */ /* 0x000fe80008000800 */
[----:B------:R-:W1:Y:S01]  /*a7920*/  LDS R54, [R0+UR12+0x36480] ;  /* 0x0364800c00367984 */ /* 0x000e620008000800 */
[C---:B------:R-:W-:Y:S08]  /*a7930*/  HMMA.1688.F32.TF32 R144, R136.reuse, R118, R144 ;  /* 0x000000768890723c */ /* 0x040ff00000081090 */
[C---:B------:R-:W-:Y:S08]  /*a7940*/  HMMA.1688.F32.TF32 R164, R136.reuse, R114, R164 ;  /* 0x0000007288a4723c */ /* 0x040ff000000810a4 */
[----:B------:R-:W-:Y:S08]  /*a7950*/  HMMA.1688.F32.TF32 R152, R136, R106, R152 ;  /* 0x0000006a8898723c */ /* 0x000ff00000081098 */
[----:B------:R-:W-:Y:S08]  /*a7960*/  HMMA.1688.F32.TF32 R192, R140, R240, R192 ;  /* 0x000000f08cc0723c */ /* 0x000ff000000810c0 */
[C---:B------:R-:W-:Y:S08]  /*a7970*/  HMMA.1688.F32.TF32 R160, R136.reuse, R110, R160 ;  /* 0x0000006e88a0723c */ /* 0x040ff000000810a0 */
[----:B------:R-:W-:Y:S08]  /*a7980*/  HMMA.1688.F32.TF32 R156, R136, R102, R156 ;  /* 0x00000066889c723c */ /* 0x000ff0000008109c */
[C---:B------:R-:W-:Y:S08]  /*a7990*/  HMMA.1688.F32.TF32 R196, R140.reuse, R236, R196 ;  /* 0x000000ec8cc4723c */ /* 0x040ff000000810c4 */
[----:B------:R-:W-:Y:S08]  /*a79a0*/  HMMA.1688.F32.TF32 R244, R140, R228, R244 ;  /* 0x000000e48cf4723c */ /* 0x000ff000000810f4 */
        /* <DEDUP_REMOVED lines=9> */
[----:B-1----:R-:W-:Y:S08]  /*a7a40*/  HMMA.1688.F32.TF32 R192, R52, R242, R192 ;  /* 0x000000f234c0723c */ /* 0x002ff000000810c0 */
[C---:B---3--:R-:W-:Y:S08]  /*a7a50*/  HMMA.1688.F32.TF32 R48, R136.reuse, R126, R48 ;  /* 0x0000007e8830723c */ /* 0x048ff00000081030 */
[C---:B--2---:R-:W-:Y:S01]  /*a7a60*/  HMMA.1688.F32.TF32 R180, R136.reuse, R130, R180 ;  /* 0x0000008288b4723c */ /* 0x044fe200000810b4 */
[----:B----4-:R-:W-:Y:S04]  /*a7a70*/  STL.64 [R1+0x5050], R134 ;  /* 0x0050508601007387 */ /* 0x010fe80000100a00 */
[----:B------:R-:W-:Y:S04]  /*a7a80*/  STL.64 [R1+0x5060], R130 ;  /* 0x0050608201007387 */ /* 0x000fe80000100a00 */
[----:B------:R1:W-:Y:S04]  /*a7a90*/  STL.64 [R1+0x5058], R128 ;  /* 0x0050588001007387 */ /* 0x0003e80000100a00 */
[----:B------:R-:W-:Y:S04]  /*a7aa0*/  STL.64 [R1+0x5070], R126 ;  /* 0x0050707e01007387 */ /* 0x000fe80000100a00 */
[----:B------:R2:W-:Y:S04]  /*a7ab0*/  STL.64 [R1+0x5068], R124 ;  /* 0x0050687c01007387 */ /* 0x0005e80000100a00 */
[----:B-1----:R-:W3:Y:S04]  /*a7ac0*/  LDL.LU R128, [R1+0xdc0] ;  /* 0x000dc00001807983 */ /* 0x002ee80000300800 */
[----:B------:R-:W3:Y:S04]  /*a7ad0*/  LDL.LU R129, [R1+0xdc4] ;  /* 0x000dc40001817983 */ /* 0x000ee80000300800 */
[----:B------:R-:W3:Y:S04]  /*a7ae0*/  LDL.LU R130, [R1+0xdc8] ;  /* 0x000dc80001827983 */ /* 0x000ee80000300800 */
[----:B------:R-:W3:Y:S01]  /*a7af0*/  LDL.LU R131, [R1+0xdcc] ;  /* 0x000dcc0001837983 */ /* 0x000ee20000300800 */
[C---:B------:R-:W-:Y:S03]  /*a7b00*/  HMMA.1688.F32.TF32 R176, R136.reuse, R134, R176 ;  /* 0x0000008688b0723c */ /* 0x040fe600000810b0 */
[----:B--2---:R-:W2:Y:S04]  /*a7b10*/  LDL.LU R124, [R1+0xdd0] ;  /* 0x000dd000017c7983 */ /* 0x004ea80000300800 */
[----:B------:R-:W2:Y:S04]  /*a7b20*/  LDL.LU R125, [R1+0xdd4] ;  /* 0x000dd400017d7983 */ /* 0x000ea80000300800 */
[----:B------:R-:W2:Y:S04]  /*a7b30*/  LDL.LU R126, [R1+0xdd8] ;  /* 0x000dd800017e7983 */ /* 0x000ea80000300800 */
[----:B------:R-:W2:Y:S04]  /*a7b40*/  LDL.LU R127, [R1+0xddc] ;  /* 0x000ddc00017f7983 */ /* 0x000ea80000300800 */
[----:B------:R-:W4:Y:S01]  /*a7b50*/  LDL.64 R134, [R1+0x238] ;  /* 0x0002380001867983 */ /* 0x000f220000100a00 */
        /* <DEDUP_REMOVED lines=72> */
[----:B----4-:R-:W-:-:S02]  /*a7fe0*/  IMAD.MOV.U32 R3, RZ, RZ, R134 ;  /* 0x000000ffff037224 */ /* 0x010fc400078e0086 */
[----:B------:R-:W-:Y:S01]  /*a7ff0*/  IMAD.MOV.U32 R2, RZ, RZ, R135 ;  /* 0x000000ffff027224 */ /* 0x000fe200078e0087 */
[----:B------:R-:W-:Y:S04]  /*a8000*/  LDS R137, [R97+UR12+0x30500] ;  /* 0x0305000c61897984 */ /* 0x000fe80008000800 */
[----:B------:R-:W-:Y:S04]  /*a8010*/  STL.64 [R1+0x900], R168 ;  /* 0x000900a801007387 */ /* 0x000fe80000100a00 */
[----:B------:R1:W-:Y:S01]  /*a8020*/  STL.64 [R1+0x908], R170 ;  /* 0x000908aa01007387 */ /* 0x0003e20000100a00 */
[----:B---3--:R-:W-:Y:S03]  /*a8030*/  HMMA.1688.F32.TF32 R196, R52, R134, R128 ;  /* 0x0000008634c4723c */ /* 0x008fe60000081080 */
        /* <DEDUP_REMOVED lines=179> */
[----:B------:R-:W-:Y:S03]  /*a8b70*/  STL.64 [R1+0x9e8], R134 ;  /* 0x0009e88601007387 */ /* 0x000fe60000100a00 */
[----:B------:R-:W-:Y:S01]  /*a8b80*/  HMMA.1688.F32.TF32 R52, R136, R34, R172 ;  /* 0x000000228834723c */ /* 0x000fe200000810ac */
[----:B------:R-:W-:Y:S04]  /*a8b90*/  STL.64 [R1+0x9f0], R128 ;  /* 0x0009f08001007387 */ /* 0x000fe80000100a00 */
[----:B------:R1:W-:Y:S03]  /*a8ba0*/  STL.64 [R1+0x9f8], R130 ;  /* 0x0009f88201007387 */ /* 0x0003e60000100a00 */
[----:B------:R-:W-:Y:S01]  /*a8bb0*/  HMMA.1688.F32.TF32 R148, R184, R24, R148 ;  /* 0x00000018b894723c */ /* 0x000fe20000081094 */
[----:B------:R-:W-:Y:S04]  /*a8bc0*/  STL.64 [R1+0xa10], R124 ;  /* 0x000a107c01007387 */ /* 0x000fe80000100a00 */
[----:B------:R2:W-:Y:S03]  /*a8bd0*/  STL.64 [R1+0xa18], R126 ;  /* 0x000a187e01007387 */ /* 0x0005e60000100a00 */
[----:B-1----:R-:W-:Y:S08]  /*a8be0*/  HMMA.1688.F32.TF32 R128, R136, R30, R176 ;  /* 0x0000001e8880723c */ /* 0x002ff000000810b0 */
        /* <DEDUP_REMOVED lines=8> */
[----:B------:R-:W-:Y:S04]  /*a8c70*/  STL.64 [R1+0xa38], R54 ;  /* 0x000a383601007387 */ /* 0x000fe80000100a00 */
[----:B------:R-:W-:Y:S01]  /*a8c80*/  STL.64 [R1+0xa40], R128 ;  /* 0x000a408001007387 */ /* 0x000fe20000100a00 */
[C---:B------:R-:W-:Y:S03]  /*a8c90*/  HMMA.1688.F32.TF32 R160, R184.reuse, R92, R160 ;  /* 0x0000005cb8a0723c */ /* 0x040fe600000810a0 */
[----:B------:R1:W-:Y:S04]  /*a8ca0*/  STL.64 [R1+0xa48], R130 ;  /* 0x000a488201007387 */ /* 0x0003e80000100a00 */
[----:B------:R-:W-:Y:S01]  /*a8cb0*/  STL.64 [R1+0xa60], R124 ;  /* 0x000a607c01007387 */ /* 0x000fe20000100a00 */
[----:B------:R-:W-:Y:S03]  /*a8cc0*/  HMMA.1688.F32.TF32 R152, R184, R20, R152 ;  /* 0x00000014b898723c */ /* 0x000fe60000081098 */
[----:B------:R2:W-:Y:S01]  /*a8cd0*/  STL.64 [R1+0xa68], R126 ;  /* 0x000a687e01007387 */ /* 0x0005e20000100a00 */
[----:B------:R-:W-:Y:S01]  /*a8ce0*/  MOV R175, R120 ;  /* 0x0000007800af7202 */ /* 0x000fe20000000f00 */
[----:B------:R-:W-:-:S03]  /*a8cf0*/  IMAD.MOV.U32 R174, RZ, RZ, R121 ;  /* 0x000000ffffae7224 */ /* 0x000fc600078e0079 */
[----:B------:R-:W-:Y:S01]  /*a8d00*/  HMMA.1688.F32.TF32 R188, R140, R66, R188 ;  /* 0x000000428cbc723c */ /* 0x000fe200000810bc */
[----:B------:R-:W-:Y:S01]  /*a8d10*/  STL.64 [R1+0xa80], R48 ;  /* 0x000a803001007387 */ /* 0x000fe20000100a00 */
[----:B------:R-:W-:Y:S01]  /*a8d20*/  IMAD.MOV.U32 R198, RZ, RZ, R3 ;  /* 0x000000ffffc67224 */ /* 0x000fe200078e0003 */
[----:B------:R-:W-:Y:S01]  /*a8d30*/  MOV R199, R2 ;  /* 0x0000000200c77202 */ /* 0x000fe20000000f00 */
[----:B------:R-:W-:Y:S01]  /*a8d40*/  IMAD.MOV.U32 R246, RZ, RZ, R100 ;  /* 0x000000fffff67224 */ /* 0x000fe200078e0064 */
[----:B------:R-:W-:Y:S03]  /*a8d50*/  LDS R53, [R97+UR12+0x30580] ;  /* 0x0305800c61357984 */ /* 0x000fe60008000800 */
[C---:B-1----:R-:W-:Y:S01]  /*a8d60*/  HMMA.1688.F32.TF32 R128, R136.reuse, R26, R148 ;  /* 0x0000001a8880723c */ /* 0x042fe20000081094 */
[----:B------:R1:W-:Y:S04]  /*a8d70*/  STL.64 [R1+0xa88], R50 ;  /* 0x000a883201007387 */ /* 0x0003e80000100a00 */
[----:B------:R-:W-:Y:S03]  /*a8d80*/  LDS R141, [R97+UR12+0x2c580] ;  /* 0x02c5800c618d7984 */ /* 0x000fe60008000800 */
[C---:B--2---:R-:W-:Y:S01]  /*a8d90*/  HMMA.1688.F32.TF32 R124, R136.reuse, R10, R144 ;  /* 0x0000000a887c723c */ /* 0x044fe20000081090 */
[----:B------:R-:W-:Y:S04]  /*a8da0*/  LDS R143, [R97+UR12+0x2e580] ;  /* 0x02e5800c618f7984 */ /* 0x000fe80008000800 */
[----:B------:R-:W-:Y:S03]  /*a8db0*/  LDS R140, [R0+UR12+0x2c580] ;  /* 0x02c5800c008c7984 */ /* 0x000fe60008000800 */
[----:B-1----:R-:W-:Y:S01]  /*a8dc0*/  HMMA.1688.F32.TF32 R48, R136, R234, R164 ;  /* 0x000000ea8830723c */ /* 0x002fe200000810a4 */
[----:B------:R-:W1:Y:S07]  /*a8dd0*/  LDS R142, [R0+UR12+0x2e580] ;  /* 0x02e5800c008e7984 */ /* 0x000e6e0008000800 */
[----:B------:R-:W-:Y:S01]  /*a8de0*/  HMMA.1688.F32.TF32 R156, R184, R16, R156 ;  /* 0x00000010b89c723c */ /* 0x000fe2000008109c */
[----:B------:R-:W-:Y:S04]  /*a8df0*/  STL.64 [R1+0xae0], R128 ;  /* 0x000ae08001007387 */ /* 0x000fe80000100a00 */
[----:B------:R2:W-:Y:S04]  /*a8e00*/  STL.64 [R1+0xae8], R130 ;  /* 0x000ae88201007387 */ /* 0x0005e80000100a00 */
[----:B------:R-:W-:Y:S04]  /*a8e10*/  STL.64 [R1+0xaf0], R124 ;  /* 0x000af07c01007387 */ /* 0x000fe80000100a00 */
[----:B------:R3:W-:Y:S01]  /*a8e20*/  STL.64 [R1+0xaf8], R126 ;  /* 0x000af87e01007387 */ /* 0x0007e20000100a00 */
[C---:B--2---:R-:W-:Y:S03]  /*a8e30*/  HMMA.1688.F32.TF32 R128, R136.reuse, R94, R160 ;  /* 0x0000005e8880723c */ /* 0x044fe600000810a0 */
[----:B------:R-:W-:Y:S04]  /*a8e40*/  STL.64 [R1+0xb40], R48 ;  /* 0x000b403001007387 */ /* 0x000fe80000100a00 */
[----:B------:R2:W-:Y:S01]  /*a8e50*/  STL.64 [R1+0xb48], R50 ;  /* 0x000b483201007387 */ /* 0x0005e20000100a00 */
[----:B---3--:R-:W-:Y:S01]  /*a8e60*/  HMMA.1688.F32.TF32 R124, R136, R22, R152 ;  /* 0x00000016887c723c */ /* 0x008fe20000081098 */
[----:B------:R-:W-:-:S02]  /*a8e70*/  IMAD.MOV.U32 R247, RZ, RZ, R96 ;  /* 0x000000fffff77224 */ /* 0x000fc400078e0060 */
[----:B------:R-:W-:Y:S01]  /*a8e80*/  LDS R55, [R97+UR12+0x32580] ;  /* 0x0325800c61377984 */ /* 0x000fe20008000800 */
[----:B------:R-:W-:Y:S02]  /*a8e90*/  IMAD.MOV.U32 R170, RZ, RZ, R108 ;  /* 0x000000ffffaa7224 */ /* 0x000fe400078e006c */
[----:B------:R-:W-:Y:S01]  /*a8ea0*/  IMAD.MOV.U32 R171, RZ, RZ, R105 ;  /* 0x000000ffffab7224 */ /* 0x000fe200078e0069 */
[----:B------:R-:W-:Y:S01]  /*a8eb0*/  LDS R52, [R0+UR12+0x30580] ;  /* 0x0305800c00347984 */ /* 0x000fe20008000800 */
[----:B--2---:R-:W-:Y:S03]  /*a8ec0*/  HMMA.1688.F32.TF32 R48, R136, R18, R156 ;  /* 0x000000128830723c */ /* 0x004fe6000008109c */
[----:B------:R-:W2:Y:S04]  /*a8ed0*/  LDS R54, [R0+UR12+0x32580] ;  /* 0x0325800c00367984 */ /* 0x000ea80008000800 */
        /* <DEDUP_REMOVED lines=86> */
[C---:B------:R-:W-:Y:S08]  /*a9440*/  HMMA.1688.F32.TF32 R192, R140.reuse, R250, R192 ;  /* 0x000000fa8cc0723c */ /* 0x040ff000000810c0 */
[C---:B------:R-:W-:Y:S08]  /*a9450*/  HMMA.1688.F32.TF32 R144, R140.reuse, R118, R144 ;  /* 0x000000768c90723c */ /* 0x040ff00000081090 */
[C---:B------:R-:W-:Y:S08]  /*a9460*/  HMMA.1688.F32.TF32 R164, R140.reuse, R114, R164 ;  /* 0x000000728ca4723c */ /* 0x040ff000000810a4 */
[----:B------:R-:W-:Y:S08]  /*a9470*/  HMMA.1688.F32.TF32 R152, R140, R106, R152 ;  /* 0x0000006a8c98723c */ /* 0x000ff00000081098 */
[----:B------:R-:W-:Y:S08]  /*a9480*/  HMMA.1688.F32.TF32 R192, R52, R240, R192 ;  /* 0x000000f034c0723c */ /* 0x000ff000000810c0 */
        /* <DEDUP_REMOVED lines=19> */
[C---:B--2---:R-:W-:Y:S01]  /*a95c0*/  HMMA.1688.F32.TF32 R180, R140.reuse, R130, R180 ;  /* 0x000000828cb4723c */ /* 0x044fe200000810b4 */
[----:B----4-:R-:W-:Y:S04]  /*a95d0*/  STL.64 [R1+0x4ff8], R134 ;  /* 0x004ff88601007387 */ /* 0x010fe80000100a00 */
[----:B------:R-:W-:Y:S04]  /*a95e0*/  STL.64 [R1+0x5008], R130 ;  /* 0x0050088201007387 */ /* 0x000fe80000100a00 */
[----:B------:R2:W-:Y:S04]  /*a95f0*/  STL.64 [R1+0x5000], R128 ;  /* 0x0050008001007387 */ /* 0x0005e80000100a00 */
[----:B------:R-:W-:Y:S04]  /*a9600*/  STL.64 [R1+0x5018], R126 ;  /* 0x0050187e01007387 */ /* 0x000fe80000100a00 */
[----:B------:R3:W-:Y:S04]  /*a9610*/  STL.64 [R1+0x5010], R124 ;  /* 0x0050107c01007387 */ /* 0x0007e80000100a00 */
[----:B--2---:R-:W2:Y:S04]  /*a9620*/  LDL.LU R128, [R1+0xfc0] ;  /* 0x000fc00001807983 */ /* 0x004ea80000300800 */
[----:B------:R-:W2:Y:S04]  /*a9630*/  LDL.LU R129, [R1+0xfc4] ;  /* 0x000fc40001817983 */ /* 0x000ea80000300800 */
[----:B------:R-:W2:Y:S04]  /*a9640*/  LDL.LU R130, [R1+0xfc8] ;  /* 0x000fc80001827983 */ /* 0x000ea80000300800 */
[----:B------:R-:W2:Y:S01]  /*a9650*/  LDL.LU R131, [R1+0xfcc] ;  /* 0x000fcc0001837983 */ /* 0x000ea20000300800 */
[C---:B------:R-:W-:Y:S03]  /*a9660*/  HMMA.1688.F32.TF32 R176, R140.reuse, R134, R176 ;  /* 0x000000868cb0723c */ /* 0x040fe600000810b0 */
[----:B---3--:R-:W3:Y:S04]  /*a9670*/  LDL.LU R124, [R1+0xfd0] ;  /* 0x000fd000017c7983 */ /* 0x008ee80000300800 */
[----:B------:R-:W3:Y:S04]  /*a9680*/  LDL.LU R125, [R1+0xfd4] ;  /* 0x000fd400017d7983 */ /* 0x000ee80000300800 */
[----:B------:R-:W3:Y:S04]  /*a9690*/  LDL.LU R126, [R1+0xfd8] ;  /* 0x000fd800017e7983 */ /* 0x000ee80000300800 */
[----:B------:R-:W3:Y:S04]  /*a96a0*/  LDL.LU R127, [R1+0xfdc] ;  /* 0x000fdc00017f7983 */ /* 0x000ee80000300800 */
        /* <DEDUP_REMOVED lines=51> */
[C---:B-1----:R-:W-:Y:S08]  /*a99e0*/  HMMA.1688.F32.TF32 R184, R52.reuse, R58, R192 ;  /* 0x0000003a34b8723c */ /* 0x042ff000000810c0 */
        /* <DEDUP_REMOVED lines=21> */
[----:B---3--:R-:W-:Y:S01]  /*a9b40*/  HMMA.1688.F32.TF32 R192, R136, R250, R124 ;  /* 0x000000fa88c0723c */ /* 0x008fe2000008107c */
[----:B----4-:R-:W-:-:S02]  /*a9b50*/  IMAD.MOV.U32 R3, RZ, RZ, R134 ;  /* 0x000000ffff037224 */ /* 0x010fc400078e0086 */
[----:B------:R-:W-:Y:S01]  /*a9b60*/  IMAD.MOV.U32 R2, RZ, RZ, R135 ;  /* 0x000000ffff027224 */ /* 0x000fe200078e0087 */
[----:B------:R-:W-:Y:S04]  /*a9b70*/  LDS R141, [R97+UR12+0x30600] ;  /* 0x0306000c618d7984 */ /* 0x000fe80008000800 */
[----:B------:R-:W-:Y:S04]  /*a9b80*/  STL.64 [R1+0xc00], R168 ;  /* 0x000c00a801007387 */ /* 0x000fe80000100a00 */
[----:B------:R1:W-:Y:S01]  /*a9b90*/  STL.64 [R1+0xc08], R170 ;  /* 0x000c08aa01007387 */ /* 0x0003e20000100a00 */
[----:B--2---:R-:W-:Y:S03]  /*a9ba0*/  HMMA.1688.F32.TF32 R196, R136, R134, R128 ;  /* 0x0000008688c4723c */ /* 0x004fe60000081080 */
        /* <DEDUP_REMOVED lines=318> */
[----:B------:R-:W2:Y:S04]  /*aaf90*/  LDL.LU.64 R128, [R1+0x4fd0] ;  /* 0x004fd00001807983 */ /* 0x000ea80000300a00 */
[----:B------:R-:W2:Y:S01]  /*aafa0*/  LDL.LU.64 R134, [R1+0x4fc8] ;  /* 0x004fc80001867983 */ /* 0x000ea20000300a00 */
[C---:B------:R-:W-:Y:S08]  /*aafb0*/  HMMA.1688.F32.TF32 R192, R52.reuse, R250, R192 ;  /* 0x000000fa34c0723c */ /* 0x040ff000000810c0 */
[C---:B------:R-:W-:Y:S08]  /*aafc0*/  HMMA.1688.F32.TF32 R144, R52.reuse, R118, R144 ;  /* 0x000000763490723c */ /* 0x040ff00000081090 */
[C---:B------:R-:W-:Y:S08]  /*aafd0*/  HMMA.1688.F32.TF32 R164, R52.reuse, R114, R164 ;  /* 0x0000007234a4723c */ /* 0x040ff000000810a4 */
[----:B------:R-:W-:Y:S08]  /*aafe0*/  HMMA.1688.F32.TF32 R152, R52, R106, R152 ;  /* 0x0000006a3498723c */ /* 0x000ff00000081098 */
[----:B------:R-:W-:Y:S08]  /*aaff0*/  HMMA.1688.F32.TF32 R192, R136, R240, R192 ;  /* 0x000000f088c0723c */ /* 0x000ff000000810c0 */
[----:B------:R-:W-:Y:S08]  /*ab000*/  HMMA.1688.F32.TF32 R160, R52, R110, R160 ;  /* 0x0000006e34a0723c */ /* 0x000ff000000810a0 */
[----:B------:R-:W-:Y:S08]  /*ab010*/  HMMA.1688.F32.TF32 R196, R136, R236, R196 ;  /* 0x000000ec88c4723c */ /* 0x000ff000000810c4 */
        /* <DEDUP_REMOVED lines=15> */
[----:B--2---:R2:W-:Y:S04]  /*ab110*/  STL.64 [R1+0x4fa0], R134 ;  /* 0x004fa08601007387 */ /* 0x0045e80000100a00 */
[----:B------:R-:W-:Y:S04]  /*ab120*/  STL.64 [R1+0x4fb0], R130 ;  /* 0x004fb08201007387 */ /* 0x000fe80000100a00 */
[----:B------:R-:W-:Y:S01]  /*ab130*/  STL.64 [R1+0x4fa8], R128 ;  /* 0x004fa88001007387 */ /* 0x000fe20000100a00 */
[C---:B------:R-:W-:Y:S03]  /*ab140*/  HMMA.1688.F32.TF32 R176, R52.reuse, R134, R176 ;  /* 0x0000008634b0723c */ /* 0x040fe600000810b0 */
[----:B---3--:R-:W-:Y:S04]  /*ab150*/  STL.64 [R1+0x4fc0], R126 ;  /* 0x004fc07e01007387 */ /* 0x008fe80000100a00 */
[----:B----4-:R-:W-:Y:S04]  /*ab160*/  STL.64 [R1+0x4fb8], R124 ;  /* 0x004fb87c01007387 */ /* 0x010fe80000100a00 */
[----:B------:R-:W3:Y:S04]  /*ab170*/  LDL.LU R132, [R1+0x11d0] ;  /* 0x0011d00001847983 */ /* 0x000ee80000300800 */
[----:B------:R-:W3:Y:S04]  /*ab180*/  LDL.LU R133, [R1+0x11d4] ;  /* 0x0011d40001857983 */ /* 0x000ee80000300800 */
[----:B--2---:R-:W3:Y:S04]  /*ab190*/  LDL.LU R134, [R1+0x11d8] ;  /* 0x0011d80001867983 */ /* 0x004ee80000300800 */
[----:B------:R-:W3:Y:S01]  /*ab1a0*/  LDL.LU R135, [R1+0x11dc] ;  /* 0x0011dc0001877983 */ /* 0x000ee20000300800 */
[C---:B------:R-:W-:Y:S08]  /*ab1b0*/  HMMA.1688.F32.TF32 R180, R52.reuse, R130, R180 ;  /* 0x0000008234b4723c */ /* 0x040ff000000810b4 */
        /* <DEDUP_REMOVED lines=18> */
[----:B------:R-:W-:Y:S08]  /*ab2e0*/  HMMA.1688.F32.TF32 R244, R140, R230, R244 ;  /* 0x000000e68cf4723c */ /* 0x000ff000000810f4 */
[----:B--2---:R-:W-:Y:S08]  /*ab2f0*/  HMMA.1688.F32.TF32 R192, R184, R56, R192 ;  /* 0x00000038b8c0723c */ /* 0x004ff000000810c0 */
        /* <DEDUP_REMOVED lines=16> */
[----:B------:R-:W-:Y:S01]  /*ab400*/  HMMA.1688.F32.TF32 R244, R184, R44, R244 ;  /* 0x0000002cb8f4723c */ /* 0x000fe200000810f4 */
[----:B------:R-:W-:Y:S04]  /*ab410*/  LDS R140, [R0+UR12+0x2c700] ;  /* 0x02c7000c008c7984 */ /* 0x000fe80008000800 */
[----:B------:R-:W3:Y:S03]  /*ab420*/  LDS R142, [R0+UR12+0x2e700] ;  /* 0x02e7000c008e7984 */ /* 0x000ee60008000800 */
[----:B-1----:R-:W-:Y:S08]  /*ab430*/  HMMA.1688.F32.TF32 R128, R136, R58, R192 ;  /* 0x0000003a8880723c */ /* 0x002ff000000810c0 */
[----:B------:R-:W-:Y:S08]  /*ab440*/  HMMA.1688.F32.TF32 R52, R184, R36, R52 ;  /* 0x00000024b834723c */ /* 0x000ff00000081034 */
[----:B------:R-:W-:Y:S08]  /*ab450*/  HMMA.1688.F32.TF32 R124, R136, R62, R196 ;  /* 0x0000003e887c723c */ /* 0x000ff000000810c4 */
[C---:B------:R-:W-:Y:S01]  /*ab460*/  HMMA.1688.F32.TF32 R168, R184.reuse, R40, R168 ;  /* 0x00000028b8a8723c */ /* 0x040fe200000810a8 */
[----:B------:R-:W-:Y:S04]  /*ab470*/  STL.64 [R1+0xb20], R128 ;  /* 0x000b208001007387 */ /* 0x000fe80000100a00 */
[----:B------:R1:W-:Y:S03]  /*ab480*/  STL.64 [R1+0xb28], R130 ;  /* 0x000b288201007387 */ /* 0x0003e60000100a00 */
[C---:B------:R-:W-:Y:S03]  /*ab490*/  HMMA.1688.F32.TF32 R172, R184.reuse, R32, R172 ;  /* 0x00000020b8ac723c */ /* 0x040fe600000810ac */
[----:B------:R-:W-:Y:S05]  /*ab4a0*/  STL.64 [R1+0xb10], R124 ;  /* 0x000b107c01007387 */ /* 0x000fea0000100a00 */
[C---:B------:R-:W-:Y:S01]  /*ab4b0*/  HMMA.1688.F32.TF32 R176, R184.reuse, R28, R176 ;  /* 0x0000001cb8b0723c */ /* 0x040fe200000810b0 */
[----:B------:R2:W-:Y:S07]  /*ab4c0*/  STL.64 [R1+0xb18], R126 ;  /* 0x000b187e01007387 */ /* 0x0005ee0000100a00 */
        /* <DEDUP_REMOVED lines=10> */
[C---:B-1----:R-:W-:Y:S08]  /*ab570*/  HMMA.1688.F32.TF32 R128, R136.reuse, R38, R52 ;  /* 0x000000268880723c */ /* 0x042ff00000081034 */
[C---:B--2---:R-:W-:Y:S03]  /*ab580*/  HMMA.1688.F32.TF32 R124, R136.reuse, R42, R168 ;  /* 0x0000002a887c723c */ /* 0x044fe600000810a8 */
        /* <DEDUP_REMOVED lines=10> */
[----:B------:R-:W-:Y:S01]  /*ab630*/  STL.64 [R1+0xa58], R54 ;  /* 0x000a583601007387 */ /* 0x000fe20000100a00 */
[----:B------:R-:W-:-:S02]  /*ab640*/  IMAD.MOV.U32 R3, RZ, RZ, R250 ;  /* 0x000000ffff037224 */ /* 0x000fc400078e00fa */
[----:B---3--:R-:W-:Y:S01]  /*ab650*/  HMMA.1688.F32.TF32 R184, R140, R250, R132 ;  /* 0x000000fa8cb8723c */ /* 0x008fe20000081084 */
[----:B------:R-:W-:Y:S01]  /*ab660*/  IMAD.MOV.U32 R2, RZ, RZ, R251 ;  /* 0x000000ffff027224 */ /* 0x000fe200078e00fb */
[----:B------:R-:W-:Y:S04]  /*ab670*/  LDS R53, [R97+UR12+0x30700] ;  /* 0x0307000c61357984 */ /* 0x000fe80008000800 */
[----:B------:R-:W-:Y:S04]  /*ab680*/  STL.64 [R1+0xa20], R128 ;  /* 0x000a208001007387 */ /* 0x000fe80000100a00 */
[----:B------:R-:W-:Y:S04]  /*ab690*/  STL.64 [R1+0xa28], R130 ;  /* 0x000a288201007387 */ /* 0x000fe80000100a00 */
        /* <DEDUP_REMOVED lines=25> */
[----:B------:R-:W-:Y:S04]  /*ab830*/  LDS R137, [R97+UR12+0x34700] ;  /* 0x0347000c61897984 */ /* 0x000fe80008000800 */
[----:B------:R-:W-:Y:S04]  /*ab840*/  STL.64 [R1+0x8b0], R124 ;  /* 0x0008b07c01007387 */ /* 0x000fe80000100a00 */
        /* <DEDUP_REMOVED lines=35> */
[----:B--2---:R-:W2:Y:S04]  /*aba80*/  LDL.LU.64 R126, [R1+0x238] ;  /* 0x00023800017e7983 */ /* 0x004ea80000300a00 */
[----:B------:R-:W2:Y:S04]  /*aba90*/  LDL.LU R192, [R1+0x11b0] ;  /* 0x0011b00001c07983 */ /* 0x000ea80000300800 */
[----:B------:R-:W2:Y:S04]  /*abaa0*/  LDL.LU R193, [R1+0x11b4] ;  /* 0x0011b40001c17983 */ /* 0x000ea80000300800 */
[----:B------:R-:W2:Y:S04]  /*abab0*/  LDL.LU R194, [R1+0x11b8] ;  /* 0x0011b80001c27983 */ /* 0x000ea80000300800 */
[----:B------:R-:W2:Y:S04]  /*abac0*/  LDL.LU R195, [R1+0x11bc] ;  /* 0x0011bc0001c37983 */ /* 0x000ea80000300800 */
[----:B------:R-:W2:Y:S04]  /*abad0*/  LDL.LU.64 R130, [R1+0x228] ;  /* 0x0002280001827983 */ /* 0x000ea80000300a00 */
[----:B------:R-:W2:Y:S04]  /*abae0*/  LDL.LU.64 R134, [R1+0x218] ;  /* 0x0002180001867983 */ /* 0x000ea80000300a00 */
        /* <DEDUP_REMOVED lines=26> */
[----:B------:R-:W-:Y:S01]  /*abc90*/  LDS R136, [R0+UR12+0x34700] ;  /* 0x0347000c00887984 */ /* 0x000fe20008000800 */
[----:B--2---:R-:W-:Y:S01]  /*abca0*/  HMMA.1688.F32.TF32 R188, R140, R126, R188 ;  /* 0x0000007e8cbc723c */ /* 0x004fe200000810bc */
[----:B------:R-:W-:Y:S01]  /*abcb0*/  IMAD.MOV.U32 R121, RZ, RZ, R126 ;  /* 0x000000ffff797224 */ /* 0x000fe200078e007e */
[----:B------:R-:W-:-:S02]  /*abcc0*/  MOV R120, R127 ;  /* 0x0000007f00787202 */ /* 0x000fc40000000f00 */
[----:B------:R-:W2:Y:S04]  /*abcd0*/  LDL.LU.64 R126, [R1+0x4fc0] ;  /* 0x004fc000017e7983 */ /* 0x000ea80000300a00 */
[----:B------:R-:W2:Y:S01]  /*abce0*/  LDL.LU.64 R124, [R1+0x4fb8] ;  /* 0x004fb800017c7983 */ /* 0x000ea20000300a00 */
[----:B------:R-:W-:Y:S01]  /*abcf0*/  HMMA.1688.F32.TF32 R192, R140, R130, R192 ;  /* 0x000000828cc0723c */ /* 0x000fe200000810c0 */
[----:B------:R-:W-:Y:S02]  /*abd00*/  IMAD.MOV.U32 R100, RZ, RZ, R130 ;  /* 0x000000ffff647224 */ /* 0x000fe400078e0082 */
[----:B------:R-:W-:Y:S01]  /*abd10*/  IMAD.MOV.U32 R96, RZ, RZ, R131 ;  /* 0x000000ffff607224 */ /* 0x000fe200078e0083 */
[----:B------:R-:W-:Y:S01]  /*abd20*/  MOV R105, R135 ;  /* 0x0000008700697202 */ /* 0x000fe20000000f00 */
[----:B------:R-:W2:Y:S01]  /*abd30*/  LDL.LU.64 R130, [R1+0x4fb0] ;  /* 0x004fb00001827983 */ /* 0x000ea20000300a00 */
[----:B------:R-:W-:-:S02]  /*abd40*/  IMAD.MOV.U32 R108, RZ, RZ, R134 ;  /* 0x000000ffff6c7224 */ /* 0x000fc400078e0086 */
[C---:B------:R-:W-:Y:S01]  /*abd50*/  HMMA.1688.F32.TF32 R244, R140.reuse, R134, R244 ;  /* 0x000000868cf4723c */ /* 0x040fe200000810f4 */
[----:B------:R-:W2:Y:S04]  /*abd60*/  LDL.LU.64 R128, [R1+0x4fa8] ;  /* 0x004fa80001807983 */ /* 0x000ea80000300a00 */
[----:B------:R-:W2:Y:S03]  /*abd70*/  LDL.LU.64 R134, [R1+0x4fa0] ;  /* 0x004fa00001867983 */ /* 0x000ea60000300a00 */
[C---:B------:R-:W-:Y:S01]  /*abd80*/  HMMA.1688.F32.TF32 R168, R140.reuse, R138, R168 ;  /* 0x0000008a8ca8723c */ /* 0x040fe200000810a8 */
[----:B------:R-:W-:Y:S02]  /*abd90*/  IMAD.MOV.U32 R133, RZ, RZ, R138 ;  /* 0x000000ffff857224 */ /* 0x000fe400078e008a */
[----:B------:R-:W-:Y:S01]  /*abda0*/  IMAD.MOV.U32 R132, RZ, RZ, R139 ;  /* 0x000000ffff847224 */ /* 0x000fe200078e008b */
[----:B------:R-:W-:Y:S04]  /*abdb0*/  LDS R138, [R0+UR12+0x36700] ;  /* 0x0367000c008a7984 */ /* 0x000fe80008000800 */
[----:B------:R-:W1:Y:S01]  /*abdc0*/  LDS R139, [R97+UR12+0x36700] ;  /* 0x0367000c618b7984 */ /* 0x000e620008000800 */
[----:B------:R-:W-:Y:S01]  /*abdd0*/  HMMA.1688.F32.TF32 R172, R140, R158, R172 ;  /* 0x0000009e8cac723c */ /* 0x000fe200000810ac */
[----:B------:R-:W-:Y:S01]  /*abde0*/  IMAD.MOV.U32 R104, RZ, RZ, R158 ;  /* 0x000000ffff687224 */ /* 0x000fe200078e009e */
[----:B------:R-:W-:-:S06]  /*abdf0*/  MOV R101, R159 ;  /* 0x0000009f00657202 */ /* 0x000fcc0000000f00 */
[C---:B------:R-:W-:Y:S08]  /*abe00*/  HMMA.1688.F32.TF32 R156, R140.reuse, R102, R196 ;  /* 0x000000668c9c723c */ /* 0x040ff000000810c4 */
[C---:B------:R-:W-:Y:S08]  /*abe10*/  HMMA.1688.F32.TF32 R148, R140.reuse, R114, R148 ;  /* 0x000000728c94723c */ /* 0x040ff00000081094 */
[C---:B------:R-:W-:Y:S08]  /*abe20*/  HMMA.1688.F32.TF32 R160, R140.reuse, R110, R160 ;  /* 0x0000006e8ca0723c */ /* 0x040ff000000810a0 */
[C---:B------:R-:W-:Y:S08]  /*abe30*/  HMMA.1688.F32.TF32 R164, R140.reuse, R122, R164 ;  /* 0x0000007a8ca4723c */ /* 0x040ff000000810a4 */
[----:B------:R-:W-:Y:S08]  /*abe40*/  HMMA.1688.F32.TF32 R196, R140, R98, R248 ;  /* 0x000000628cc4723c */ /* 0x000ff000000810f8 */
[----:B-1----:R-:W-:Y:S08]  /*abe50*/  HMMA.1688.F32.TF32 R184, R52, R240, R184 ;  /* 0x000000f034b8723c */ /* 0x002ff000000810b8 */
[----:B----4-:R-:W-:Y:S08]  /*abe60*/  HMMA.1688.F32.TF32 R152, R140, R118, R152 ;  /* 0x000000768c98723c */ /* 0x010ff00000081098 */
[----:B------:R-:W-:Y:S08]  /*abe70*/  HMMA.1688.F32.TF32 R188, R52, R236, R188 ;  /* 0x000000ec34bc723c */ /* 0x000ff000000810bc */
[----:B---3--:R-:W-:Y:S08]  /*abe80*/  HMMA.1688.F32.TF32 R144, R140, R106, R144 ;  /* 0x0000006a8c90723c */ /* 0x008ff00000081090 */
        /* <DEDUP_REMOVED lines=41> */
[----:B------:R-:W-:Y:S04]  /*ac120*/  STL.64 [R1+0x4f80], R134 ;  /* 0x004f808601007387 */ /* 0x000fe80000100a00 */
[----:B------:R-:W-:Y:S03]  /*ac130*/  LDS R137, [R97+UR12+0x2c780] ;  /* 0x02c7800c61897984 */ /* 0x000fe60008000800 */
[C---:B-1----:R-:W-:Y:S01]  /*ac140*/  HMMA.1688.F32.TF32 R184, R244.reuse, R56, R184 ;  /* 0x00000038f4b8723c */ /* 0x042fe200000810b8 */
[----:B------:R-:W-:Y:S04]  /*ac150*/  LDS R139, [R97+UR12+0x2e780] ;  /* 0x02e7800c618b7984 */ /* 0x000fe80008000800 */
[----:B------:R-:W-:Y:S03]  /*ac160*/  LDS R136, [R0+UR12+0x2c780] ;  /* 0x02c7800c00887984 */ /* 0x000fe60008000800 */
[C---:B------:R-:W-:Y:S01]  /*ac170*/  HMMA.1688.F32.TF32 R188, R244.reuse, R60, R188 ;  /* 0x0000003cf4bc723c */ /* 0x040fe200000810bc */
[----:B------:R-:W1:Y:S07]  /*ac180*/  LDS R138, [R0+UR12+0x2e780] ;  /* 0x02e7800c008a7984 */ /* 0x000e6e0008000800 */
        /* <DEDUP_REMOVED lines=39> */
[C---:B--2---:R-:W-:Y:S08]  /*ac400*/  HMMA.1688.F32.TF32 R168, R52.reuse, R90, R48 ;  /* 0x0000005a34a8723c */ /* 0x044ff00000081030 */
[C---:B---3--:R-:W-:Y:S08]  /*ac410*/  HMMA.1688.F32.TF32 R140, R52.reuse, R26, R164 ;  /* 0x0000001a348c723c */ /* 0x048ff000000810a4 */
[----:B------:R-:W-:Y:S01]  /*ac420*/  HMMA.1688.F32.TF32 R48, R52, R10, R152 ;  /* 0x0000000a3430723c */ /* 0x000fe20000081098 */
[----:B------:R-:W-:Y:S04]  /*ac430*/  STL.64 [R1+0x4e0], R172 ;  /* 0x0004e0ac01007387 */ /* 0x000fe80000100a00 */
[----:B------:R-:W-:Y:S04]  /*ac440*/  STL.64 [R1+0x4e8], R174 ;  /* 0x0004e8ae01007387 */ /* 0x000fe80000100a00 */
[----:B------:R2:W-:Y:S04]  /*ac450*/  STL.64 [R1+0x4c0], R168 ;  /* 0x0004c0a801007387 */ /* 0x0005e80000100a00 */
[----:B------:R3:W-:Y:S04]  /*ac460*/  STL.64 [R1+0x4c8], R170 ;  /* 0x0004c8aa01007387 */ /* 0x0007e80000100a00 */
[----:B------:R-:W4:Y:S04]  /*ac470*/  LDL.LU R248, [R1+0x1250] ;  /* 0x0012500001f87983 */ /* 0x000f280000300800 */
[----:B------:R-:W-:Y:S04]  /*ac480*/  STL.64 [R1+0x450], R140 ;  /* 0x0004508c01007387 */ /* 0x000fe80000100a00 */
        /* <DEDUP_REMOVED lines=31> */
[----:B------:R-:W2:Y:S01]  /*ac680*/  LDL.LU R167, [R1+0x133c] ;  /* 0x00133c0001a77983 */ /* 0x000ea20000300800 */
[----:B------:R-:W-:-:S03]  /*ac690*/  MOV R173, R128 ;  /* 0x0000008000ad7202 */ /* 0x000fc60000000f00 */
[----:B------:R-:W2:Y:S01]  /*ac6a0*/  LDL.LU R132, [R1+0x12a0] ;  /* 0x0012a00001847983 */ /* 0x000ea20000300800 */
[----:B------:R-:W-:-:S03]  /*ac6b0*/  IMAD.MOV.U32 R172, RZ, RZ, R129 ;  /* 0x000000ffffac7224 */ /* 0x000fc600078e0081 */
        /* <DEDUP_REMOVED lines=9> */
[----:B-1----:R-:W-:-:S03]  /*ac750*/  MOV R143, R120 ;  /* 0x00000078008f7202 */ /* 0x002fc60000000f00 */
        /* <DEDUP_REMOVED lines=8> */
[----:B------:R-:W3:Y:S01]  /*ac7e0*/  LDL.LU R123, [R1+0x12dc] ;  /* 0x0012dc00017b7983 */ /* 0x000ee20000300800 */
[C---:B------:R-:W-:Y:S03]  /*ac7f0*/  HMMA.1688.F32.TF32 R148, R52.reuse, R234, R148 ;  /* 0x000000ea3494723c */ /* 0x040fe60000081094 */
[----:B------:R-:W4:Y:S04]  /*ac800*/  LDL.LU R184, [R1+0x1260] ;  /* 0x0012600001b87983 */ /* 0x000f280000300800 */
[----:B------:R-:W4:Y:S01]  /*ac810*/  LDL.LU R185, [R1+0x1264] ;  /* 0x0012640001b97983 */ /* 0x000f220000300800 */
[C---:B------:R-:W-:Y:S03]  /*ac820*/  HMMA.1688.F32.TF32 R160, R52.reuse, R94, R160 ;  /* 0x0000005e34a0723c */ /* 0x040fe600000810a0 */
[----:B------:R-:W4:Y:S04]  /*ac830*/  LDL.LU R186, [R1+0x1268] ;  /* 0x0012680001ba7983 */ /* 0x000f280000300800 */
[----:B------:R-:W-:Y:S01]  /*ac840*/  LDS R49, [R97+UR12+0x30780] ;  /* 0x0307800c61317984 */ /* 0x000fe20008000800 */
        /* <DEDUP_REMOVED lines=8> */
[----:B------:R1:W-:Y:S01]  /*ac8d0*/  STL.64 [R1+0x2c8], R146 ;  /* 0x0002c89201007387 */ /* 0x0003e20000100a00 */
[----:B------:R-:W-:-:S03]  /*ac8e0*/  MOV R54, R3 ;  /* 0x0000000300367202 */ /* 0x000fc60000000f00 */
[----:B------:R1:W-:Y:S01]  /*ac8f0*/  STL.64 [R1+0x2a0], R156 ;  /* 0x0002a09c01007387 */ /* 0x0003e20000100a00 */
[----:B------:R-:W-:-:S03]  /*ac900*/  IMAD.MOV.U32 R55, RZ, RZ, R2 ;  /* 0x000000ffff377224 */ /* 0x000fc600078e0002 */
[----:B------:R1:W-:Y:S02]  /*ac910*/  STL.64 [R1+0x2a8], R158 ;  /* 0x0002a89e01007387 */ /* 0x0003e40000100a00 */
[----:B-1----:R-:W-:Y:S02]  /*ac920*/  IMAD.MOV.U32 R146, RZ, RZ, R100 ;  /* 0x000000ffff927224 */ /* 0x002fe400078e0064 */
[----:B------:R-:W-:Y:S01]  /*ac930*/  LDS R51, [R97+UR12+0x32780] ;  /* 0x0327800c61337984 */ /* 0x000fe20008000800 */
[----:B------:R-:W-:-:S03]  /*ac940*/  IMAD.MOV.U32 R147, RZ, RZ, R96 ;  /* 0x000000ffff937224 */ /* 0x000fc600078e0060 */
[----:B------:R-:W4:Y:S04]  /*ac950*/  LDL.LU R156, [R1+0x1280] ;  /* 0x00128000019c7983 */ /* 0x000f280000300800 */
[----:B------:R-:W4:Y:S04]  /*ac960*/  LDL.LU R157, [R1+0x1284] ;  /* 0x00128400019d7983 */ /* 0x000f280000300800 */
[----:B------:R-:W4:Y:S04]  /*ac970*/  LDL.LU R158, [R1+0x1288] ;  /* 0x00128800019e7983 */ /* 0x000f280000300800 */
[----:B------:R-:W4:Y:S04]  /*ac980*/  LDL.LU R159, [R1+0x128c] ;  /* 0x00128c00019f7983 */ /* 0x000f280000300800 */
[----:B------:R1:W-:Y:S04]  /*ac990*/  STL.64 [R1+0x290], R196 ;  /* 0x000290c401007387 */ /* 0x0003e80000100a00 */
[----:B------:R1:W-:Y:S04]  /*ac9a0*/  STL.64 [R1+0x298], R198 ;  /* 0x000298c601007387 */ /* 0x0003e80000100a00 */
[----:B------:R-:W-:Y:S04]  /*ac9b0*/  LDS R48, [R0+UR12+0x30780] ;  /* 0x0307800c00307984 */ /* 0x000fe80008000800 */
[----:B-1----:R-:W4:Y:S04]  /*ac9c0*/  LDL.LU R196, [R1+0x1290] ;  /* 0x0012900001c47983 */ /* 0x002f280000300800 */
[----:B------:R-:W4:Y:S04]  /*ac9d0*/  LDL.LU R197, [R1+0x1294] ;  /* 0x0012940001c57983 */ /* 0x000f280000300800 */
[----:B------:R-:W4:Y:S04]  /*ac9e0*/  LDL.LU R198, [R1+0x1298] ;  /* 0x0012980001c67983 */ /* 0x000f280000300800 */
[----:B------:R-:W1:Y:S01]  /*ac9f0*/  LDS R50, [R0+UR12+0x32780] ;  /* 0x0327800c00327984 */ /* 0x000e620008000800 */
[C---:B--2---:R-:W-:Y:S01]  /*aca00*/  HMMA.1688.F32.TF32 R140, R136.reuse, R142, R124 ;  /* 0x0000008e888c723c */ /* 0x044fe2000008107c */
[----:B------:R-:W-:Y:S01]  /*aca10*/  IMAD.MOV.U32 R150, RZ, RZ, R108 ;  /* 0x000000ffff967224 */ /* 0x000fe200078e006c */
[----:B------:R-:W-:Y:S01]  /*aca20*/  MOV R246, R112 ;  /* 0x0000007000f67202 */ /* 0x000fe20000000f00 */
[----:B------:R-:W-:Y:S01]  /*aca30*/  IMAD.MOV.U32 R151, RZ, RZ, R105 ;  /* 0x000000ffff977224 */ /* 0x000fe200078e0069 */
[----:B------:R-:W-:Y:S04]  /*aca40*/  LDS R161, [R97+UR12+0x34780] ;  /* 0x0347800c61a17984 */ /* 0x000fe80008000800 */
[C---:B------:R-:W-:Y:S01]  /*aca50*/  HMMA.1688.F32.TF32 R144, R136.reuse, R146, R128 ;  /* 0x000000928890723c */ /* 0x040fe20000081080 */
[----:B------:R-:W-:Y:S01]  /*aca60*/  IMAD.MOV.U32 R187, RZ, RZ, R117 ;  /* 0x000000ffffbb7224 */ /* 0x000fe200078e0075 */
[----:B------:R-:W-:Y:S06]  /*aca70*/  LDS R160, [R0+UR12+0x34780] ;  /* 0x0347800c00a07984 */ /* 0x000fec0008000800 */
[C---:B---3--:R-:W-:Y:S01]  /*aca80*/  HMMA.1688.F32.TF32 R52, R136.reuse, R54, R120 ;  /* 0x000000368834723c */ /* 0x048fe20000081078 */
[----:B------:R-:W2:Y:S04]  /*aca90*/  LDL.LU.64 R122, [R1+0x4f98] ;  /* 0x004f9800017a7983 */ /* 0x000ea80000300a00 */
[----:B------:R-:W3:Y:S04]  /*acaa0*/  LDL.LU.64 R126, [R1+0x4f90] ;  /* 0x004f9000017e7983 */ /* 0x000ee80000300a00 */
[----:B------:R-:W2:Y:S01]  /*acab0*/  LDL.LU.64 R130, [R1+0x4f88] ;  /* 0x004f880001827983 */ /* 0x000ea20000300a00 */
[----:B------:R-:W-:Y:S03]  /*acac0*/  HMMA.1688.F32.TF32 R148, R136, R150, R132 ;  /* 0x000000968894723c */ /* 0x000fe60000081084 */
[----:B------:R-:W3:Y:S04]  /*acad0*/  LDL.LU.64 R134, [R1+0x4f80] ;  /* 0x004f800001867983 */ /* 0x000ee80000300a00 */
[----:B------:R-:W3:Y:S01]  /*acae0*/  LDL.LU.64 R2, [R1+0x1c00] ;  /* 0x001c000001027983 */ /* 0x000ee20000300a00 */
[----:B------:R-:W-:Y:S01]  /*acaf0*/  IMAD.MOV.U32 R244, RZ, RZ, R116 ;  /* 0x000000fffff47224 */ /* 0x000fe200078e0074 */
[----:B------:R-:W-:Y:S01]  /*acb00*/  MOV R162, R104 ;  /* 0x0000006800a27202 */ /* 0x000fe20000000f00 */
[----:B------:R-:W-:-:S02]  /*acb10*/  IMAD.MOV.U32 R245, RZ, RZ, R113 ;  /* 0x000000fffff57224 */ /* 0x000fc400078e0071 */
[----:B------:R-:W-:Y:S02]  /*acb20*/  IMAD.MOV.U32 R247, RZ, RZ, R109 ;  /* 0x000000fffff77224 */ /* 0x000fe400078e006d */
[----:B------:R-:W-:Y:S02]  /*acb30*/  IMAD.MOV.U32 R163, RZ, RZ, R101 ;  /* 0x000000ffffa37224 */ /* 0x000fe400078e0065 */
[----:B------:R-:W-:Y:S01]  /*acb40*/  IMAD.MOV.U32 R199, RZ, RZ, R252 ;  /* 0x000000ffffc77224 */ /* 0x000fe200078e00fc */
[C---:B------:R-:W-:Y:S08]  /*acb50*/  HMMA.1688.F32.TF32 R116, R136.reuse, R118, R168 ;  /* 0x000000768874723c */ /* 0x040ff000000810a8 */
[C---:B--2---:R-:W-:Y:S01]  /*acb60*/  HMMA.1688.F32.TF32 R128, R136.reuse, R130, R180 ;  /* 0x000000828880723c */ /* 0x044fe200000810b4 */
[----:B------:R-:W2:Y:S07]  /*acb70*/  LDL.LU.64 R180, [R1+0x1bf8] ;  /* 0x001bf80001b47983 */ /* 0x000eae0000300a00 */
[C---:B---3--:R-:W-:Y:S01]  /*acb80*/  HMMA.1688.F32.TF32 R132, R136.reuse, R134, R164 ;  /* 0x000000868884723c */ /* 0x048fe200000810a4 */
[----:B------:R-:W3:Y:S07]  /*acb90*/  LDL.LU.64 R166, [R1+0x1bf0] ;  /* 0x001bf00001a67983 */ /* 0x000eee0000300a00 */
[C---:B----4-:R-:W-:Y:S08]  /*acba0*/  HMMA.1688.F32.TF32 R152, R136.reuse, R154, R196 ;  /* 0x0000009a8898723c */ /* 0x050ff000000810c4 */
[C---:B------:R-:W-:Y:S01]  /*acbb0*/  HMMA.1688.F32.TF32 R156, R136.reuse, R162, R156 ;  /* 0x000000a2889c723c */ /* 0x040fe2000008109c */
[----:B------:R-:W-:Y:S04]  /*acbc0*/  LDS R163, [R97+UR12+0x36780] ;  /* 0x0367800c61a37984 */ /* 0x000fe80008000800 */
[----:B------:R-:W4:Y:S03]  /*acbd0*/  LDS R162, [R0+UR12+0x36780] ;  /* 0x0367800c00a27984 */ /* 0x000f260008000800 */
[C---:B------:R-:W-:Y:S01]  /*acbe0*/  HMMA.1688.F32.TF32 R124, R136.reuse, R126, R176 ;  /* 0x0000007e887c723c */ /* 0x040fe200000810b0 */
[----:B------:R-:W4:Y:S04]  /*acbf0*/  LDL.LU.64 R178, [R1+0x1c20] ;  /* 0x001c200001b27983 */ /* 0x000f280000300a00 */
[----:B------:R-:W4:Y:S03]  /*acc00*/  LDL.LU.64 R176, [R1+0x1c18] ;  /* 0x001c180001b07983 */ /* 0x000f260000300a00 */
[C---:B------:R-:W-:Y:S01]  /*acc10*/  HMMA.1688.F32.TF32 R120, R136.reuse, R122, R172 ;  /* 0x0000007a8878723c */ /* 0x040fe200000810ac */
[----:B------:R-:W4:Y:S04]  /*acc20*/  LDL.LU.64 R174, [R1+0x1c10] ;  /* 0x001c100001ae7983 */ /* 0x000f280000300a00 */
[----:B------:R-:W4:Y:S03]  /*acc30*/  LDL.LU.64 R164, [R1+0x1c08] ;  /* 0x001c080001a47983 */ /* 0x000f260000300a00 */
[C---:B------:R-:W-:Y:S01]  /*acc40*/  HMMA.1688.F32.TF32 R112, R136.reuse, R114, R192 ;  /* 0x000000728870723c */ /* 0x040fe200000810c0 */
[----:B------:R-:W4:Y:S04]  /*acc50*/  LDL.LU.64 R172, [R1+0x1c40] ;  /* 0x001c400001ac7983 */ /* 0x000f280000300a00 */
[----:B------:R-:W4:Y:S03]  /*acc60*/  LDL.LU.64 R170, [R1+0x1c38] ;  /* 0x001c380001aa7983 */ /* 0x000f260000300a00 */
[C---:B------:R-:W-:Y:S01]  /*acc70*/  HMMA.1688.F32.TF32 R104, R136.reuse, R106, R188 ;  /* 0x0000006a8868723c */ /* 0x040fe200000810bc */
[----:B------:R-:W4:Y:S07]  /*acc80*/  LDL.LU.64 R168, [R1+0x1c30] ;  /* 0x001c300001a87983 */ /* 0x000f2e0000300a00 */
[C---:B------:R-:W-:Y:S08]  /*acc90*/  HMMA.1688.F32.TF32 R100, R136.reuse, R102, R184 ;  /* 0x000000668864723c */ /* 0x040ff000000810b8 */
        /* <DEDUP_REMOVED lines=18> */
[----:B------:R-:W-:-:S05]  /*acdc0*/  IADD3 R48, P0, PT, R2, UR14, RZ ;  /* 0x0000000e02307c10 */ /* 0x000fca000ff1e0ff */
[----:B------:R1:W-:Y:S02]  /*acdd0*/  STL [R1+0xf4], R48 ;  /* 0x0000f43001007387 */ /* 0x0003e40000100800 */
[----:B-1----:R-:W-:Y:S02]  /*acde0*/  IADD3.X R48, PT, PT, R3, UR7, RZ, P0, !PT ;  /* 0x0000000703307c10 */ /* 0x002fe400087fe4ff */
[----:B--2---:R-:W-:-:S05]  /*acdf0*/  IADD3 R50, P1, PT, R180, UR14, RZ ;  /* 0x0000000eb4327c10 */ /* 0x004fca000ff3e0ff */
[----:B------:R-:W-:Y:S04]  /*ace00*/  STL [R1+0xfc], R50 ;  /* 0x0000fc3201007387 */ /* 0x000fe80000100800 */
[----:B------:R-:W2:Y:S01]  /*ace10*/  LDL.LU.64 R2, [R1+0x1c28] ;  /* 0x001c280001027983 */ /* 0x000ea20000300a00 */
[----:B---3--:R-:W-:-:S05]  /*ace20*/  IADD3 R49, P2, PT, R166, UR14, RZ ;  /* 0x0000000ea6317c10 */ /* 0x008fca000ff5e0ff */
[----:B------:R1:W-:Y:S04]  /*ace30*/  STL [R1+0x104], R49 ;  /* 0x0001043101007387 */ /* 0x0003e80000100800 */
[----:B------:R3:W-:Y:S01]  /*ace40*/  STL [R1+0xf0], R48 ;  /* 0x0000f03001007387 */ /* 0x0007e20000100800 */
[----:B-1----:R-:W-:Y:S02]  /*ace50*/  IADD3.X R49, PT, PT, R181, UR7, RZ, P1, !PT ;  /* 0x00000007b5317c10 */ /* 0x002fe40008ffe4ff */
[----:B---3--:R-:W-:Y:S02]  /*ace60*/  IADD3.X R48, PT, PT, R167, UR7, RZ, P2, !PT ;  /* 0x00000007a7307c10 */ /* 0x008fe400097fe4ff */
[----:B------:R-:W3:Y:S01]  /*ace70*/  LDL.LU.64 R166, [R1+0x1c60] ;  /* 0x001c600001a67983 */ /* 0x000ee20000300a00 */
[----:B----4-:R-:W-:-:S03]  /*ace80*/  IADD3 R64, P0, PT, R178, UR14, RZ ;  /* 0x0000000eb2407c10 */ /* 0x010fc6000ff1e0ff */
[----:B------:R1:W-:Y:S04]  /*ace90*/  STL [R1+0xf8], R49 ;  /* 0x0000f83101007387 */ /* 0x0003e80000100800 */
[----:B------:R-:W4:Y:S04]  /*acea0*/  LDL.LU.64 R68, [R1+0x1c58] ;  /* 0x001c580001447983 */ /* 0x000f280000300a00 */
[----:B------:R1:W-:Y:S02]  /*aceb0*/  STL [R1+0x100], R48 ;  /* 0x0001003001007387 */ /* 0x0003e40000100800 */
[----:B-1----:R-:W-:-:S02]  /*acec0*/  IADD3 R49, P1, PT, R176, UR14, RZ ;  /* 0x0000000eb0317c10 */ /* 0x002fc4000ff3e0ff */
[----:B------:R-:W3:Y:S01]  /*aced0*/  LDL.LU.64 R50, [R1+0x1c50] ;  /* 0x001c500001327983 */ /* 0x000ee20000300a00 */
[----:B------:R-:W-:Y:S02]  /*acee0*/  IADD3 R65, P3, PT, R164, UR14, RZ ;  /* 0x0000000ea4417c10 */ /* 0x000fe4000ff7e0ff */
[----:B------:R-:W-:Y:S01]  /*acef0*/  IADD3 R48, P2, PT, R174, UR14, RZ ;  /* 0x0000000eae307c10 */ /* 0x000fe2000ff5e0ff */
[----:B------:R1:W-:Y:S01]  /*acf00*/  STL [R1+0xd4], R64 ;  /* 0x0000d44001007387 */ /* 0x0003e20000100800 */
[----:B------:R-:W-:-:S03]  /*acf10*/  IADD3.X R72, PT, PT, R177, UR7, RZ, P1, !PT ;  /* 0x00000007b1487c10 */ /* 0x000fc60008ffe4ff */
[----:B------:R-:W-:Y:S04]  /*acf20*/  STL [R1+0xdc], R49 ;  /* 0x0000dc3101007387 */ /* 0x000fe80000100800 */
[----:B------:R1:W-:Y:S02]  /*acf30*/  STL [R1+0xe4], R48 ;  /* 0x0000e43001007387 */ /* 0x0003e40000100800 */
[----:B-1----:R-:W-:Y:S02]  /*acf40*/  IADD3.X R64, PT, PT, R179, UR7, RZ, P0, !PT ;  /* 0x00000007b3407c10 */ /* 0x002fe400087fe4ff */
[----:B------:R-:W4:Y:S04]  /*acf50*/  LDL.LU.64 R48, [R1+0x1c48] ;  /* 0x001c480001307983 */ /* 0x000f280000300a00 */
[----:B------:R1:W-:Y:S04]  /*acf60*/  STL [R1+0xec], R65 ;  /* 0x0000ec4101007387 */ /* 0x0003e80000100800 */
[----:B------:R1:W-:Y:S02]  /*acf70*/  STL [R1+0xd0], R64 ;  /* 0x0000d04001007387 */ /* 0x0003e40000100800 */
[----:B-1----:R-:W-:-:S02]  /*acf80*/  IADD3.X R65, PT, PT, R175, UR7, RZ, P2, !PT ;  /* 0x00000007af417c10 */ /* 0x002fc400097fe4ff */
[----:B------:R1:W-:Y:S01]  /*acf90*/  STL [R1+0xd8], R72 ;  /* 0x0000d84801007387 */ /* 0x0003e20000100800 */
[----:B------:R-:W-:-:S03]  /*acfa0*/  IADD3.X R64, PT, PT, R165, UR7, RZ, P3, !PT ;  /* 0x00000007a5407c10 */ /* 0x000fc60009ffe4ff */
[----:B------:R-:W4:Y:S04]  /*acfb0*/  LDL.LU.64 R164, [R1+0x1c80] ;  /* 0x001c800001a47983 */ /* 0x000f280000300a00 */
[----:B------:R1:W-:Y:S04]  /*acfc0*/  STL [R1+0xe0], R65 ;  /* 0x0000e04101007387 */ /* 0x0003e80000100800 */
[----:B------:R-:W4:Y:S04]  /*acfd0*/  LDL.LU.64 R98, [R1+0x1c78] ;  /* 0x001c780001627983 */ /* 0x000f280000300a00 */
[----:B------:R1:W-:Y:S02]  /*acfe0*/  STL [R1+0xe8], R64 ;  /* 0x0000e84001007387 */ /* 0x0003e40000100800 */
[----:B-1----:R-:W-:-:S02]  /*acff0*/  IADD3 R72, P1, PT, R170, UR14, RZ ;  /* 0x0000000eaa487c10 */ /* 0x002fc4000ff3e0ff */
[----:B------:R-:W-:Y:S01]  /*ad000*/  IADD3 R65, P2, PT, R168, UR14, RZ ;  /* 0x0000000ea8417c10 */ /* 0x000fe2000ff5e0ff */
[----:B------:R-:W4:Y:S04]  /*ad010*/  LDL.LU.64 R84, [R1+0x1c70] ;  /* 0x001c700001547983 */ /* 0x000f280000300a00 */
[----:B------:R-:W4:Y:S01]  /*ad020*/  LDL.LU.64 R80, [R1+0x1c68] ;  /* 0x001c680001507983 */ /* 0x000f220000300a00 */
[----:B------:R-:W-:-:S05]  /*ad030*/  IADD3 R64, P0, PT, R172, UR14, RZ ;  /* 0x0000000eac407c10 */ /* 0x000fca000ff1e0ff */
[----:B------:R-:W-:Y:S04]  /*ad040*/  STL [R1+0xb4], R64 ;  /* 0x0000b44001007387 */ /* 0x000fe80000100800 */
[----:B------:R1:W-:Y:S04]  /*ad050*/  STL [R1+0xbc], R72 ;  /* 0x0000bc4801007387 */ /* 0x0003e80000100800 */
[----:B------:R1:W-:Y:S02]  /*ad060*/  STL [R1+0xc4], R65 ;  /* 0x0000c44101007387 */ /* 0x0003e40000100800 */
[----:B-1----:R-:W-:-:S02]  /*ad070*/  IADD3.X R72, PT, PT, R173, UR7, RZ, P0, !PT ;  /* 0x00000007ad487c10 */ /* 0x002fc400087fe4ff */
[----:B------:R-:W-:Y:S02]  /*ad080*/  IADD3.X R65, PT, PT, R171, UR7, RZ, P1, !PT ;  /* 0x00000007ab417c10 */ /* 0x000fe40008ffe4ff */
[----:B--2---:R-:W-:-:S05]  /*ad090*/  IADD3 R64, P3, PT, R2, UR14, RZ ;  /* 0x0000000e02407c10 */ /* 0x004fca000ff7e0ff */
[----:B------:R1:W-:Y:S01]  /*ad0a0*/  STL [R1+0xcc], R64 ;  /* 0x0000cc4001007387 */ /* 0x0003e20000100800 */
[----:B------:R-:W-:-:S03]  /*ad0b0*/  IADD3.X R2, PT, PT, R3, UR7, RZ, P3, !PT ;  /* 0x0000000703027c10 */ /* 0x000fc60009ffe4ff */
[----:B------:R2:W-:Y:S01]  /*ad0c0*/  STL [R1+0xb0], R72 ;  /* 0x0000b04801007387 */ /* 0x0005e20000100800 */
[----:B-1----:R-:W-:-:S03]  /*ad0d0*/  IADD3.X R64, PT, PT, R169, UR7, RZ, P2, !PT ;  /* 0x00000007a9407c10 */ /* 0x002fc600097fe4ff */
[----:B------:R-:W-:Y:S04]  /*ad0e0*/  STL [R1+0xb8], R65 ;  /* 0x0000b84101007387 */ /* 0x000fe80000100800 */
[----:B------:R-:W4:Y:S04]  /*ad0f0*/  LDL.LU.64 R76, [R1+0x1ca0] ;  /* 0x001ca000014c7983 */ /* 0x000f280000300a00 */
[----:B------:R1:W-:Y:S04]  /*ad100*/  STL [R1+0xc0], R64 ;  /* 0x0000c04001007387 */ /* 0x0003e80000100800 */
[----:B--2---:R-:W2:Y:S04]  /*ad110*/  LDL.LU.64 R72, [R1+0x1c98] ;  /* 0x001c980001487983 */ /* 0x004ea80000300a00 */
[----:B------:R3:W-:Y:S04]  /*ad120*/  STL [R1+0xc8], R2 ;  /* 0x0000c80201007387 */ /* 0x0007e80000100800 */
[----:B-1----:R-:W2:Y:S04]  /*ad130*/  LDL.LU.64 R64, [R1+0x1c90] ;  /* 0x001c900001407983 */ /* 0x002ea80000300a00 */
[----:B---3--:R-:W3:Y:S01]  /*ad140*/  LDL.LU.64 R2, [R1+0x1c88] ;  /* 0x001c880001027983 */ /* 0x008ee20000300a00 */
[----:B------:R-:W-:-:S02]  /*ad150*/  IADD3 R168, P0, PT, R166, UR14, RZ ;  /* 0x0000000ea6a87c10 */ /* 0x000fc4000ff1e0ff */
[----:B----4-:R-:W-:-:S03]  /*ad160*/  IADD3 R96, P1, PT, R68, UR14, RZ ;  /* 0x0000000e44607c10 */ /* 0x010fc6000ff3e0ff */
[----:B------:R-:W-:Y:S01]  /*ad170*/  STL [R1+0x94], R168 ;  /* 0x000094a801007387 */ /* 0x000fe20000100800 */
[----:B------:R-:W-:-:S03]  /*ad180*/  IADD3.X R68, PT, PT, R69, UR7, RZ, P1, !PT ;  /* 0x0000000745447c10 */ /* 0x000fc60008ffe4ff */
[----:B------:R1:W-:Y:S01]  /*ad190*/  STL [R1+0x9c], R96 ;  /* 0x00009c6001007387 */ /* 0x0003e20000100800 */
[----:B------:R-:W-:Y:S01]  /*ad1a0*/  IADD3 R250, P2, PT, R50, UR14, RZ ;  /* 0x0000000e32fa7c10 */ /* 0x000fe2000ff5e0ff */
[----:B------:R-:W-:Y:S01]  /*ad1b0*/  HMMA.1688.F32.TF32 R52, R160, R242, R52 ;  /* 0x000000f2a034723c */ /* 0x000fe20000081034 */
[----:B-1----:R-:W-:Y:S02]  /*ad1c0*/  IADD3.X R96, PT, PT, R167, UR7, RZ, P0, !PT ;  /* 0x00000007a7607c10 */ /* 0x002fe400087fe4ff */
[----:B------:R-:W-:-:S03]  /*ad1d0*/  IADD3 R248, P3, PT, R48, UR14, RZ ;  /* 0x0000000e30f87c10 */ /* 0x000fc6000ff7e0ff */
[----:B------:R-:W-:Y:S01]  /*ad1e0*/  STL [R1+0x90], R96 ;  /* 0x0000906001007387 */ /* 0x000fe20000100800 */
[----:B------:R-:W-:-:S03]  /*ad1f0*/  IADD3.X R251, PT, PT, R51, UR7, RZ, P2, !PT ;  /* 0x0000000733fb7c10 */ /* 0x000fc600097fe4ff */
[----:B------:R1:W-:Y:S01]  /*ad200*/  STL [R1+0x98], R68 ;  /* 0x0000984401007387 */ /* 0x0003e20000100800 */
[----:B------:R-:W-:Y:S01]  /*ad210*/  IADD3.X R249, PT, PT, R49, UR7, RZ, P3, !PT ;  /* 0x0000000731f97c10 */ /* 0x000fe20009ffe4ff */
[----:B------:R-:W-:Y:S02]  /*ad220*/  HMMA.1688.F32.TF32 R144, R160, R230, R144 ;  /* 0x000000e6a090723c */ /* 0x000fe40000081090 */
[----:B-1----:R-:W4:Y:S01]  /*ad230*/  LDL.LU.64 R68, [R1+0x1cc0] ;  /* 0x001cc00001447983 */ /* 0x002f220000300a00 */
[----:B------:R-:W-:-:S03]  /*ad240*/  IADD3 R242, P0, PT, R164, UR14, RZ ;  /* 0x0000000ea4f27c10 */ /* 0x000fc6000ff1e0ff */
[----:B------:R-:W4:Y:S04]  /*ad250*/  LDL.LU.64 R50, [R1+0x1cb8] ;  /* 0x001cb80001327983 */ /* 0x000f280000300a00 */
[----:B------:R-:W4:Y:S01]  /*ad260*/  LDL.LU.64 R48, [R1+0x1cb0] ;  /* 0x001cb00001307983 */ /* 0x000f220000300a00 */
[----:B------:R-:W-:-:S03]  /*ad270*/  IADD3 R244, P1, PT, R98, UR14, RZ ;  /* 0x0000000e62f47c10 */ /* 0x000fc6000ff3e0ff */
[----:B------:R-:W4:Y:S01]  /*ad280*/  LDL.LU.64 R168, [R1+0x1ca8] ;  /* 0x001ca80001a87983 */ /* 0x000f220000300a00 */
[----:B------:R-:W-:Y:S01]  /*ad290*/  IADD3.X R241, PT, PT, R165, UR7, RZ, P0, !PT ;  /* 0x00000007a5f17c10 */ /* 0x000fe200087fe4ff */
[----:B------:R-:W-:Y:S01]  /*ad2a0*/  HMMA.1688.F32.TF32 R140, R160, R238, R140 ;  /* 0x000000eea08c723c */ /* 0x000fe2000008108c */
[----:B------:R-:W-:Y:S01]  /*ad2b0*/  IADD3 R246, P2, PT, R84, UR14, RZ ;  /* 0x0000000e54f67c10 */ /* 0x000fe2000ff5e0ff */
[----:B------:R-:W4:Y:S01]  /*ad2c0*/  LDL.LU.64 R166, [R1+0x1ce0] ;  /* 0x001ce00001a67983 */ /* 0x000f220000300a00 */
[----:B------:R-:W-:-:S03]  /*ad2d0*/  IADD3 R252, P3, PT, R80, UR14, RZ ;  /* 0x0000000e50fc7c10 */ /* 0x000fc6000ff7e0ff */
[----:B------:R-:W4:Y:S01]  /*ad2e0*/  LDL.LU.64 R164, [R1+0x1cd8] ;  /* 0x001cd80001a47983 */ /* 0x000f220000300a00 */
[----:B------:R-:W-:Y:S02]  /*ad2f0*/  IADD3.X R243, PT, PT, R99, UR7, RZ, P1, !PT ;  /* 0x0000000763f37c10 */ /* 0x000fe40008ffe4ff */
[----:B------:R-:W-:Y:S01]  /*ad300*/  IADD3.X R245, PT, PT, R85, UR7, RZ, P2, !PT ;  /* 0x0000000755f57c10 */ /* 0x000fe200097fe4ff */
[----:B------:R-:W4:Y:S01]  /*ad310*/  LDL.LU.64 R98, [R1+0x1cd0] ;  /* 0x001cd00001627983 */ /* 0x000f220000300a00 */
[----:B------:R-:W-:-:S03]  /*ad320*/  IADD3.X R247, PT, PT, R81, UR7, RZ, P3, !PT ;  /* 0x0000000751f77c10 */ /* 0x000fc60009ffe4ff */
[----:B------:R-:W4:Y:S01]  /*ad330*/  LDL.LU.64 R80, [R1+0x1cc8] ;  /* 0x001cc80001507983 */ /* 0x000f220000300a00 */
[----:B------:R-:W-:-:S04]  /*ad340*/  IADD3 R230, P0, PT, R76, UR14, RZ ;  /* 0x0000000e4ce67c10 */ /* 0x000fc8000ff1e0ff */
[----:B------:R-:W-:Y:S02]  /*ad350*/  IADD3.X R229, PT, PT, R77, UR7, RZ, P0, !PT ;  /* 0x000000074de57c10 */ /* 0x000fe400087fe4ff */
[----:B------:R-:W4:Y:S01]  /*ad360*/  LDL.LU.64 R76, [R1+0x1d00] ;  /* 0x001d0000014c7983 */ /* 0x000f220000300a00 */
[----:B--2---:R-:W-:Y:S02]  /*ad370*/  IADD3 R238, P2, PT, R64, UR14, RZ ;  /* 0x0000000e40ee7c10 */ /* 0x004fe4000ff5e0ff */
[----:B---3--:R-:W-:Y:S02]  /*ad380*/  IADD3 R240, P3, PT, R2, UR14, RZ ;  /* 0x0000000e02f07c10 */ /* 0x008fe4000ff7e0ff */
[----:B------:R-:W-:Y:S02]  /*ad390*/  IADD3.X R237, PT, PT, R65, UR7, RZ, P2, !PT ;  /* 0x0000000741ed7c10 */ /* 0x000fe400097fe4ff */
[----:B------:R-:W-:Y:S01]  /*ad3a0*/  IADD3.X R239, PT, PT, R3, UR7, RZ, P3, !PT ;  /* 0x0000000703ef7c10 */ /* 0x000fe20009ffe4ff */
[----:B------:R-:W2:Y:S04]  /*ad3b0*/  LDL.LU.64 R64, [R1+0x1cf8] ;  /* 0x001cf80001407983 */ /* 0x000ea80000300a00 */
[----:B------:R-:W3:Y:S01]  /*ad3c0*/  LDL.LU.64 R2, [R1+0x1cf0] ;  /* 0x001cf00001027983 */ /* 0x000ee20000300a00 */
[----:B------:R-:W-:Y:S01]  /*ad3d0*/  IADD3 R236, P1, PT, R72, UR14, RZ ;  /* 0x0000000e48ec7c10 */ /* 0x000fe2000ff3e0ff */
[----:B------:R-:W-:Y:S02]  /*ad3e0*/  HMMA.1688.F32.TF32 R152, R160, R222, R152 ;  /* 0x000000dea098723c */ /* 0x000fe40000081098 */
[----:B------:R-:W3:Y:S01]  /*ad3f0*/  LDL.LU.64 R84, [R1+0x1ce8] ;  /* 0x001ce80001547983 */ /* 0x000ee20000300a00 */
[----:B------:R-:W-:-:S03]  /*ad400*/  IADD3.X R231, PT, PT, R73, UR7, RZ, P1, !PT ;  /* 0x0000000749e77c10 */ /* 0x000fc60008ffe4ff */
[----:B------:R-:W3:Y:S02]  /*ad410*/  LDL.LU.64 R72, [R1+0x1d20] ;  /* 0x001d200001487983 */ /* 0x000ee40000300a00 */
[C---:B------:R-:W-:Y:S08]  /*ad420*/  HMMA.1688.F32.TF32 R148, R160.reuse, R226, R148 ;  /* 0x000000e2a094723c */ /* 0x040ff00000081094 */
[----:B------:R-:W-:Y:S01]  /*ad430*/  HMMA.1688.F32.TF32 R132, R160, R214, R132 ;  /* 0x000000d6a084723c */ /* 0x000fe20000081084 */
[----:B----4-:R-:W-:-:S02]  /*ad440*/  IADD3 R222, P0, PT, R68, UR14, RZ ;  /* 0x0000000e44de7c10 */ /* 0x010fc4000ff1e0ff */
[----:B------:R-:W-:Y:S02]  /*ad450*/  IADD3 R224, P1, PT, R50, UR14, RZ ;  /* 0x0000000e32e07c10 */ /* 0x000fe4000ff3e0ff */
[----:B------:R-:W-:Y:S02]  /*ad460*/  IADD3.X R221, PT, PT, R69, UR7, RZ, P0, !PT ;  /* 0x0000000745dd7c10 */ /* 0x000fe400087fe4ff */
[----:B------:R-:W-:Y:S01]  /*ad470*/  IADD3 R226, P2, PT, R48, UR14, RZ ;  /* 0x0000000e30e27c10 */ /* 0x000fe2000ff5e0ff */
[----:B------:R-:W-:Y:S01]  /*ad480*/  HMMA.1688.F32.TF32 R156, R160, R218, R156 ;  /* 0x000000daa09c723c */ /* 0x000fe2000008109c */
[----:B------:R-:W-:Y:S01]  /*ad490*/  IADD3 R228, P3, PT, R168, UR14, RZ ;  /* 0x0000000ea8e47c10 */ /* 0x000fe2000ff7e0ff */
[----:B------:R-:W4:Y:S01]  /*ad4a0*/  LDL.LU.64 R68, [R1+0x1d18] ;  /* 0x001d180001447983 */ /* 0x000f220000300a00 */
[----:B------:R-:W-:Y:S02]  /*ad4b0*/  IADD3.X R223, PT, PT, R51, UR7, RZ, P1, !PT ;  /* 0x0000000733df7c10 */ /* 0x000fe40008ffe4ff */
[----:B------:R-:W-:Y:S01]  /*ad4c0*/  IADD3.X R225, PT, PT, R49, UR7, RZ, P2, !PT ;  /* 0x0000000731e17c10 */ /* 0x000fe200097fe4ff */
[----:B------:R-:W4:Y:S01]  /*ad4d0*/  LDL.LU.64 R50, [R1+0x1d10] ;  /* 0x001d100001327983 */ /* 0x000f220000300a00 */
[----:B------:R-:W-:-:S02]  /*ad4e0*/  IADD3.X R227, PT, PT, R169, UR7, RZ, P3, !PT ;  /* 0x00000007a9e37c10 */ /* 0x000fc40009ffe4ff */
[----:B------:R-:W-:Y:S01]  /*ad4f0*/  IADD3 R214, P0, PT, R166, UR14, RZ ;  /* 0x0000000ea6d67c10 */ /* 0x000fe2000ff1e0ff */
[----:B------:R-:W4:Y:S01]  /*ad500*/  LDL.LU.64 R48, [R1+0x1d08] ;  /* 0x001d080001307983 */ /* 0x000f220000300a00 */
[----:B------:R-:W-:Y:S01]  /*ad510*/  IADD3 R216, P1, PT, R164, UR14, RZ ;  /* 0x0000000ea4d87c10 */ /* 0x000fe2000ff3e0ff */
[----:B------:R-:W-:Y:S01]  /*ad520*/  HMMA.1688.F32.TF32 R124, R160, R206, R124 ;  /* 0x000000cea07c723c */ /* 0x000fe2000008107c */
[----:B------:R-:W-:Y:S02]  /*ad530*/  IADD3.X R213, PT, PT, R167, UR7, RZ, P0, !PT ;  /* 0x00000007a7d57c10 */ /* 0x000fe400087fe4ff */
[----:B------:R-:W-:Y:S01]  /*ad540*/  IADD3 R218, P2, PT, R98, UR14, RZ ;  /* 0x0000000e62da7c10 */ /* 0x000fe2000ff5e0ff */
[----:B------:R-:W4:Y:S01]  /*ad550*/  LDL.LU.64 R166, [R1+0x1d38] ;  /* 0x001d380001a67983 */ /* 0x000f220000300a00 */
[----:B------:R-:W-:-:S03]  /*ad560*/  IADD3 R220, P3, PT, R80, UR14, RZ ;  /* 0x0000000e50dc7c10 */ /* 0x000fc6000ff7e0ff */
[----:B------:R-:W-:Y:S01]  /*ad570*/  HMMA.1688.F32.TF32 R128, R160, R210, R128 ;  /* 0x000000d2a080723c */ /* 0x000fe20000081080 */
        /* <DEDUP_REMOVED lines=15> */
[----:B------:R-:W-:Y:S01]  /*ad670*/  HMMA.1688.F32.TF32 R120, R160, R202, R120 ;  /* 0x000000caa078723c */ /* 0x000fe20000081078 */
[----:B------:R-:W-:Y:S01]  /*ad680*/  IADD3 R198, P0, PT, R72, UR14, RZ ;  /* 0x0000000e48c67c10 */ /* 0x000fe2000ff1e0ff */
[----:B------:R-:W3:Y:S01]  /*ad690*/  LDL.LU.64 R98, [R1+0x1d40] ;  /* 0x001d400001627983 */ /* 0x000ee20000300a00 */
[----:B------:R-:W-:-:S02]  /*ad6a0*/  IADD3.X R211, PT, PT, R85, UR7, RZ, P3, !PT ;  /* 0x0000000755d37c10 */ /* 0x000fc40009ffe4ff */
[----:B------:R-:W-:-:S03]  /*ad6b0*/  IADD3.X R197, PT, PT, R73, UR7, RZ, P0, !PT ;  /* 0x0000000749c57c10 */ /* 0x000fc600087fe4ff */
[----:B------:R-:W-:Y:S01]  /*ad6c0*/  HMMA.1688.F32.TF32 R116, R160, R86, R116 ;  /* 0x00000056a074723c */ /* 0x000fe20000081074 */
[----:B------:R-:W3:Y:S04]  /*ad6d0*/  LDL.LU.64 R86, [R1+0x1d78] ;  /* 0x001d780001567983 */ /* 0x000ee80000300a00 */
[----:B------:R-:W3:Y:S04]  /*ad6e0*/  LDL.LU.64 R84, [R1+0x1d70] ;  /* 0x001d700001547983 */ /* 0x000ee80000300a00 */
[----:B------:R-:W3:Y:S01]  /*ad6f0*/  LDL.LU.64 R72, [R1+0x1d68] ;  /* 0x001d680001487983 */ /* 0x000ee20000300a00 */
[----:B----4-:R-:W-:-:S02]  /*ad700*/  IADD3 R200, P1, PT, R68, UR14, RZ ;  /* 0x0000000e44c87c10 */ /* 0x010fc4000ff3e0ff */
[----:B------:R-:W-:Y:S02]  /*ad710*/  IADD3 R202, P2, PT, R50, UR14, RZ ;  /* 0x0000000e32ca7c10 */ /* 0x000fe4000ff5e0ff */
[----:B------:R-:W-:Y:S01]  /*ad720*/  IADD3.X R199, PT, PT, R69, UR7, RZ, P1, !PT ;  /* 0x0000000745c77c10 */ /* 0x000fe20008ffe4ff */
[----:B------:R-:W-:Y:S01]  /*ad730*/  HMMA.1688.F32.TF32 R108, R160, R78, R108 ;  /* 0x0000004ea06c723c */ /* 0x000fe2000008106c */
[----:B------:R-:W-:Y:S01]  /*ad740*/  IADD3.X R201, PT, PT, R51, UR7, RZ, P2, !PT ;  /* 0x0000000733c97c10 */ /* 0x000fe200097fe4ff */
[----:B------:R-:W4:Y:S01]  /*ad750*/  LDL.LU.64 R68, [R1+0x1d60] ;  /* 0x001d600001447983 */ /* 0x000f220000300a00 */
[----:B------:R-:W-:-:S03]  /*ad760*/  IADD3 R204, P3, PT, R48, UR14, RZ ;  /* 0x0000000e30cc7c10 */ /* 0x000fc6000ff7e0ff */
[----:B------:R-:W-:Y:S01]  /*ad770*/  LDS R51, [R97+UR12+0x3a780] ;  /* 0x03a7800c61337984 */ /* 0x000fe20008000800 */
[----:B------:R-:W-:Y:S01]  /*ad780*/  IADD3 R192, P0, PT, R166, UR14, RZ ;  /* 0x0000000ea6c07c10 */ /* 0x000fe2000ff1e0ff */
[----:B------:R-:W-:Y:S02]  /*ad790*/  HMMA.1688.F32.TF32 R104, R160, R74, R104 ;  /* 0x0000004aa068723c */ /* 0x000fe40000081068 */
[----:B------:R-:W-:Y:S01]  /*ad7a0*/  LDS R48, [R0+UR12+0x38780] ;  /* 0x0387800c00307984 */ /* 0x000fe20008000800 */
[----:B------:R-:W-:-:S03]  /*ad7b0*/  IADD3.X R191, PT, PT, R167, UR7, RZ, P0, !PT ;  /* 0x00000007a7bf7c10 */ /* 0x000fc600087fe4ff */
[----:B------:R-:W-:Y:S01]  /*ad7c0*/  LDS R50, [R0+UR12+0x3a780] ;  /* 0x03a7800c00327984 */ /* 0x000fe20008000800 */
[----:B------:R-:W-:Y:S02]  /*ad7d0*/  IADD3 R194, P1, PT, R164, UR14, RZ ;  /* 0x0000000ea4c27c10 */ /* 0x000fe4000ff3e0ff */
[----:B------:R-:W-:Y:S02]  /*ad7e0*/  IADD3 R196, P2, PT, R80, UR14, RZ ;  /* 0x0000000e50c47c10 */ /* 0x000fe4000ff5e0ff */
[----:B------:R-:W-:Y:S02]  /*ad7f0*/  IADD3.X R193, PT, PT, R165, UR7, RZ, P1, !PT ;  /* 0x00000007a5c17c10 */ /* 0x000fe40008ffe4ff */
[----:B------:R-:W-:Y:S02]  /*ad800*/  IADD3.X R195, PT, PT, R81, UR7, RZ, P2, !PT ;  /* 0x0000000751c37c10 */ /* 0x000fe400097fe4ff */
        /* <DEDUP_REMOVED lines=10> */
[----:B------:R-:W-:-:S02]  /*ad8b0*/  IADD3.X R203, PT, PT, R49, UR7, RZ, P3, !PT ;  /* 0x0000000731cb7c10 */ /* 0x000fc40009ffe4ff */
[----:B------:R-:W-:Y:S01]  /*ad8c0*/  IADD3 R190, P3, PT, R98, UR14, RZ ;  /* 0x0000000e62be7c10 */ /* 0x000fe2000ff7e0ff */
[----:B------:R-:W3:Y:S03]  /*ad8d0*/  LDL.LU.64 R78, [R1+0x1db8] ;  /* 0x001db800014e7983 */ /* 0x000ee60000300a00 */
[----:B------:R-:W-:Y:S01]  /*ad8e0*/  IADD3.X R189, PT, PT, R99, UR7, RZ, P3, !PT ;  /* 0x0000000763bd7c10 */ /* 0x000fe20009ffe4ff */
[----:B------:R-:W3:Y:S01]  /*ad8f0*/  LDL.LU.64 R74, [R1+0x1db0] ;  /* 0x001db000014a7983 */ /* 0x000ee20000300a00 */
[----:B------:R-:W-:Y:S02]  /*ad900*/  IADD3 R180, P2, PT, R72, UR14, RZ ;  /* 0x0000000e48b47c10 */ /* 0x000fe4000ff5e0ff */
[----:B------:R-:W-:Y:S01]  /*ad910*/  IADD3 R178, P1, PT, R84, UR14, RZ ;  /* 0x0000000e54b27c10 */ /* 0x000fe2000ff3e0ff */
[----:B------:R-:W-:Y:S01]  /*ad920*/  HMMA.1688.F32.TF32 R112, R160, R82, R112 ;  /* 0x00000052a070723c */ /* 0x000fe20000081070 */
[----:B------:R-:W-:Y:S01]  /*ad930*/  IADD3.X R179, PT, PT, R73, UR7, RZ, P2, !PT ;  /* 0x0000000749b37c10 */ /* 0x000fe200097fe4ff */
[----:B------:R-:W1:Y:S04]  /*ad940*/  LDS R49, [R97+UR12+0x38780] ;  /* 0x0387800c61317984 */ /* 0x000e680008000800 */
[----:B------:R-:W3:Y:S01]  /*ad950*/  LDL.LU.64 R72, [R1+0x1da8] ;  /* 0x001da80001487983 */ /* 0x000ee20000300a00 */
[----:B------:R-:W-:-:S02]  /*ad960*/  IADD3.X R177, PT, PT, R85, UR7, RZ, P1, !PT ;  /* 0x0000000755b17c10 */ /* 0x000fc40008ffe4ff */
[----:B----4-:R-:W-:-:S04]  /*ad970*/  IADD3 R182, P3, PT, R68, UR14, RZ ;  /* 0x0000000e44b67c10 */ /* 0x010fc8000ff7e0ff */
[----:B------:R-:W-:Y:S02]  /*ad980*/  IADD3.X R181, PT, PT, R69, UR7, RZ, P3, !PT ;  /* 0x0000000745b57c10 */ /* 0x000fe40009ffe4ff */
[----:B------:R-:W4:Y:S01]  /*ad990*/  LDL.LU.64 R68, [R1+0x1da0] ;  /* 0x001da00001447983 */ /* 0x000f220000300a00 */
[----:B------:R-:W-:-:S04]  /*ad9a0*/  IADD3 R176, P0, PT, R86, UR14, RZ ;  /* 0x0000000e56b07c10 */ /* 0x000fc8000ff1e0ff */
[----:B------:R-:W-:Y:S02]  /*ad9b0*/  IADD3.X R175, PT, PT, R87, UR7, RZ, P0, !PT ;  /* 0x0000000757af7c10 */ /* 0x000fe400087fe4ff */
[----:B------:R-:W-:-:S04]  /*ad9c0*/  IADD3 R168, P0, PT, R80, UR14, RZ ;  /* 0x0000000e50a87c10 */ /* 0x000fc8000ff1e0ff */
[----:B------:R-:W-:Y:S02]  /*ad9d0*/  IADD3.X R167, PT, PT, R81, UR7, RZ, P0, !PT ;  /* 0x0000000751a77c10 */ /* 0x000fe400087fe4ff */
[----:B------:R-:W-:-:S04]  /*ad9e0*/  IADD3 R170, P1, PT, R76, UR14, RZ ;  /* 0x0000000e4caa7c10 */ /* 0x000fc8000ff3e0ff */
[----:B------:R-:W-:Y:S02]  /*ad9f0*/  IADD3.X R169, PT, PT, R77, UR7, RZ, P1, !PT ;  /* 0x000000074da97c10 */ /* 0x000fe40008ffe4ff */
[----:B--2---:R-:W-:Y:S02]  /*ada00*/  IADD3 R172, P2, PT, R64, UR14, RZ ;  /* 0x0000000e40ac7c10 */ /* 0x004fe4000ff5e0ff */
[----:B---3--:R-:W-:-:S04]  /*ada10*/  IADD3 R174, P3, PT, R2, UR14, RZ ;  /* 0x0000000e02ae7c10 */ /* 0x008fc8000ff7e0ff */
[----:B------:R-:W-:Y:S02]  /*ada20*/  IADD3.X R173, PT, PT, R3, UR7, RZ, P3, !PT ;  /* 0x0000000703ad7c10 */ /* 0x000fe40009ffe4ff */
[----:B------:R-:W2:Y:S01]  /*ada30*/  LDL.LU.64 R2, [R1+0x1dd0] ;  /* 0x001dd00001027983 */ /* 0x000ea20000300a00 */
[----:B------:R-:W-:-:S03]  /*ada40*/  IADD3.X R171, PT, PT, R65, UR7, RZ, P2, !PT ;  /* 0x0000000741ab7c10 */ /* 0x000fc600097fe4ff */
[----:B------:R-:W3:Y:S04]  /*ada50*/  LDL.LU.64 R82, [R1+0x1dc8] ;  /* 0x001dc80001527983 */ /* 0x000ee80000300a00 */
[----:B------:R-:W2:Y:S04]  /*ada60*/  LDL.LU.64 R76, [R1+0x1dc0] ;  /* 0x001dc000014c7983 */ /* 0x000ea80000300a00 */
[----:B------:R-:W3:Y:S04]  /*ada70*/  LDL.LU.64 R64, [R1+0x1ab0] ;  /* 0x001ab00001407983 */ /* 0x000ee80000300a00 */
[----:B------:R-:W3:Y:S01]  /*ada80*/  LDL.LU.64 R80, [R1+0x1ad0] ;  /* 0x001ad00001507983 */ /* 0x000ee20000300a00 */
[C---:B------:R-:W-:Y:S08]  /*ada90*/  HMMA.1688.F32.TF32 R100, R160.reuse, R70, R100 ;  /* 0x00000046a064723c */ /* 0x040ff00000081064 */
[----:B------:R-:W-:Y:S01]  /*adaa0*/  HMMA.1688.F32.TF32 R136, R160, R66, R136 ;  /* 0x00000042a088723c */ /* 0x000fe20000081088 */
[----:B------:R-:W-:-:S04]  /*adab0*/  IADD3 R160, P0, PT, R78, UR14, RZ ;  /* 0x0000000e4ea07c10 */ /* 0x000fc8000ff1e0ff */
[----:B------:R-:W-:Y:S02]  /*adac0*/  IADD3.X R87, PT, PT, R79, UR7, RZ, P0, !PT ;  /* 0x000000074f577c10 */ /* 0x000fe400087fe4ff */
[----:B------:R-:W3:Y:S01]  /*adad0*/  LDL.LU.64 R78, [R1+0x1ac8] ;  /* 0x001ac800014e7983 */ /* 0x000ee20000300a00 */
[----:B----4-:R-:W-:-:S03]  /*adae0*/  IADD3 R166, P3, PT, R68, UR14, RZ ;  /* 0x0000000e44a67c10 */ /* 0x010fc6000ff7e0ff */
[----:B------:R-:W4:Y:S01]  /*adaf0*/  LDL.LU.64 R70, [R1+0x1ac0] ;  /* 0x001ac00001467983 */ /* 0x000f220000300a00 */
[----:B------:R-:W-:-:S03]  /*adb00*/  IADD3.X R165, PT, PT, R69, UR7, RZ, P3, !PT ;  /* 0x0000000745a57c10 */ /* 0x000fc60009ffe4ff */
[----:B------:R-:W4:Y:S01]  /*adb10*/  LDL.LU.64 R68, [R1+0x1ab8] ;  /* 0x001ab80001447983 */ /* 0x000f220000300a00 */
[----:B------:R-:W-:Y:S02]  /*adb20*/  IADD3 R162, P1, PT, R74, UR14, RZ ;  /* 0x0000000e4aa27c10 */ /* 0x000fe4000ff3e0ff */
[----:B------:R-:W-:Y:S02]  /*adb30*/  IADD3 R164, P2, PT, R72, UR14, RZ ;  /* 0x0000000e48a47c10 */ /* 0x000fe4000ff5e0ff */
[----:B------:R-:W-:Y:S02]  /*adb40*/  IADD3.X R161, PT, PT, R75, UR7, RZ, P1, !PT ;  /* 0x000000074ba17c10 */ /* 0x000fe40008ffe4ff */
[----:B------:R-:W-:Y:S02]  /*adb50*/  IADD3.X R163, PT, PT, R73, UR7, RZ, P2, !PT ;  /* 0x0000000749a37c10 */ /* 0x000fe400097fe4ff */
[----:B-1----:R-:W-:Y:S01]  /*adb60*/  HMMA.1688.F32.TF32 R72, R48, R56, R52 ;  /* 0x000000383048723c */ /* 0x002fe20000081034 */
[----:B--2---:R-:W-:-:S02]  /*adb70*/  IADD3 R86, P3, PT, R76, UR14, RZ ;  /* 0x0000000e4c567c10 */ /* 0x004fc4000ff7e0ff */
[----:B---3--:R-:W-:Y:S02]  /*adb80*/  IADD3 R52, P0, PT, R64, UR14, RZ ;  /* 0x0000000e40347c10 */ /* 0x008fe4000ff1e0ff */
[----:B------:R-:W-:-:S03]  /*adb90*/  IADD3.X R85, PT, PT, R77, UR7, RZ, P3, !PT ;  /* 0x000000074d557c10 */ /* 0x000fc60009ffe4ff */
[----:B------:R1:W-:Y:S04]  /*adba0*/  STL [R1+0x1e4], R52 ;  /* 0x0001e43401007387 */ /* 0x0003e80000100800 */
[----:B------:R-:W2:Y:S01]  /*adbb0*/  LDL.LU.64 R76, [R1+0x1ae8] ;  /* 0x001ae800014c7983 */ /* 0x000ea20000300a00 */
[----:B------:R-:W-:Y:S02]  /*adbc0*/  IADD3 R56, P1, PT, R2, UR14, RZ ;  /* 0x0000000e02387c10 */ /* 0x000fe4000ff3e0ff */
[----:B-1----:R-:W-:Y:S02]  /*adbd0*/  IADD3.X R52, PT, PT, R65, UR7, RZ, P0, !PT ;  /* 0x0000000741347c10 */ /* 0x002fe400087fe4ff */
[----:B------:R-:W-:-:S03]  /*adbe0*/  IADD3 R2, P0, PT, R80, UR14, RZ ;  /* 0x0000000e50027c10 */ /* 0x000fc6000ff1e0ff */
[----:B------:R1:W-:Y:S04]  /*adbf0*/  STL [R1+0x1e0], R52 ;  /* 0x0001e03401007387 */ /* 0x0003e80000100800 */
[----:B------:R-:W3:Y:S04]  /*adc00*/  LDL.LU.64 R66, [R1+0x1ae0] ;  /* 0x001ae00001427983 */ /* 0x000ee80000300a00 */
[----:B------:R-:W3:Y:S04]  /*adc10*/  LDL.LU.64 R64, [R1+0x1ad8] ;  /* 0x001ad80001407983 */ /* 0x000ee80000300a00 */
[----:B------:R4:W-:Y:S04]  /*adc20*/  STL [R1+0x1b4], R2 ;  /* 0x0001b40201007387 */ /* 0x0009e80000100800 */
[----:B-1----:R-:W3:Y:S01]  /*adc30*/  LDL.LU.64 R52, [R1+0x1998] ;  /* 0x0019980001347983 */ /* 0x002ee20000300a00 */
[----:B------:R-:W-:-:S02]  /*adc40*/  IADD3 R84, P2, PT, R82, UR14, RZ ;  /* 0x0000000e52547c10 */ /* 0x000fc4000ff5e0ff */
[----:B------:R-:W-:Y:S02]  /*adc50*/  IADD3.X R3, PT, PT, R3, UR7, RZ, P1, !PT ;  /* 0x0000000703037c10 */ /* 0x000fe40008ffe4ff */
[----:B------:R-:W-:Y:S02]  /*adc60*/  IADD3 R55, P1, PT, R78, UR14, RZ ;  /* 0x0000000e4e377c10 */ /* 0x000fe4000ff3e0ff */
[----:B------:R-:W-:Y:S02]  /*adc70*/  IADD3.X R57, PT, PT, R83, UR7, RZ, P2, !PT ;  /* 0x0000000753397c10 */ /* 0x000fe400097fe4ff */
[----:B----4-:R-:W-:Y:S01]  /*adc80*/  IADD3 R54, P2, PT, R70, UR14, RZ ;  /* 0x0000000e46367c10 */ /* 0x010fe2000ff5e0ff */
[----:B------:R1:W-:Y:S01]  /*adc90*/  STL [R1+0x1bc], R55 ;  /* 0x0001bc3701007387 */ /* 0x0003e20000100800 */
[----:B------:R-:W-:-:S03]  /*adca0*/  IADD3 R2, P3, PT, R68, UR14, RZ ;  /* 0x0000000e44027c10 */ /* 0x000fc6000ff7e0ff */
[----:B------:R4:W-:Y:S01]  /*adcb0*/  STL [R1+0x1c4], R54 ;  /* 0x0001c43601007387 */ /* 0x0009e20000100800 */
[----:B-1----:R-:W-:-:S03]  /*adcc0*/  IADD3.X R55, PT, PT, R81, UR7, RZ, P0, !PT ;  /* 0x0000000751377c10 */ /* 0x002fc600087fe4ff */
[----:B------:R1:W-:Y:S01]  /*adcd0*/  STL [R1+0x1cc], R2 ;  /* 0x0001cc0201007387 */ /* 0x0003e20000100800 */
[----:B----4-:R-:W-:-:S03]  /*adce0*/  IADD3.X R54, PT, PT, R79, UR7, RZ, P1, !PT ;  /* 0x000000074f367c10 */ /* 0x010fc60008ffe4ff */
[----:B------:R-:W-:Y:S01]  /*adcf0*/  STL [R1+0x1b0], R55 ;  /* 0x0001b03701007387 */ /* 0x000fe20000100800 */
[----:B-1----:R-:W-:-:S03]  /*add00*/  IADD3.X R2, PT, PT, R71, UR7, RZ, P2, !PT ;  /* 0x0000000747027c10 */ /* 0x002fc600097fe4ff */
[----:B------:R-:W4:Y:S04]  /*add10*/  LDL.LU.64 R70, [R1+0x19b8] ;  /* 0x0019b80001467983 */ /* 0x000f280000300a00 */
[----:B------:R1:W-:Y:S04]  /*add20*/  STL [R1+0x1b8], R54 ;  /* 0x0001b83601007387 */ /* 0x0003e80000100800 */
[----:B------:R2:W-:Y:S01]  /*add30*/  STL [R1+0x1c0], R2 ;  /* 0x0001c00201007387 */ /* 0x0005e20000100800 */
[----:B-1----:R-:W-:Y:S01]  /*add40*/  IADD3.X R54, PT, PT, R69, UR7, RZ, P3, !PT ;  /* 0x0000000745367c10 */ /* 0x002fe20009ffe4ff */
[C---:B------:R-:W-:Y:S04]  /*add50*/  HMMA.1688.F32.TF32 R140, R48.reuse, R60, R140 ;  /* 0x0000003c308c723c */ /* 0x040fe8000008108c */
[----:B------:R1:W-:Y:S04]  /*add60*/  STL [R1+0x1c8], R54 ;  /* 0x0001c83601007387 */ /* 0x0003e80000100800 */
[----:B------:R-:W4:Y:S01]  /*add70*/  LDL.LU.64 R68, [R1+0x19b0] ;  /* 0x0019b00001447983 */ /* 0x000f220000300a00 */
[----:B------:R-:W-:Y:S03]  /*add80*/  HMMA.1688.F32.TF32 R144, R48, R44, R144 ;  /* 0x0000002c3090723c */ /* 0x000fe60000081090 */
[----:B------:R-:W4:Y:S01]  /*add90*/  LDL.LU.64 R60, [R1+0x19a8] ;  /* 0x0019a800013c7983 */ /* 0x000f220000300a00 */
[----:B--2---:R-:W-:-:S05]  /*adda0*/  IADD3 R2, P0, PT, R76, UR14, RZ ;  /* 0x0000000e4c027c10 */ /* 0x004fca000ff1e0ff */
[----:B------:R2:W-:Y:S04]  /*addb0*/  STL [R1+0x19c], R2 ;  /* 0x00019c0201007387 */ /* 0x0005e80000100800 */
[----:B-1----:R-:W4:Y:S01]  /*addc0*/  LDL.LU.64 R54, [R1+0x19a0] ;  /* 0x0019a00001367983 */ /* 0x002f220000300a00 */
[----:B---3--:R-:W-:Y:S02]  /*addd0*/  IADD3 R45, P1, PT, R66, UR14, RZ ;  /* 0x0000000e422d7c10 */ /* 0x008fe4000ff3e0ff */
[----:B------:R-:W-:-:S03]  /*adde0*/  IADD3 R44, P2, PT, R64, UR14, RZ ;  /* 0x0000000e402c7c10 */ /* 0x000fc6000ff5e0ff */
[----:B------:R1:W-:Y:S01]  /*addf0*/  STL [R1+0x1a4], R45 ;  /* 0x0001a42d01007387 */ /* 0x0003e20000100800 */
[----:B--2---:R-:W-:Y:S02]  /*ade00*/  IADD3 R2, P3, PT, R52, UR14, RZ ;  /* 0x0000000e34027c10 */ /* 0x004fe4000ff7e0ff */
[----:B-1----:R-:W-:Y:S01]  /*ade10*/  IADD3.X R45, PT, PT, R77, UR7, RZ, P0, !PT ;  /* 0x000000074d2d7c10 */ /* 0x002fe200087fe4ff */
[----:B------:R1:W-:Y:S04]  /*ade20*/  STL [R1+0x1ac], R44 ;  /* 0x0001ac2c01007387 */ /* 0x0003e80000100800 */
[----:B------:R2:W-:Y:S04]  /*ade30*/  STL [R1+0xd7c], R2 ;  /* 0x000d7c0201007387 */ /* 0x0005e80000100800 */
[----:B------:R-:W-:Y:S01]  /*ade40*/  STL [R1+0x198], R45 ;  /* 0x0001982d01007387 */ /* 0x000fe20000100800 */
[----:B-1----:R-:W-:-:S03]  /*ade50*/  IADD3.X R44, PT, PT, R67, UR7, RZ, P1, !PT ;  /* 0x00000007432c7c10 */ /* 0x002fc60008ffe4ff */
[----:B------:R-:W3:Y:S01]  /*ade60*/  LDL.LU.64 R66, [R1+0x19d0] ;  /* 0x0019d00001427983 */ /* 0x000ee20000300a00 */
[----:B--2---:R-:W-:-:S03]  /*ade70*/  IADD3.X R2, PT, PT, R65, UR7, RZ, P2, !PT ;  /* 0x0000000741027c10 */ /* 0x004fc600097fe4ff */
[----:B------:R1:W-:Y:S04]  /*ade80*/  STL [R1+0x1a0], R44 ;  /* 0x0001a02c01007387 */ /* 0x0003e80000100800 */
[----:B------:R4:W-:Y:S01]  /*ade90*/  STL [R1+0x1a8], R2 ;  /* 0x0001a80201007387 */ /* 0x0009e20000100800 */
[----:B-1----:R-:W-:Y:S02]  /*adea0*/  IADD3.X R44, PT, PT, R53, UR7, RZ, P3, !PT ;  /* 0x00000007352c7c10 */ /* 0x002fe40009ffe4ff */
[----:B----4-:R-:W-:-:S03]  /*adeb0*/  IADD3 R2, P0, PT, R70, UR14, RZ ;  /* 0x0000000e46027c10 */ /* 0x010fc6000ff1e0ff */
[----:B------:R1:W-:Y:S04]  /*adec0*/  STL [R1+0xd78], R44 ;  /* 0x000d782c01007387 */ /* 0x0003e80000100800 */
[----:B------:R-:W2:Y:S01]  /*aded0*/  LDL.LU.64 R64, [R1+0x19c8] ;  /* 0x0019c80001407983 */ /* 0x000ea20000300a00 */
[----:B------:R-:W-:Y:S03]  /*adee0*/  HMMA.1688.F32.TF32 R148, R48, R36, R148 ;  /* 0x000000243094723c */ /* 0x000fe60000081094 */
[----:B------:R-:W4:Y:S04]  /*adef0*/  LDL.LU.64 R52, [R1+0x19c0] ;  /* 0x0019c00001347983 */ /* 0x000f280000300a00 */
[----:B------:R-:W-:Y:S04]  /*adf00*/  STL [R1+0xd3c], R2 ;  /* 0x000d3c0201007387 */ /* 0x000fe80000100800 */
[----:B-1----:R-:W4:Y:S01]  /*adf10*/  LDL.LU.64 R44, [R1+0x1898] ;  /* 0x00189800012c7983 */ /* 0x002f220000300a00 */
[----:B------:R-:W-:-:S02]  /*adf20*/  IADD3 R37, P1, PT, R68, UR14, RZ ;  /* 0x0000000e44257c10 */ /* 0x000fc4000ff3e0ff */
[----:B------:R-:W-:-:S03]  /*adf30*/  IADD3 R36, P2, PT, R60, UR14, RZ ;  /* 0x0000000e3c247c10 */ /* 0x000fc6000ff5e0ff */
[----:B------:R1:W-:Y:S04]  /*adf40*/  STL [R1+0xd54], R37 ;  /* 0x000d542501007387 */ /* 0x0003e80000100800 */
[----:B------:R1:W-:Y:S02]  /*adf50*/  STL [R1+0xd5c], R36 ;  /* 0x000d5c2401007387 */ /* 0x0003e40000100800 */
[----:B-1----:R-:W-:Y:S02]  /*adf60*/  IADD3.X R37, PT, PT, R71, UR7, RZ, P0, !PT ;  /* 0x0000000747257c10 */ /* 0x002fe400087fe4ff */
[----:B------:R-:W-:Y:S01]  /*adf70*/  IADD3.X R36, PT, PT, R69, UR7, RZ, P1, !PT ;  /* 0x0000000745247c10 */ /* 0x000fe20008ffe4ff */
[----:B------:R-:W-:Y:S01]  /*adf80*/  HMMA.1688.F32.TF32 R152, R48, R40, R152 ;  /* 0x000000283098723c */ /* 0x000fe20000081098 */
[----:B------:R-:W-:-:S05]  /*adf90*/  IADD3 R2, P3, PT, R54, UR14, RZ ;  /* 0x0000000e36027c10 */ /* 0x000fca000ff7e0ff */
[----:B------:R1:W-:Y:S04]  /*adfa0*/  STL [R1+0xd74], R2 ;  /* 0x000d740201007387 */ /* 0x0003e80000100800 */
[----:B------:R-:W-:Y:S01]  /*adfb0*/  STL [R1+0xd38], R37 ;  /* 0x000d382501007387 */ /* 0x000fe20000100800 */
[----:B-1----:R-:W-:-:S03]  /*adfc0*/  IADD3.X R2, PT, PT, R61, UR7, RZ, P2, !PT ;  /* 0x000000073d027c10 */ /* 0x002fc600097fe4ff */
[----:B------:R-:W4:Y:S04]  /*adfd0*/  LDL.LU.64 R60, [R1+0x18b8] ;  /* 0x0018b800013c7983 */ /* 0x000f280000300a00 */
[----:B------:R1:W-:Y:S04]  /*adfe0*/  STL [R1+0xd50], R36 ;  /* 0x000d502401007387 */ /* 0x0003e80000100800 */
[----:B------:R3:W-:Y:S01]  /*adff0*/  STL [R1+0xd58], R2 ;  /* 0x000d580201007387 */ /* 0x0007e20000100800 */
[----:B-1----:R-:W-:Y:S02]  /*ae000*/  IADD3.X R36, PT, PT, R55, UR7, RZ, P3, !PT ;  /* 0x0000000737247c10 */ /* 0x002fe40009ffe4ff */
[----:B---3--:R-:W-:-:S03]  /*ae010*/  IADD3 R2, P0, PT, R66, UR14, RZ ;  /* 0x0000000e42027c10 */ /* 0x008fc6000ff1e0ff */
[----:B------:R1:W-:Y:S04]  /*ae020*/  STL [R1+0xd70], R36 ;  /* 0x000d702401007387 */ /* 0x0003e80000100800 */
[----:B------:R-:W3:Y:S04]  /*ae030*/  LDL.LU.64 R54, [R1+0x18b0] ;  /* 0x0018b00001367983 */ /* 0x000ee80000300a00 */
[----:B------:R-:W3:Y:S04]  /*ae040*/  LDL.LU.64 R40, [R1+0x18a8] ;  /* 0x0018a80001287983 */ /* 0x000ee80000300a00 */
[----:B------:R2:W-:Y:S04]  /*ae050*/  STL [R1+0xb64], R2 ;  /* 0x000b640201007387 */ /* 0x0005e80000100800 */
[----:B-1----:R-:W3:Y:S01]  /*ae060*/  LDL.LU.64 R36, [R1+0x18a0] ;  /* 0x0018a00001247983 */ /* 0x002ee20000300a00 */
[----:B--2---:R-:W-:-:S02]  /*ae070*/  IADD3 R2, P1, PT, R64, UR14, RZ ;  /* 0x0000000e40027c10 */ /* 0x004fc4000ff3e0ff */
[----:B----4-:R-:W-:-:S03]  /*ae080*/  IADD3 R69, P2, PT, R52, UR14, RZ ;  /* 0x0000000e34457c10 */ /* 0x010fc6000ff5e0ff */
[----:B------:R1:W-:Y:S01]  /*ae090*/  STL [R1+0xb6c], R2 ;  /* 0x000b6c0201007387 */ /* 0x0003e20000100800 */
[----:B------:R-:W-:Y:S02]  /*ae0a0*/  IADD3.X R64, PT, PT, R65, UR7, RZ, P1, !PT ;  /* 0x0000000741407c10 */ /* 0x000fe40008ffe4ff */
[----:B------:R-:W-:Y:S01]  /*ae0b0*/  IADD3 R68, P3, PT, R44, UR14, RZ ;  /* 0x0000000e2c447c10 */ /* 0x000fe2000ff7e0ff */
[----:B------:R-:W-:Y:S01]  /*ae0c0*/  STL [R1+0xd34], R69 ;  /* 0x000d344501007387 */ /* 0x000fe20000100800 */
[----:B-1----:R-:W-:-:S03]  /*ae0d0*/  IADD3.X R2, PT, PT, R67, UR7, RZ, P0, !PT ;  /* 0x0000000743027c10 */ /* 0x002fc600087fe4ff */
[----:B------:R-:W-:Y:S01]  /*ae0e0*/  STL [R1+0xedc], R68 ;  /* 0x000edc4401007387 */ /* 0x000fe20000100800 */
[----:B------:R-:W-:-:S03]  /*ae0f0*/  IADD3.X R52, PT, PT, R53, UR7, RZ, P2, !PT ;  /* 0x0000000735347c10 */ /* 0x000fc600097fe4ff */
[----:B------:R1:W-:Y:S04]  /*ae100*/  STL [R1+0xb60], R2 ;  /* 0x000b600201007387 */ /* 0x0003e80000100800 */
[----:B------:R2:W-:Y:S01]  /*ae110*/  STL [R1+0xb68], R64 ;  /* 0x000b684001007387 */ /* 0x0005e20000100800 */
[----:B-1----:R-:W-:-:S03]  /*ae120*/  IADD3.X R2, PT, PT, R45, UR7, RZ, P3, !PT ;  /* 0x000000072d027c10 */ /* 0x002fc60009ffe4ff */
[----:B--2---:R-:W2:Y:S04]  /*ae130*/  LDL.LU.64 R64, [R1+0x18d0] ;  /* 0x0018d00001407983 */ /* 0x004ea80000300a00 */
[----:B------:R1:W-:Y:S04]  /*ae140*/  STL [R1+0xd30], R52 ;  /* 0x000d303401007387 */ /* 0x0003e80000100800 */
[----:B------:R4:W-:Y:S01]  /*ae150*/  STL [R1+0xed8], R2 ;  /* 0x000ed80201007387 */ /* 0x0009e20000100800 */
[----:B------:R-:W-:Y:S03]  /*ae160*/  HMMA.1688.F32.TF32 R156, R48, R32, R156 ;  /* 0x00000020309c723c */ /* 0x000fe6000008109c */
[----:B-1----:R-:W2:Y:S04]  /*ae170*/  LDL.LU.64 R52, [R1+0x18c8] ;  /* 0x0018c80001347983 */ /* 0x002ea80000300a00 */
[----:B------:R-:W2:Y:S01]  /*ae180*/  LDL.LU.64 R44, [R1+0x18c0] ;  /* 0x0018c000012c7983 */ /* 0x000ea20000300a00 */
[----:B----4-:R-:W-:-:S05]  /*ae190*/  IADD3 R2, P0, PT, R60, UR14, RZ ;  /* 0x0000000e3c027c10 */ /* 0x010fca000ff1e0ff */
[----:B------:R1:W-:Y:S04]  /*ae1a0*/  STL [R1+0xebc], R2 ;  /* 0x000ebc0201007387 */ /* 0x0003e80000100800 */
[----:B------:R-:W4:Y:S01]  /*ae1b0*/  LDL.LU.64 R32, [R1+0x1af0] ;  /* 0x001af00001207983 */ /* 0x000f220000300a00 */
[----:B------:R-:W-:Y:S02]  /*ae1c0*/  IADD3.X R60, PT, PT, R61, UR7, RZ, P0, !PT ;  /* 0x000000073d3c7c10 */ /* 0x000fe400087fe4ff */
[----:B---3--:R-:W-:Y:S02]  /*ae1d0*/  IADD3 R67, P1, PT, R54, UR14, RZ ;  /* 0x0000000e36437c10 */ /* 0x008fe4000ff3e0ff */
[----:B-1----:R-:W-:-:S03]  /*ae1e0*/  IADD3 R2, P2, PT, R40, UR14, RZ ;  /* 0x0000000e28027c10 */ /* 0x002fc6000ff5e0ff */
[----:B------:R-:W-:Y:S01]  /*ae1f0*/  STL [R1+0xec4], R67 ;  /* 0x000ec44301007387 */ /* 0x000fe20000100800 */
[----:B------:R-:W-:-:S03]  /*ae200*/  IADD3 R66, P3, PT, R36, UR14, RZ ;  /* 0x0000000e24427c10 */ /* 0x000fc6000ff7e0ff */
[----:B------:R1:W-:Y:S04]  /*ae210*/  STL [R1+0xecc], R2 ;  /* 0x000ecc0201007387 */ /* 0x0003e80000100800 */
[----:B------:R-:W-:Y:S04]  /*ae220*/  STL [R1+0xed4], R66 ;  /* 0x000ed44201007387 */ /* 0x000fe80000100800 */
[----:B------:R3:W-:Y:S01]  /*ae230*/  STL [R1+0xeb8], R60 ;  /* 0x000eb83c01007387 */ /* 0x0007e20000100800 */
[----:B-1----:R-:W-:Y:S02]  /*ae240*/  IADD3.X R2, PT, PT, R55, UR7, RZ, P1, !PT ;  /* 0x0000000737027c10 */ /* 0x002fe40008ffe4ff */
[----:B------:R-:W-:Y:S01]  /*ae250*/  IADD3.X R40, PT, PT, R41, UR7, RZ, P2, !PT ;  /* 0x0000000729287c10 */ /* 0x000fe200097fe4ff */
[----:B---3--:R-:W3:Y:S04]  /*ae260*/  LDL.LU.64 R60, [R1+0x1b10] ;  /* 0x001b1000013c7983 */ /* 0x008ee80000300a00 */
[----:B------:R1:W-:Y:S04]  /*ae270*/  STL [R1+0xec0], R2 ;  /* 0x000ec00201007387 */ /* 0x0003e80000100800 */
[----:B------:R1:W-:Y:S04]  /*ae280*/  STL [R1+0xec8], R40 ;  /* 0x000ec82801007387 */ /* 0x0003e80000100800 */
[----:B------:R-:W3:Y:S01]  /*ae290*/  LDL.LU.64 R54, [R1+0x1b08] ;  /* 0x001b080001367983 */ /* 0x000ee20000300a00 */
[----:B-1----:R-:W-:-:S03]  /*ae2a0*/  IADD3.X R2, PT, PT, R37, UR7, RZ, P3, !PT ;  /* 0x0000000725027c10 */ /* 0x002fc60009ffe4ff */
[----:B------:R-:W3:Y:S04]  /*ae2b0*/  LDL.LU.64 R40, [R1+0x1b00] ;  /* 0x001b000001287983 */ /* 0x000ee80000300a00 */
[----:B------:R1:W-:Y:S04]  /*ae2c0*/  STL [R1+0xed0], R2 ;  /* 0x000ed00201007387 */ /* 0x0003e80000100800 */
[----:B------:R-:W3:Y:S01]  /*ae2d0*/  LDL.LU.64 R36, [R1+0x1af8] ;  /* 0x001af80001247983 */ /* 0x000ee20000300a00 */
[----:B------:R-:W-:Y:S01]  /*ae2e0*/  HMMA.1688.F32.TF32 R132, R48, R28, R132 ;  /* 0x0000001c3084723c */ /* 0x000fe20000081084 */
[----:B--2---:R-:W-:-:S02]  /*ae2f0*/  IADD3 R28, P0, PT, R64, UR14, RZ ;  /* 0x0000000e401c7c10 */ /* 0x004fc4000ff1e0ff */
[----:B-1----:R-:W-:-:S03]  /*ae300*/  IADD3 R2, P1, PT, R52, UR14, RZ ;  /* 0x0000000e34027c10 */ /* 0x002fc6000ff3e0ff */
[----:B------:R-:W-:Y:S01]  /*ae310*/  STL [R1+0xea4], R28 ;  /* 0x000ea41c01007387 */ /* 0x000fe20000100800 */
[----:B------:R-:W-:-:S03]  /*ae320*/  IADD3 R29, P2, PT, R44, UR14, RZ ;  /* 0x0000000e2c1d7c10 */ /* 0x000fc6000ff5e0ff */
[----:B------:R1:W-:Y:S04]  /*ae330*/  STL [R1+0xeac], R2 ;  /* 0x000eac0201007387 */ /* 0x0003e80000100800 */
[----:B------:R2:W-:Y:S01]  /*ae340*/  STL [R1+0xeb4], R29 ;  /* 0x000eb41d01007387 */ /* 0x0005e20000100800 */
[----:B-1----:R-:W-:Y:S02]  /*ae350*/  IADD3.X R2, PT, PT, R65, UR7, RZ, P0, !PT ;  /* 0x0000000741027c10 */ /* 0x002fe400087fe4ff */
[----:B--2---:R-:W-:Y:S01]  /*ae360*/  IADD3.X R29, PT, PT, R53, UR7, RZ, P1, !PT ;  /* 0x00000007351d7c10 */ /* 0x004fe20008ffe4ff */
[----:B------:R-:W-:Y:S01]  /*ae370*/  HMMA.1688.F32.TF32 R128, R48, R12, R128 ;  /* 0x0000000c3080723c */ /* 0x000fe20000081080 */
[----:B----4-:R-:W-:-:S05]  /*ae380*/  IADD3 R28, P3, PT, R32, UR14, RZ ;  /* 0x0000000e201c7c10 */ /* 0x010fca000ff7e0ff */
[----:B------:R1:W-:Y:S04]  /*ae390*/  STL [R1+0x194], R28 ;  /* 0x0001941c01007387 */ /* 0x0003e80000100800 */
[----:B------:R2:W-:Y:S01]  /*ae3a0*/  STL [R1+0xea0], R2 ;  /* 0x000ea00201007387 */ /* 0x0005e20000100800 */
[----:B-1----:R-:W-:-:S03]  /*ae3b0*/  IADD3.X R28, PT, PT, R45, UR7, RZ, P2, !PT ;  /* 0x000000072d1c7c10 */ /* 0x002fc600097fe4ff */
[----:B------:R-:W-:Y:S01]  /*ae3c0*/  STL [R1+0xea8], R29 ;  /* 0x000ea81d01007387 */ /* 0x000fe20000100800 */
[----:B--2---:R-:W-:-:S03]  /*ae3d0*/  IADD3.X R2, PT, PT, R33, UR7, RZ, P3, !PT ;  /* 0x0000000721027c10 */ /* 0x004fc60009ffe4ff */
[----:B------:R-:W2:Y:S04]  /*ae3e0*/  LDL.LU.64 R52, [R1+0x1b28] ;  /* 0x001b280001347983 */ /* 0x000ea80000300a00 */
[----:B------:R-:W-:Y:S04]  /*ae3f0*/  STL [R1+0xeb0], R28 ;  /* 0x000eb01c01007387 */ /* 0x000fe80000100800 */
[----:B------:R3:W-:Y:S04]  /*ae400*/  STL [R1+0x190], R2 ;  /* 0x0001900201007387 */ /* 0x0007e80000100800 */
[----:B------:R-:W4:Y:S04]  /*ae410*/  LDL.LU.64 R44, [R1+0x1b20] ;  /* 0x001b2000012c7983 */ /* 0x000f280000300a00 */
[----:B------:R-:W4:Y:S01]  /*ae420*/  LDL.LU.64 R32, [R1+0x1b18] ;  /* 0x001b180001207983 */ /* 0x000f220000300a00 */
[----:B---3--:R-:W-:-:S05]  /*ae430*/  IADD3 R2, P0, PT, R60, UR14, RZ ;  /* 0x0000000e3c027c10 */ /* 0x008fca000ff1e0ff */
[----:B------:R1:W-:Y:S04]  /*ae440*/  STL [R1+0x174], R2 ;  /* 0x0001740201007387 */ /* 0x0003e80000100800 */
[----:B------:R-:W3:Y:S01]  /*ae450*/  LDL.LU.64 R28, [R1+0x19d8] ;  /* 0x0019d800011c7983 */ /* 0x000ee20000300a00 */
[----:B-1----:R-:W-:Y:S02]  /*ae460*/  IADD3 R2, P1, PT, R54, UR14, RZ ;  /* 0x0000000e36027c10 */ /* 0x002fe4000ff3e0ff */
[----:B------:R-:W-:-:S03]  /*ae470*/  IADD3 R13, P2, PT, R40, UR14, RZ ;  /* 0x0000000e280d7c10 */ /* 0x000fc6000ff5e0ff */
[----:B------:R1:W-:Y:S01]  /*ae480*/  STL [R1+0x17c], R2 ;  /* 0x00017c0201007387 */ /* 0x0003e20000100800 */
[----:B------:R-:W-:-:S03]  /*ae490*/  IADD3 R12, P3, PT, R36, UR14, RZ ;  /* 0x0000000e240c7c10 */ /* 0x000fc6000ff7e0ff */
[----:B------:R1:W-:Y:S02]  /*ae4a0*/  STL [R1+0x184], R13 ;  /* 0x0001840d01007387 */ /* 0x0003e40000100800 */
[----:B-1----:R-:W-:Y:S02]  /*ae4b0*/  IADD3.X R2, PT, PT, R61, UR7, RZ, P0, !PT ;  /* 0x000000073d027c10 */ /* 0x002fe400087fe4ff */
[----:B------:R1:W-:Y:S01]  /*ae4c0*/  STL [R1+0x18c], R12 ;  /* 0x00018c0c01007387 */ /* 0x0003e20000100800 */
[----:B------:R-:W-:-:S03]  /*ae4d0*/  IADD3.X R13, PT, PT, R55, UR7, RZ, P1, !PT ;  /* 0x00000007370d7c10 */ /* 0x000fc60008ffe4ff */
[----:B------:R1:W-:Y:S02]  /*ae4e0*/  STL [R1+0x170], R2 ;  /* 0x0001700201007387 */ /* 0x0003e40000100800 */
[----:B-1----:R-:W-:Y:S02]  /*ae4f0*/  IADD3.X R12, PT, PT, R41, UR7, RZ, P2, !PT ;  /* 0x00000007290c7c10 */ /* 0x002fe400097fe4ff */
[----:B------:R-:W-:Y:S04]  /*ae500*/  STL [R1+0x178], R13 ;  /* 0x0001780d01007387 */ /* 0x000fe80000100800 */
[----:B------:R-:W3:Y:S01]  /*ae510*/  LDL.LU.64 R54, [R1+0x19f8] ;  /* 0x0019f80001367983 */ /* 0x000ee20000300a00 */
[----:B------:R-:W-:-:S03]  /*ae520*/  IADD3.X R2, PT, PT, R37, UR7, RZ, P3, !PT ;  /* 0x0000000725027c10 */ /* 0x000fc60009ffe4ff */
[----:B------:R1:W-:Y:S04]  /*ae530*/  STL [R1+0x180], R12 ;  /* 0x0001800c01007387 */ /* 0x0003e80000100800 */
[----:B------:R-:W3:Y:S04]  /*ae540*/  LDL.LU.64 R40, [R1+0x19f0] ;  /* 0x0019f00001287983 */ /* 0x000ee80000300a00 */
[----:B------:R4:W-:Y:S04]  /*ae550*/  STL [R1+0x188], R2 ;  /* 0x0001880201007387 */ /* 0x0009e80000100800 */
[----:B------:R-:W3:Y:S04]  /*ae560*/  LDL.LU.64 R36, [R1+0x19e8] ;  /* 0x0019e80001247983 */ /* 0x000ee80000300a00 */
[----:B-1----:R-:W3:Y:S01]  /*ae570*/  LDL.LU.64 R12, [R1+0x19e0] ;  /* 0x0019e000010c7983 */ /* 0x002ee20000300a00 */
[----:B------:R-:W-:Y:S01]  /*ae580*/  HMMA.1688.F32.TF32 R80, R48, R24, R120 ;  /* 0x000000183050723c */ /* 0x000fe20000081078 */
[----:B--2---:R-:W-:-:S05]  /*ae590*/  IADD3 R60, P0, PT, R52, UR14, RZ ;  /* 0x0000000e343c7c10 */ /* 0x004fca000ff1e0ff */
[----:B------:R-:W-:Y:S01]  /*ae5a0*/  STL [R1+0x15c], R60 ;  /* 0x00015c3c01007387 */ /* 0x000fe20000100800 */
[----:B----4-:R-:W-:Y:S02]  /*ae5b0*/  IADD3 R2, P1, PT, R44, UR14, RZ ;  /* 0x0000000e2c027c10 */ /* 0x010fe4000ff3e0ff */
[----:B------:R-:W-:-:S03]  /*ae5c0*/  IADD3 R61, P2, PT, R32, UR14, RZ ;  /* 0x0000000e203d7c10 */ /* 0x000fc6000ff5e0ff */
[----:B------:R1:W-:Y:S01]  /*ae5d0*/  STL [R1+0x164], R2 ;  /* 0x0001640201007387 */ /* 0x0003e20000100800 */
[----:B------:R-:W-:Y:S02]  /*ae5e0*/  IADD3.X R44, PT, PT, R45, UR7, RZ, P1, !PT ;  /* 0x000000072d2c7c10 */ /* 0x000fe40008ffe4ff */
[----:B------:R-:W-:Y:S01]  /*ae5f0*/  IADD3.X R32, PT, PT, R33, UR7, RZ, P2, !PT ;  /* 0x0000000721207c10 */ /* 0x000fe200097fe4ff */
[----:B------:R-:W-:Y:S01]  /*ae600*/  STL [R1+0x16c], R61 ;  /* 0x00016c3d01007387 */ /* 0x000fe20000100800 */
[----:B-1----:R-:W-:Y:S02]  /*ae610*/  IADD3.X R2, PT, PT, R53, UR7, RZ, P0, !PT ;  /* 0x0000000735027c10 */ /* 0x002fe400087fe4ff */
[----:B---3--:R-:W-:-:S05]  /*ae620*/  IADD3 R60, P3, PT, R28, UR14, RZ ;  /* 0x0000000e1c3c7c10 */ /* 0x008fca000ff7e0ff */
[----:B------:R-:W-:Y:S04]  /*ae630*/  STL [R1+0x61c], R60 ;  /* 0x00061c3c01007387 */ /* 0x000fe80000100800 */
[----:B------:R1:W-:Y:S04]  /*ae640*/  STL [R1+0x158], R2 ;  /* 0x0001580201007387 */ /* 0x0003e80000100800 */
[----:B------:R2:W-:Y:S04]  /*ae650*/  STL [R1+0x160], R44 ;  /* 0x0001602c01007387 */ /* 0x0005e80000100800 */
[----:B------:R-:W3:Y:S01]  /*ae660*/  LDL.LU.64 R52, [R1+0x1a10] ;  /* 0x001a100001347983 */ /* 0x000ee20000300a00 */
[----:B-1----:R-:W-:-:S03]  /*ae670*/  IADD3.X R2, PT, PT, R29, UR7, RZ, P3, !PT ;  /* 0x000000071d027c10 */ /* 0x002fc60009ffe4ff */
[----:B------:R1:W-:Y:S04]  /*ae680*/  STL [R1+0x168], R32 ;  /* 0x0001682001007387 */ /* 0x0003e80000100800 */
[----:B--2---:R-:W2:Y:S04]  /*ae690*/  LDL.LU.64 R44, [R1+0x1a08] ;  /* 0x001a0800012c7983 */ /* 0x004ea80000300a00 */
[----:B------:R4:W-:Y:S04]  /*ae6a0*/  STL [R1+0x618], R2 ;  /* 0x0006180201007387 */ /* 0x0009e80000100800 */
[----:B-1----:R-:W2:Y:S04]  /*ae6b0*/  LDL.LU.64 R32, [R1+0x1a00] ;  /* 0x001a000001207983 */ /* 0x002ea80000300a00 */
[----:B------:R-:W2:Y:S01]  /*ae6c0*/  LDL.LU.64 R28, [R1+0x18d8] ;  /* 0x0018d800011c7983 */ /* 0x000ea20000300a00 */
[----:B------:R-:W-:-:S02]  /*ae6d0*/  IADD3 R24, P0, PT, R54, UR14, RZ ;  /* 0x0000000e36187c10 */ /* 0x000fc4000ff1e0ff */
[----:B----4-:R-:W-:-:S03]  /*ae6e0*/  IADD3 R2, P1, PT, R40, UR14, RZ ;  /* 0x0000000e28027c10 */ /* 0x010fc6000ff3e0ff */
[----:B------:R1:W-:Y:S04]  /*ae6f0*/  STL [R1+0x41c], R24 ;  /* 0x00041c1801007387 */ /* 0x0003e80000100800 */
[----:B------:R4:W-:Y:S01]  /*ae700*/  STL [R1+0x4b4], R2 ;  /* 0x0004b40201007387 */ /* 0x0009e20000100800 */
[----:B------:R-:W-:Y:S02]  /*ae710*/  IADD3 R25, P2, PT, R36, UR14, RZ ;  /* 0x0000000e24197c10 */ /* 0x000fe4000ff5e0ff */
[----:B-1----:R-:W-:-:S03]  /*ae720*/  IADD3 R24, P3, PT, R12, UR14, RZ ;  /* 0x0000000e0c187c10 */ /* 0x002fc6000ff7e0ff */
[----:B------:R1:W-:Y:S01]  /*ae730*/  STL [R1+0x4bc], R25 ;  /* 0x0004bc1901007387 */ /* 0x0003e20000100800 */
[----:B----4-:R-:W-:-:S03]  /*ae740*/  IADD3.X R2, PT, PT, R55, UR7, RZ, P0, !PT ;  /* 0x0000000737027c10 */ /* 0x010fc600087fe4ff */
[----:B------:R4:W-:Y:S01]  /*ae750*/  STL [R1+0x614], R24 ;  /* 0x0006141801007387 */ /* 0x0009e20000100800 */
[----:B-1----:R-:W-:-:S03]  /*ae760*/  IADD3.X R25, PT, PT, R41, UR7, RZ, P1, !PT ;  /* 0x0000000729197c10 */ /* 0x002fc60008ffe4ff */
[----:B------:R1:W-:Y:S01]  /*ae770*/  STL [R1+0x418], R2 ;  /* 0x0004180201007387 */ /* 0x0003e20000100800 */
[----:B----4-:R-:W-:-:S03]  /*ae780*/  IADD3.X R24, PT, PT, R37, UR7, RZ, P2, !PT ;  /* 0x0000000725187c10 */ /* 0x010fc600097fe4ff */
[----:B------:R-:W-:Y:S04]  /*ae790*/  STL [R1+0x4b0], R25 ;  /* 0x0004b01901007387 */ /* 0x000fe80000100800 */
[----:B------:R-:W4:Y:S01]  /*ae7a0*/  LDL.LU.64 R40, [R1+0x18f0] ;  /* 0x0018f00001287983 */ /* 0x000f220000300a00 */
[----:B-1----:R-:W-:-:S03]  /*ae7b0*/  IADD3.X R2, PT, PT, R13, UR7, RZ, P3, !PT ;  /* 0x000000070d027c10 */ /* 0x002fc60009ffe4ff */
[----:B------:R-:W-:Y:S04]  /*ae7c0*/  STL [R1+0x4b8], R24 ;  /* 0x0004b81801007387 */ /* 0x000fe80000100800 */
[----:B------:R-:W4:Y:S04]  /*ae7d0*/  LDL.LU.64 R36, [R1+0x18e8] ;  /* 0x0018e80001247983 */ /* 0x000f280000300a00 */
[----:B------:R2:W-:Y:S04]  /*ae7e0*/  STL [R1+0x610], R2 ;  /* 0x0006100201007387 */ /* 0x0005e80000100800 */
[----:B------:R-:W4:Y:S01]  /*ae7f0*/  LDL.LU.64 R12, [R1+0x18e0] ;  /* 0x0018e000010c7983 */ /* 0x000f220000300a00 */
[----:B------:R-:W-:Y:S01]  /*ae800*/  HMMA.1688.F32.TF32 R116, R48, R8, R116 ;  /* 0x000000083074723c */ /* 0x000fe20000081074 */
[----:B---3--:R-:W-:-:S05]  /*ae810*/  IADD3 R8, P0, PT, R52, UR14, RZ ;  /* 0x0000000e34087c10 */ /* 0x008fca000ff1e0ff */
[----:B------:R1:W-:Y:S01]  /*ae820*/  STL [R1+0x404], R8 ;  /* 0x0004040801007387 */ /* 0x0003e20000100800 */
[----:B--2---:R-:W-:Y:S02]  /*ae830*/  IADD3 R2, P1, PT, R44, UR14, RZ ;  /* 0x0000000e2c027c10 */ /* 0x004fe4000ff3e0ff */
[----:B------:R-:W-:-:S03]  /*ae840*/  IADD3 R9, P2, PT, R32, UR14, RZ ;  /* 0x0000000e20097c10 */ /* 0x000fc6000ff5e0ff */
[----:B------:R2:W-:Y:S01]  /*ae850*/  STL [R1+0x40c], R2 ;  /* 0x00040c0201007387 */ /* 0x0005e20000100800 */
[----:B-1----:R-:W-:-:S03]  /*ae860*/  IADD3 R8, P3, PT, R28, UR14, RZ ;  /* 0x0000000e1c087c10 */ /* 0x002fc6000ff7e0ff */
[----:B------:R1:W-:Y:S04]  /*ae870*/  STL [R1+0x414], R9 ;  /* 0x0004140901007387 */ /* 0x0003e80000100800 */
[----:B------:R3:W-:Y:S01]  /*ae880*/  STL [R1+0xe9c], R8 ;  /* 0x000e9c0801007387 */ /* 0x0007e20000100800 */
[----:B--2---:R-:W-:Y:S02]  /*ae890*/  IADD3.X R2, PT, PT, R53, UR7, RZ, P0, !PT ;  /* 0x0000000735027c10 */ /* 0x004fe400087fe4ff */
[----:B-1----:R-:W-:-:S03]  /*ae8a0*/  IADD3.X R9, PT, PT, R45, UR7, RZ, P1, !PT ;  /* 0x000000072d097c10 */ /* 0x002fc60008ffe4ff */
[----:B------:R1:W-:Y:S01]  /*ae8b0*/  STL [R1+0x400], R2 ;  /* 0x0004000201007387 */ /* 0x0003e20000100800 */
[----:B---3--:R-:W-:-:S03]  /*ae8c0*/  IADD3.X R8, PT, PT, R33, UR7, RZ, P2, !PT ;  /* 0x0000000721087c10 */ /* 0x008fc600097fe4ff */
[----:B------:R4:W-:Y:S04]  /*ae8d0*/  STL [R1+0x408], R9 ;  /* 0x0004080901007387 */ /* 0x0009e80000100800 */
[----:B------:R-:W2:Y:S01]  /*ae8e0*/  LDL.LU.64 R44, [R1+0x1910] ;  /* 0x00191000012c7983 */ /* 0x000ea20000300a00 */
[----:B-1----:R-:W-:-:S03]  /*ae8f0*/  IADD3.X R2, PT, PT, R29, UR7, RZ, P3, !PT ;  /* 0x000000071d027c10 */ /* 0x002fc60009ffe4ff */
[----:B------:R1:W-:Y:S04]  /*ae900*/  STL [R1+0x410], R8 ;  /* 0x0004100801007387 */ /* 0x0003e80000100800 */
[----:B------:R-:W3:Y:S04]  /*ae910*/  LDL.LU.64 R32, [R1+0x1908] ;  /* 0x0019080001207983 */ /* 0x000ee80000300a00 */
[----:B------:R1:W-:Y:S04]  /*ae920*/  STL [R1+0xe98], R2 ;  /* 0x000e980201007387 */ /* 0x0003e80000100800 */
[----:B------:R-:W3:Y:S04]  /*ae930*/  LDL.LU.64 R28, [R1+0x1900] ;  /* 0x00190000011c7983 */ /* 0x000ee80000300a00 */
[----:B------:R-:W3:Y:S01]  /*ae940*/  LDL.LU.64 R24, [R1+0x18f8] ;  /* 0x0018f80001187983 */ /* 0x000ee20000300a00 */
[----:B----4-:R-:W-:-:S02]  /*ae950*/  IADD3 R9, P0, PT, R40, UR14, RZ ;  /* 0x0000000e28097c10 */ /* 0x010fc4000ff1e0ff */
[----:B-1----:R-:W-:-:S03]  /*ae960*/  IADD3 R8, P1, PT, R36, UR14, RZ ;  /* 0x0000000e24087c10 */ /* 0x002fc6000ff3e0ff */
[----:B------:R1:W-:Y:S04]  /*ae970*/  STL [R1+0xe8c], R9 ;  /* 0x000e8c0901007387 */ /* 0x0003e80000100800 */
[----:B------:R4:W-:Y:S01]  /*ae980*/  STL [R1+0xe90], R8 ;  /* 0x000e900801007387 */ /* 0x0009e20000100800 */
[----:B------:R-:W-:Y:S02]  /*ae990*/  IADD3 R2, P2, PT, R12, UR14, RZ ;  /* 0x0000000e0c027c10 */ /* 0x000fe4000ff5e0ff */
[----:B-1----:R-:W-:-:S03]  /*ae9a0*/  IADD3.X R9, PT, PT, R41, UR7, RZ, P0, !PT ;  /* 0x0000000729097c10 */ /* 0x002fc600087fe4ff */
[----:B------:R1:W-:Y:S01]  /*ae9b0*/  STL [R1+0xe94], R2 ;  /* 0x000e940201007387 */ /* 0x0003e20000100800 */
[----:B----4-:R-:W-:-:S03]  /*ae9c0*/  IADD3.X R8, PT, PT, R37, UR7, RZ, P1, !PT ;  /* 0x0000000725087c10 */ /* 0x010fc60008ffe4ff */
[----:B------:R-:W-:Y:S04]  /*ae9d0*/  STL [R1+0xe80], R9 ;  /* 0x000e800901007387 */ /* 0x000fe80000100800 */
[----:B------:R-:W4:Y:S01]  /*ae9e0*/  LDL.LU.64 R40, [R1+0x1b48] ;  /* 0x001b480001287983 */ /* 0x000f220000300a00 */
[----:B-1----:R-:W-:-:S03]  /*ae9f0*/  IADD3.X R2, PT, PT, R13, UR7, RZ, P2, !PT ;  /* 0x000000070d027c10 */ /* 0x002fc600097fe4ff */
[----:B------:R1:W-:Y:S04]  /*aea00*/  STL [R1+0xe84], R8 ;  /* 0x000e840801007387 */ /* 0x0003e80000100800 */
[----:B------:R-:W4:Y:S04]  /*aea10*/  LDL.LU.64 R36, [R1+0x1b40] ;  /* 0x001b400001247983 */ /* 0x000f280000300a00 */
[----:B------:R-:W-:Y:S04]  /*aea20*/  STL [R1+0xe88], R2 ;  /* 0x000e880201007387 */ /* 0x000fe80000100800 */
[----:B------:R-:W4:Y:S04]  /*aea30*/  LDL.LU.64 R12, [R1+0x1b38] ;  /* 0x001b3800010c7983 */ /* 0x000f280000300a00 */
[----:B-1----:R-:W4:Y:S01]  /*aea40*/  LDL.LU.64 R8, [R1+0x1b30] ;  /* 0x001b300001087983 */ /* 0x002f220000300a00 */
[C---:B------:R-:W-:Y:S03]  /*aea50*/  HMMA.1688.F32.TF32 R76, R48.reuse, R88, R124 ;  /* 0x00000058304c723c */ /* 0x040fe6000008107c */
[----:B------:R-:W-:Y:S04]  /*aea60*/  LDS R127, [R97+UR12+0x3e780] ;  /* 0x03e7800c617f7984 */ /* 0x000fe80008000800 */
[----:B------:R1:W-:Y:S01]  /*aea70*/  LDS R125, [R97+UR12+0x3c780] ;  /* 0x03c7800c617d7984 */ /* 0x0003e20008000800 */
[C---:B------:R-:W-:Y:S03]  /*aea80*/  HMMA.1688.F32.TF32 R68, R48.reuse, R16, R100 ;  /* 0x000000103044723c */ /* 0x040fe60000081064 */
[----:B------:R-:W-:Y:S04]  /*aea90*/  LDS R124, [R0+UR12+0x3c780] ;  /* 0x03c7800c007c7984 */ /* 0x000fe80008000800 */
[----:B------:R-:W2:Y:S01]  /*aeaa0*/  LDS R126, [R0+UR12+0x3e780] ;  /* 0x03e7800c007e7984 */ /* 0x000ea20008000800 */
[----:B-1----:R-:W-:Y:S01]  /*aeab0*/  HMMA.1688.F32.TF32 R96, R48, R20, R104 ;  /* 0x000000143060723c */ /* 0x002fe20000081068 */
[----:B--2---:R-:W-:-:S02]  /*aeac0*/  IADD3 R60, P0, PT, R44, UR14, RZ ;  /* 0x0000000e2c3c7c10 */ /* 0x004fc4000ff1e0ff */
[----:B---3--:R-:W-:-:S03]  /*aead0*/  IADD3 R2, P1, PT, R32, UR14, RZ ;  /* 0x0000000e20027c10 */ /* 0x008fc6000ff3e0ff */
[----:B------:R1:W-:Y:S04]  /*aeae0*/  STL [R1+0xe64], R60 ;  /* 0x000e643c01007387 */ /* 0x0003e80000100800 */
[----:B------:R2:W-:Y:S01]  /*aeaf0*/  STL [R1+0xe6c], R2 ;  /* 0x000e6c0201007387 */ /* 0x0005e20000100800 */
[----:B------:R-:W-:Y:S02]  /*aeb00*/  IADD3 R61, P2, PT, R28, UR14, RZ ;  /* 0x0000000e1c3d7c10 */ /* 0x000fe4000ff5e0ff */
[----:B-1----:R-:W-:Y:S02]  /*aeb10*/  IADD3 R60, P3, PT, R24, UR14, RZ ;  /* 0x0000000e183c7c10 */ /* 0x002fe4000ff7e0ff */
[----:B--2---:R-:W-:Y:S01]  /*aeb20*/  IADD3.X R2, PT, PT, R45, UR7, RZ, P0, !PT ;  /* 0x000000072d027c10 */ /* 0x004fe200087fe4ff */
[----:B------:R-:W-:Y:S01]  /*aeb30*/  STL [R1+0xe74], R61 ;  /* 0x000e743d01007387 */ /* 0x000fe20000100800 */
[----:B------:R-:W-:-:S02]  /*aeb40*/  IADD3.X R32, PT, PT, R33, UR7, RZ, P1, !PT ;  /* 0x0000000721207c10 */ /* 0x000fc40008ffe4ff */
[----:B------:R-:W-:Y:S01]  /*aeb50*/  IADD3.X R28, PT, PT, R29, UR7, RZ, P2, !PT ;  /* 0x000000071d1c7c10 */ /* 0x000fe200097fe4ff */
[----:B------:R-:W-:Y:S04]  /*aeb60*/  STL [R1+0xe7c], R60 ;  /* 0x000e7c3c01007387 */ /* 0x000fe80000100800 */
[----:B------:R1:W-:Y:S04]  /*aeb70*/  STL [R1+0xe60], R2 ;  /* 0x000e600201007387 */ /* 0x0003e80000100800 */
[----:B------:R2:W-:Y:S04]  /*aeb80*/  STL [R1+0xe68], R32 ;  /* 0x000e682001007387 */ /* 0x0005e80000100800 */
[----:B------:R-:W3:Y:S01]  /*aeb90*/  LDL.LU.64 R44, [R1+0x1b68] ;  /* 0x001b6800012c7983 */ /* 0x000ee20000300a00 */
[----:B-1----:R-:W-:-:S03]  /*aeba0*/  IADD3.X R2, PT, PT, R25, UR7, RZ, P3, !PT ;  /* 0x0000000719027c10 */ /* 0x002fc60009ffe4ff */
[----:B------:R1:W-:Y:S04]  /*aebb0*/  STL [R1+0xe70], R28 ;  /* 0x000e701c01007387 */ /* 0x0003e80000100800 */
[----:B--2---:R-:W2:Y:S04]  /*aebc0*/  LDL.LU.64 R32, [R1+0x1b60] ;  /* 0x001b600001207983 */ /* 0x004ea80000300a00 */
[----:B------:R4:W-:Y:S02]  /*aebd0*/  STL [R1+0xe78], R2 ;  /* 0x000e780201007387 */ /* 0x0009e40000100800 */
[----:B----4-:R-:W-:-:S02]  /*aebe0*/  IADD3 R21, P0, PT, R40, UR14, RZ ;  /* 0x0000000e28157c10 */ /* 0x010fc4000ff1e0ff */
[----:B-1----:R-:W4:Y:S04]  /*aebf0*/  LDL.LU.64 R28, [R1+0x1b58] ;  /* 0x001b5800011c7983 */ /* 0x002f280000300a00 */
[----:B------:R-:W4:Y:S01]  /*aec00*/  LDL.LU.64 R24, [R1+0x1b50] ;  /* 0x001b500001187983 */ /* 0x000f220000300a00 */
[----:B------:R-:W-:Y:S02]  /*aec10*/  IADD3 R2, P1, PT, R36, UR14, RZ ;  /* 0x0000000e24027c10 */ /* 0x000fe4000ff3e0ff */
[----:B------:R-:W-:Y:S01]  /*aec20*/  IADD3 R20, P2, PT, R12, UR14, RZ ;  /* 0x0000000e0c147c10 */ /* 0x000fe2000ff5e0ff */
[----:B------:R1:W-:Y:S04]  /*aec30*/  STL [R1+0x13c], R21 ;  /* 0x00013c1501007387 */ /* 0x0003e80000100800 */
[----:B------:R1:W-:Y:S01]  /*aec40*/  STL [R1+0x144], R2 ;  /* 0x0001440201007387 */ /* 0x0003e20000100800 */
[----:B------:R-:W-:-:S03]  /*aec50*/  IADD3.X R12, PT, PT, R13, UR7, RZ, P2, !PT ;  /* 0x000000070d0c7c10 */ /* 0x000fc600097fe4ff */
[----:B------:R1:W-:Y:S02]  /*aec60*/  STL [R1+0x14c], R20 ;  /* 0x00014c1401007387 */ /* 0x0003e40000100800 */
[----:B-1----:R-:W-:Y:S02]  /*aec70*/  IADD3 R21, P3, PT, R8, UR14, RZ ;  /* 0x0000000e08157c10 */ /* 0x002fe4000ff7e0ff */
[----:B------:R-:W-:-:S03]  /*aec80*/  IADD3.X R2, PT, PT, R41, UR7, RZ, P0, !PT ;  /* 0x0000000729027c10 */ /* 0x000fc600087fe4ff */
[----:B------:R-:W-:Y:S01]  /*aec90*/  STL [R1+0x154], R21 ;  /* 0x0001541501007387 */ /* 0x000fe20000100800 */
[----:B------:R-:W-:-:S03]  /*aeca0*/  IADD3.X R20, PT, PT, R37, UR7, RZ, P1, !PT ;  /* 0x0000000725147c10 */ /* 0x000fc60008ffe4ff */
[----:B------:R1:W-:Y:S04]  /*aecb0*/  STL [R1+0x138], R2 ;  /* 0x0001380201007387 */ /* 0x0003e80000100800 */
[----:B------:R-:W-:Y:S04]  /*aecc0*/  STL [R1+0x140], R20 ;  /* 0x0001401401007387 */ /* 0x000fe80000100800 */
[----:B------:R-:W4:Y:S01]  /*aecd0*/  LDL.LU.64 R40, [R1+0x1a50] ;  /* 0x001a500001287983 */ /* 0x000f220000300a00 */
[----:B-1----:R-:W-:-:S03]  /*aece0*/  IADD3.X R2, PT, PT, R9, UR7, RZ, P3, !PT ;  /* 0x0000000709027c10 */ /* 0x002fc60009ffe4ff */
[----:B------:R1:W-:Y:S04]  /*aecf0*/  STL [R1+0x148], R12 ;  /* 0x0001480c01007387 */ /* 0x0003e80000100800 */
[----:B------:R-:W4:Y:S04]  /*aed00*/  LDL.LU.64 R36, [R1+0x1a48] ;  /* 0x001a480001247983 */ /* 0x000f280000300a00 */
[----:B------:R2:W-:Y:S04]  /*aed10*/  STL [R1+0x150], R2 ;  /* 0x0001500201007387 */ /* 0x0005e80000100800 */
[----:B-1----:R-:W4:Y:S04]  /*aed20*/  LDL.LU.64 R12, [R1+0x1a40] ;  /* 0x001a4000010c7983 */ /* 0x002f280000300a00 */
[----:B------:R-:W4:Y:S01]  /*aed30*/  LDL.LU.64 R8, [R1+0x1a38] ;  /* 0x001a380001087983 */ /* 0x000f220000300a00 */
[C---:B------:R-:W-:Y:S08]  /*aed40*/  HMMA.1688.F32.TF32 R136, R48.reuse, R4, R136 ;  /* 0x000000043088723c */ /* 0x040ff00000081088 */
[C---:B------:R-:W-:Y:S08]  /*aed50*/  HMMA.1688.F32.TF32 R52, R48.reuse, R232, R112 ;  /* 0x000000e83034723c */ /* 0x040ff00000081070 */
[----:B------:R-:W-:Y:S01]  /*aed60*/  HMMA.1688.F32.TF32 R64, R48, R92, R108 ;  /* 0x0000005c3040723c */ /* 0x000fe2000008106c */
[----:B------:R-:W-:-:S02]  /*aed70*/  UIMAD UR19, UR5, -0x80, UR6 ;  /* 0xffffff80051378a4 */ /* 0x000fc4000f8e0206 */
[----:B------:R-:W-:Y:S02]  /*aed80*/  UIADD3 UR12, UPT, UPT, UR9, -0x2, URZ ;  /* 0xfffffffe090c7890 */ /* 0x000fe4000fffe0ff */
[----:B------:R-:W-:Y:S01]  /*aed90*/  UIADD3 UR11, UPT, UPT, UR11, 0x1, URZ ;  /* 0x000000010b0b7890 */ /* 0x000fe2000fffe0ff */
[----:B------:R-:W-:Y:S01]  /*aeda0*/  BAR.SYNC.DEFER_BLOCKING 0x0 ;  /* 0x0000000000007b1d */ /* 0x000fe20000010000 */
[----:B---3--:R-:W-:-:S05]  /*aedb0*/  IADD3 R16, P0, PT, R44, UR14, RZ ;  /* 0x0000000e2c107c10 */ /* 0x008fca000ff1e0ff */
[----:B------:R1:W-:Y:S01]  /*aedc0*/  STL [R1+0x11c], R16 ;  /* 0x00011c1001007387 */ /* 0x0003e20000100800 */
[----:B--2---:R-:W-:Y:S02]  /*aedd0*/  IADD3 R2, P1, PT, R32, UR14, RZ ;  /* 0x0000000e20027c10 */ /* 0x004fe4000ff3e0ff */
[----:B----4-:R-:W-:-:S03]  /*aede0*/  IADD3 R17, P2, PT, R28, UR14, RZ ;  /* 0x0000000e1c117c10 */ /* 0x010fc6000ff5e0ff */
        /* <DEDUP_REMOVED lines=8> */
[----:B------:R-:W-:Y:S04]  /*aee70*/  STL [R1+0x120], R17 ;  /* 0x0001201101007387 */ /* 0x000fe80000100800 */
[----:B------:R-:W2:Y:S01]  /*aee80*/  LDL.LU.64 R32, [R1+0x1a30] ;  /* 0x001a300001207983 */ /* 0x000ea20000300a00 */
[----:B-1----:R-:W-:-:S03]  /*aee90*/  IADD3.X R2, PT, PT, R25, UR7, RZ, P3, !PT ;  /* 0x0000000719027c10 */ /* 0x002fc60009ffe4ff */
[----:B------:R-:W-:Y:S04]  /*aeea0*/  STL [R1+0x128], R16 ;  /* 0x0001281001007387 */ /* 0x000fe80000100800 */
[----:B------:R-:W3:Y:S04]  /*aeeb0*/  LDL.LU.64 R28, [R1+0x1a28] ;  /* 0x001a2800011c7983 */ /* 0x000ee80000300a00 */
[----:B------:R1:W-:Y:S01]  /*aeec0*/  STL [R1+0x130], R2 ;  /* 0x0001300201007387 */ /* 0x0003e20000100800 */
[----:B------:R-:W-:-:S03]  /*aeed0*/  IADD3 R4, P0, PT, R40, UR14, RZ ;  /* 0x0000000e28047c10 */ /* 0x000fc6000ff1e0ff */
[----:B------:R-:W4:Y:S04]  /*aeee0*/  LDL.LU.64 R24, [R1+0x1a20] ;  /* 0x001a200001187983 */ /* 0x000f280000300a00 */
[----:B------:R-:W4:Y:S01]  /*aeef0*/  LDL.LU.64 R20, [R1+0x1a18] ;  /* 0x001a180001147983 */ /* 0x000f220000300a00 */
[----:B-1----:R-:W-:-:S03]  /*aef00*/  IADD3 R2, P1, PT, R36, UR14, RZ ;  /* 0x0000000e24027c10 */ /* 0x002fc6000ff3e0ff */
[----:B------:R1:W-:Y:S01]  /*aef10*/  STL [R1+0x244], R4 ;  /* 0x0002440401007387 */ /* 0x0003e20000100800 */
[----:B------:R-:W-:-:S03]  /*aef20*/  IADD3 R5, P2, PT, R12, UR14, RZ ;  /* 0x0000000e0c057c10 */ /* 0x000fc6000ff5e0ff */
[----:B------:R1:W-:Y:S02]  /*aef30*/  STL [R1+0x24c], R2 ;  /* 0x00024c0201007387 */ /* 0x0003e40000100800 */
[----:B-1----:R-:W-:Y:S02]  /*aef40*/  IADD3 R4, P3, PT, R8, UR14, RZ ;  /* 0x0000000e08047c10 */ /* 0x002fe4000ff7e0ff */
[----:B------:R1:W-:Y:S01]  /*aef50*/  STL [R1+0x3f4], R5 ;  /* 0x0003f40501007387 */ /* 0x0003e20000100800 */
[----:B------:R-:W-:-:S03]  /*aef60*/  IADD3.X R2, PT, PT, R41, UR7, RZ, P0, !PT ;  /* 0x0000000729027c10 */ /* 0x000fc600087fe4ff */
[----:B------:R1:W-:Y:S02]  /*aef70*/  STL [R1+0x3fc], R4 ;  /* 0x0003fc0401007387 */ /* 0x0003e40000100800 */
[----:B-1----:R-:W-:Y:S02]  /*aef80*/  IADD3.X R5, PT, PT, R37, UR7, RZ, P1, !PT ;  /* 0x0000000725057c10 */ /* 0x002fe40008ffe4ff */
[----:B------:R1:W-:Y:S01]  /*aef90*/  STL [R1+0x240], R2 ;  /* 0x0002400201007387 */ /* 0x0003e20000100800 */
[----:B------:R-:W-:-:S03]  /*aefa0*/  IADD3.X R4, PT, PT, R13, UR7, RZ, P2, !PT ;  /* 0x000000070d047c10 */ /* 0x000fc600097fe4ff */
[----:B------:R-:W-:Y:S01]  /*aefb0*/  STL [R1+0x248], R5 ;  /* 0x0002480501007387 */ /* 0x000fe20000100800 */
[----:B-1----:R-:W-:-:S03]  /*aefc0*/  IADD3.X R2, PT, PT, R9, UR7, RZ, P3, !PT ;  /* 0x0000000709027c10 */ /* 0x002fc60009ffe4ff */
[----:B------:R-:W4:Y:S04]  /*aefd0*/  LDL.LU.64 R16, [R1+0x1950] ;  /* 0x0019500001107983 */ /* 0x000f280000300a00 */
[----:B------:R1:W-:Y:S04]  /*aefe0*/  STL [R1+0x3f0], R4 ;  /* 0x0003f00401007387 */ /* 0x0003e80000100800 */
[----:B------:R-:W4:Y:S04]  /*aeff0*/  LDL.LU.64 R12, [R1+0x1948] ;  /* 0x00194800010c7983 */ /* 0x000f280000300a00 */
[----:B------:R3:W-:Y:S04]  /*af000*/  STL [R1+0x3f8], R2 ;  /* 0x0003f80201007387 */ /* 0x0007e80000100800 */
[----:B------:R-:W4:Y:S04]  /*af010*/  LDL.LU.64 R8, [R1+0x1940] ;  /* 0x0019400001087983 */ /* 0x000f280000300a00 */
[----:B-1----:R-:W4:Y:S01]  /*af020*/  LDL.LU.64 R4, [R1+0x1938] ;  /* 0x0019380001047983 */ /* 0x002f220000300a00 */
[C---:B------:R-:W-:Y:S08]  /*af030*/  HMMA.1688.F32.TF32 R48, R124.reuse, R58, R72 ;  /* 0x0000003a7c30723c */ /* 0x040ff00000081048 */
[----:B------:R-:W-:Y:S11]  /*af040*/  HMMA.1688.F32.TF32 R112, R124, R62, R140 ;  /* 0x0000003e7c70723c */ /* 0x000ff6000008108c */
[----:B------:R-:W-:Y:S04]  /*af050*/  STL.64 [R1+0x230], R48 ;  /* 0x0002303001007387 */ /* 0x000fe80000100a00 */
[----:B------:R-:W-:Y:S01]  /*af060*/  STL.64 [R1+0x238], R50 ;  /* 0x0002383201007387 */ /* 0x000fe20000100a00 */
[----:B--2---:R-:W-:-:S02]  /*af070*/  IADD3 R36, P0, PT, R32, UR14, RZ ;  /* 0x0000000e20247c10 */ /* 0x004fc4000ff1e0ff */
[----:B---3--:R-:W-:-:S03]  /*af080*/  IADD3 R2, P1, PT, R28, UR14, RZ ;  /* 0x0000000e1c027c10 */ /* 0x008fc6000ff3e0ff */
[----:B------:R1:W-:Y:S04]  /*af090*/  STL [R1+0x214], R36 ;  /* 0x0002142401007387 */ /* 0x0003e80000100800 */
[----:B------:R2:W-:Y:S01]  /*af0a0*/  STL [R1+0x21c], R2 ;  /* 0x00021c0201007387 */ /* 0x0005e20000100800 */
[----:B----4-:R-:W-:Y:S02]  /*af0b0*/  IADD3 R37, P2, PT, R24, UR14, RZ ;  /* 0x0000000e18257c10 */ /* 0x010fe4000ff5e0ff */
        /* <DEDUP_REMOVED lines=13> */
[----:B-1----:R-:W2:Y:S01]  /*af190*/  LDL.LU.64 R24, [R1+0x1920] ;  /* 0x0019200001187983 */ /* 0x002ea20000300a00 */
[----:B------:R-:W-:-:S03]  /*af1a0*/  IADD3 R36, P0, PT, R16, UR14, RZ ;  /* 0x0000000e10247c10 */ /* 0x000fc6000ff1e0ff */
[----:B------:R-:W2:Y:S04]  /*af1b0*/  LDL.LU.64 R20, [R1+0x1918] ;  /* 0x0019180001147983 */ /* 0x000ea80000300a00 */
[----:B------:R-:W-:Y:S01]  /*af1c0*/  STL.64 [R1+0x4ec0], R112 ;  /* 0x004ec07001007387 */ /* 0x000fe20000100a00 */
[----:B------:R-:W-:-:S03]  /*af1d0*/  IADD3 R37, P1, PT, R12, UR14, RZ ;  /* 0x0000000e0c257c10 */ /* 0x000fc6000ff3e0ff */
[----:B------:R-:W-:Y:S01]  /*af1e0*/  STL.64 [R1+0x4eb8], R114 ;  /* 0x004eb87201007387 */ /* 0x000fe20000100a00 */
[----:B------:R-:W-:Y:S02]  /*af1f0*/  IADD3.X R16, PT, PT, R17, UR7, RZ, P0, !PT ;  /* 0x0000000711107c10 */ /* 0x000fe400087fe4ff */
[----:B----4-:R-:W-:Y:S01]  /*af200*/  IADD3 R2, P2, PT, R8, UR14, RZ ;  /* 0x0000000e08027c10 */ /* 0x010fe2000ff5e0ff */
[----:B------:R1:W-:Y:S04]  /*af210*/  STL [R1+0xe44], R36 ;  /* 0x000e442401007387 */ /* 0x0003e80000100800 */
[----:B------:R-:W-:Y:S04]  /*af220*/  STL [R1+0xe4c], R37 ;  /* 0x000e4c2501007387 */ /* 0x000fe80000100800 */
[----:B------:R4:W-:Y:S01]  /*af230*/  STL [R1+0xe54], R2 ;  /* 0x000e540201007387 */ /* 0x0009e20000100800 */
[----:B-1----:R-:W-:-:S02]  /*af240*/  IADD3 R36, P3, PT, R4, UR14, RZ ;  /* 0x0000000e04247c10 */ /* 0x002fc4000ff7e0ff */
[----:B------:R-:W-:-:S03]  /*af250*/  IADD3.X R8, PT, PT, R9, UR7, RZ, P2, !PT ;  /* 0x0000000709087c10 */ /* 0x000fc600097fe4ff */
[----:B------:R-:W-:Y:S01]  /*af260*/  STL [R1+0xe5c], R36 ;  /* 0x000e5c2401007387 */ /* 0x000fe20000100800 */
[----:B----4-:R-:W-:-:S03]  /*af270*/  IADD3.X R2, PT, PT, R13, UR7, RZ, P1, !PT ;  /* 0x000000070d027c10 */ /* 0x010fc60008ffe4ff */
[----:B------:R1:W-:Y:S04]  /*af280*/  STL [R1+0xe40], R16 ;  /* 0x000e401001007387 */ /* 0x0003e80000100800 */
[----:B-1----:R-:W4:Y:S04]  /*af290*/  LDL.LU.64 R16, [R1+0x1be8] ;  /* 0x001be80001107983 */ /* 0x002f280000300a00 */
[----:B------:R1:W-:Y:S04]  /*af2a0*/  STL [R1+0xe48], R2 ;  /* 0x000e480201007387 */ /* 0x0003e80000100800 */
[----:B------:R1:W-:Y:S04]  /*af2b0*/  STL [R1+0xe50], R8 ;  /* 0x000e500801007387 */ /* 0x0003e80000100800 */
[----:B------:R-:W4:Y:S01]  /*af2c0*/  LDL.LU.64 R12, [R1+0x1be0] ;  /* 0x001be000010c7983 */ /* 0x000f220000300a00 */
[----:B-1----:R-:W-:-:S03]  /*af2d0*/  IADD3.X R2, PT, PT, R5, UR7, RZ, P3, !PT ;  /* 0x0000000705027c10 */ /* 0x002fc60009ffe4ff */
[----:B------:R-:W4:Y:S04]  /*af2e0*/  LDL.LU.64 R8, [R1+0x1bd8] ;  /* 0x001bd80001087983 */ /* 0x000f280000300a00 */
[----:B------:R1:W-:Y:S04]  /*af2f0*/  STL [R1+0xe58], R2 ;  /* 0x000e580201007387 */ /* 0x0003e80000100800 */
[----:B------:R-:W4:Y:S01]  /*af300*/  LDL.LU.64 R4, [R1+0x1bd0] ;  /* 0x001bd00001047983 */ /* 0x000f220000300a00 */
[C---:B------:R-:W-:Y:S08]  /*af310*/  HMMA.1688.F32.TF32 R108, R124.reuse, R46, R144 ;  /* 0x0000002e7c6c723c */ /* 0x040ff00000081090 */
[----:B------:R-:W-:Y:S11]  /*af320*/  HMMA.1688.F32.TF32 R104, R124, R38, R148 ;  /* 0x000000267c68723c */ /* 0x000ff60000081094 */
[----:B------:R-:W-:Y:S04]  /*af330*/  STL.64 [R1+0x4ed0], R108 ;  /* 0x004ed06c01007387 */ /* 0x000fe80000100a00 */
[----:B------:R-:W-:Y:S01]  /*af340*/  STL.64 [R1+0x4ec8], R110 ;  /* 0x004ec86e01007387 */ /* 0x000fe20000100a00 */
[----:B---3--:R-:W-:-:S05]  /*af350*/  IADD3 R36, P0, PT, R32, UR14, RZ ;  /* 0x0000000e20247c10 */ /* 0x008fca000ff1e0ff */
[----:B------:R3:W-:Y:S01]  /*af360*/  STL [R1+0xe14], R36 ;  /* 0x000e142401007387 */ /* 0x0007e20000100800 */
[----:B--2---:R-:W-:Y:S02]  /*af370*/  IADD3 R37, P1, PT, R28, UR14, RZ ;  /* 0x0000000e1c257c10 */ /* 0x004fe4000ff3e0ff */
[----:B------:R-:W-:Y:S02]  /*af380*/  IADD3.X R32, PT, PT, R33, UR7, RZ, P0, !PT ;  /* 0x0000000721207c10 */ /* 0x000fe400087fe4ff */
[----:B-1----:R-:W-:Y:S01]  /*af390*/  IADD3 R2, P2, PT, R24, UR14, RZ ;  /* 0x0000000e18027c10 */ /* 0x002fe2000ff5e0ff */
[----:B------:R-:W-:Y:S01]  /*af3a0*/  STL [R1+0xe1c], R37 ;  /* 0x000e1c2501007387 */ /* 0x000fe20000100800 */
[----:B---3--:R-:W-:-:S03]  /*af3b0*/  IADD3 R36, P3, PT, R20, UR14, RZ ;  /* 0x0000000e14247c10 */ /* 0x008fc6000ff7e0ff */
[----:B------:R1:W-:Y:S04]  /*af3c0*/  STL [R1+0xe34], R2 ;  /* 0x000e340201007387 */ /* 0x0003e80000100800 */
[----:B------:R2:W-:Y:S04]  /*af3d0*/  STL [R1+0xe3c], R36 ;  /* 0x000e3c2401007387 */ /* 0x0005e80000100800 */
[----:B------:R-:W3:Y:S01]  /*af3e0*/  LDL.LU.64 R48, [R1+0x1bc8] ;  /* 0x001bc80001307983 */ /* 0x000ee20000300a00 */
[----:B-1----:R-:W-:-:S03]  /*af3f0*/  IADD3.X R2, PT, PT, R29, UR7, RZ, P1, !PT ;  /* 0x000000071d027c10 */ /* 0x002fc60008ffe4ff */
[----:B------:R-:W-:Y:S04]  /*af400*/  STL [R1+0xe10], R32 ;  /* 0x000e102001007387 */ /* 0x000fe80000100800 */
[----:B------:R-:W3:Y:S04]  /*af410*/  LDL.LU.64 R46, [R1+0x1bc0] ;  /* 0x001bc000012e7983 */ /* 0x000ee80000300a00 */
[----:B------:R1:W-:Y:S04]  /*af420*/  STL [R1+0xe18], R2 ;  /* 0x000e180201007387 */ /* 0x0003e80000100800 */
[----:B------:R-:W3:Y:S04]  /*af430*/  LDL.LU.64 R44, [R1+0x1bb8] ;  /* 0x001bb800012c7983 */ /* 0x000ee80000300a00 */
[----:B--2---:R-:W2:Y:S01]  /*af440*/  LDL.LU.64 R36, [R1+0x1bb0] ;  /* 0x001bb00001247983 */ /* 0x004ea20000300a00 */
[----:B-1----:R-:W-:-:S05]  /*af450*/  IADD3.X R2, PT, PT, R25, UR7, RZ, P2, !PT ;  /* 0x0000000719027c10 */ /* 0x002fca00097fe4ff */
[----:B------:R1:W-:Y:S04]  /*af460*/  STL [R1+0xe30], R2 ;  /* 0x000e300201007387 */ /* 0x0003e80000100800 */
[----:B------:R-:W-:Y:S01]  /*af470*/  STL.64 [R1+0x4ee0], R104 ;  /* 0x004ee06801007387 */ /* 0x000fe20000100a00 */
[----:B-1----:R-:W-:-:S05]  /*af480*/  IADD3.X R2, PT, PT, R21, UR7, RZ, P3, !PT ;  /* 0x0000000715027c10 */ /* 0x002fca0009ffe4ff */
[----:B------:R1:W-:Y:S04]  /*af490*/  STL [R1+0xe38], R2 ;  /* 0x000e380201007387 */ /* 0x0003e80000100800 */
[----:B------:R-:W-:Y:S01]  /*af4a0*/  STL.64 [R1+0x4ed8], R106 ;  /* 0x004ed86a01007387 */ /* 0x000fe20000100a00 */
[----:B----4-:R-:W-:-:S05]  /*af4b0*/  IADD3 R20, P2, PT, R8, UR14, RZ ;  /* 0x0000000e08147c10 */ /* 0x010fca000ff5e0ff */
[----:B------:R4:W-:Y:S01]  /*af4c0*/  STL [R1+0x10c], R20 ;  /* 0x00010c1401007387 */ /* 0x0009e20000100800 */
[----:B-1----:R-:W-:-:S03]  /*af4d0*/  IADD3 R2, P3, PT, R4, UR14, RZ ;  /* 0x0000000e04027c10 */ /* 0x002fc6000ff7e0ff */
[----:B------:R-:W2:Y:S04]  /*af4e0*/  LDL.LU.64 R32, [R1+0x1a90] ;  /* 0x001a900001207983 */ /* 0x000ea80000300a00 */
[----:B------:R1:W-:Y:S04]  /*af4f0*/  STL [R1+0x114], R2 ;  /* 0x0001140201007387 */ /* 0x0003e80000100800 */
[----:B------:R-:W2:Y:S04]  /*af500*/  LDL.LU.64 R28, [R1+0x1a88] ;  /* 0x001a8800011c7983 */ /* 0x000ea80000300a00 */
[----:B------:R-:W2:Y:S04]  /*af510*/  LDL.LU.64 R24, [R1+0x1a80] ;  /* 0x001a800001187983 */ /* 0x000ea80000300a00 */
[----:B----4-:R-:W4:Y:S01]  /*af520*/  LDL.LU.64 R20, [R1+0x1a78] ;  /* 0x001a780001147983 */ /* 0x010f220000300a00 */
[----:B------:R-:W-:-:S02]  /*af530*/  IADD3 R149, P0, PT, R16, UR14, RZ ;  /* 0x0000000e10957c10 */ /* 0x000fc4000ff1e0ff */
[----:B------:R-:W-:Y:S02]  /*af540*/  IADD3 R151, P1, PT, R12, UR14, RZ ;  /* 0x0000000e0c977c10 */ /* 0x000fe4000ff3e0ff */
[----:B------:R-:W-:Y:S02]  /*af550*/  IADD3.X R148, PT, PT, R17, UR7, RZ, P0, !PT ;  /* 0x0000000711947c10 */ /* 0x000fe400087fe4ff */
[----:B------:R-:W-:Y:S02]  /*af560*/  IADD3.X R150, PT, PT, R13, UR7, RZ, P1, !PT ;  /* 0x000000070d967c10 */ /* 0x000fe40008ffe4ff */
[----:B------:R-:W-:Y:S01]  /*af570*/  IADD3.X R8, PT, PT, R9, UR7, RZ, P2, !PT ;  /* 0x0000000709087c10 */ /* 0x000fe200097fe4ff */
[----:B------:R-:W-:Y:S01]  /*af580*/  STL.64 [R1+0x4ee8], R148 ;  /* 0x004ee89401007387 */ /* 0x000fe20000100a00 */
[----:B-1----:R-:W-:-:S03]  /*af590*/  IADD3.X R2, PT, PT, R5, UR7, RZ, P3, !PT ;  /* 0x0000000705027c10 */ /* 0x002fc60009ffe4ff */
[----:B------:R-:W-:Y:S04]  /*af5a0*/  STL.64 [R1+0x4ef0], R150 ;  /* 0x004ef09601007387 */ /* 0x000fe80000100a00 */
[----:B------:R-:W4:Y:S04]  /*af5b0*/  LDL.LU.64 R16, [R1+0x1a70] ;  /* 0x001a700001107983 */ /* 0x000f280000300a00 */
[----:B------:R1:W-:Y:S04]  /*af5c0*/  STL [R1+0x108], R8 ;  /* 0x0001080801007387 */ /* 0x0003e80000100800 */
[----:B------:R-:W4:Y:S04]  /*af5d0*/  LDL.LU.64 R12, [R1+0x1a68] ;  /* 0x001a6800010c7983 */ /* 0x000f280000300a00 */
[----:B------:R2:W-:Y:S04]  /*af5e0*/  STL [R1+0x110], R2 ;  /* 0x0001100201007387 */ /* 0x0005e80000100800 */
[----:B-1----:R-:W4:Y:S04]  /*af5f0*/  LDL.LU.64 R8, [R1+0x1a60] ;  /* 0x001a600001087983 */ /* 0x002f280000300a00 */
[----:B------:R-:W4:Y:S01]  /*af600*/  LDL.LU.64 R4, [R1+0x1a58] ;  /* 0x001a580001047983 */ /* 0x000f220000300a00 */
[C---:B------:R-:W-:Y:S08]  /*af610*/  HMMA.1688.F32.TF32 R40, R124.reuse, R42, R152 ;  /* 0x0000002a7c28723c */ /* 0x040ff00000081098 */
[C---:B------:R-:W-:Y:S11]  /*af620*/  HMMA.1688.F32.TF32 R120, R124.reuse, R34, R156 ;  /* 0x000000227c78723c */ /* 0x040ff6000008109c */
[----:B------:R-:W-:Y:S04]  /*af630*/  STL.64 [R1+0x4f00], R40 ;  /* 0x004f002801007387 */ /* 0x000fe80000100a00 */
[----:B------:R-:W-:Y:S01]  /*af640*/  STL.64 [R1+0x4ef8], R42 ;  /* 0x004ef82a01007387 */ /* 0x000fe20000100a00 */
[----:B------:R-:W-:Y:S01]  /*af650*/  HMMA.1688.F32.TF32 R100, R124, R30, R132 ;  /* 0x0000001e7c64723c */ /* 0x000fe20000081084 */
[----:B---3--:R-:W-:-:S04]  /*af660*/  IADD3 R141, P0, PT, R48, UR14, RZ ;  /* 0x0000000e308d7c10 */ /* 0x008fc8000ff1e0ff */
[----:B------:R-:W-:Y:S02]  /*af670*/  IADD3.X R140, PT, PT, R49, UR7, RZ, P0, !PT ;  /* 0x00000007318c7c10 */ /* 0x000fe400087fe4ff */
[----:B------:R-:W-:-:S04]  /*af680*/  IADD3 R143, P1, PT, R46, UR14, RZ ;  /* 0x0000000e2e8f7c10 */ /* 0x000fc8000ff3e0ff */
[----:B------:R-:W-:Y:S02]  /*af690*/  IADD3.X R142, PT, PT, R47, UR7, RZ, P1, !PT ;  /* 0x000000072f8e7c10 */ /* 0x000fe40008ffe4ff */
[----:B------:R-:W-:Y:S02]  /*af6a0*/  IADD3 R145, P2, PT, R44, UR14, RZ ;  /* 0x0000000e2c917c10 */ /* 0x000fe4000ff5e0ff */
[----:B--2---:R-:W-:Y:S02]  /*af6b0*/  IADD3 R147, P3, PT, R36, UR14, RZ ;  /* 0x0000000e24937c10 */ /* 0x004fe4000ff7e0ff */
[----:B------:R-:W-:Y:S02]  /*af6c0*/  IADD3.X R144, PT, PT, R45, UR7, RZ, P2, !PT ;  /* 0x000000072d907c10 */ /* 0x000fe400097fe4ff */
[----:B------:R-:W-:Y:S01]  /*af6d0*/  IADD3.X R146, PT, PT, R37, UR7, RZ, P3, !PT ;  /* 0x0000000725927c10 */ /* 0x000fe20009ffe4ff */
[----:B------:R-:W-:Y:S04]  /*af6e0*/  STL.64 [R1+0x4f08], R140 ;  /* 0x004f088c01007387 */ /* 0x000fe80000100a00 */
[----:B------:R-:W-:Y:S04]  /*af6f0*/  STL.64 [R1+0x4f10], R142 ;  /* 0x004f108e01007387 */ /* 0x000fe80000100a00 */
[----:B------:R-:W-:Y:S04]  /*af700*/  STL.64 [R1+0x4f18], R144 ;  /* 0x004f189001007387 */ /* 0x000fe80000100a00 */
[----:B------:R-:W-:Y:S04]  /*af710*/  STL.64 [R1+0x4f20], R146 ;  /* 0x004f209201007387 */ /* 0x000fe80000100a00 */
[----:B------:R-:W-:Y:S04]  /*af720*/  STL.64 [R1+0x4f30], R120 ;  /* 0x004f307801007387 */ /* 0x000fe80000100a00 */
[----:B------:R-:W-:Y:S01]  /*af730*/  STL.64 [R1+0x4f28], R122 ;  /* 0x004f287a01007387 */ /* 0x000fe20000100a00 */
[----:B------:R-:W-:-:S05]  /*af740*/  IADD3 R34, P0, PT, R32, UR14, RZ ;  /* 0x0000000e20227c10 */ /* 0x000fca000ff1e0ff */
[----:B------:R4:W-:Y:S01]  /*af750*/  STL [R1+0x1f4], R34 ;  /* 0x0001f42201007387 */ /* 0x0009e20000100800 */
[----:B------:R-:W-:Y:S02]  /*af760*/  IADD3 R2, P1, PT, R28, UR14, RZ ;  /* 0x0000000e1c027c10 */ /* 0x000fe4000ff3e0ff */
[----:B------:R-:W-:-:S03]  /*af770*/  IADD3 R35, P2, PT, R24, UR14, RZ ;  /* 0x0000000e18237c10 */ /* 0x000fc6000ff5e0ff */
[----:B------:R1:W-:Y:S01]  /*af780*/  STL [R1+0x1fc], R2 ;  /* 0x0001fc0201007387 */ /* 0x0003e20000100800 */
[----:B----4-:R-:W-:-:S03]  /*af790*/  IADD3 R34, P3, PT, R20, UR14, RZ ;  /* 0x0000000e14227c10 */ /* 0x010fc6000ff7e0ff */
[----:B------:R-:W-:Y:S01]  /*af7a0*/  STL [R1+0x204], R35 ;  /* 0x0002042301007387 */ /* 0x000fe20000100800 */
[----:B------:R-:W-:Y:S02]  /*af7b0*/  IADD3.X R28, PT, PT, R29, UR7, RZ, P1, !PT ;  /* 0x000000071d1c7c10 */ /* 0x000fe40008ffe4ff */
[----:B-1----:R-:W-:Y:S01]  /*af7c0*/  IADD3.X R2, PT, PT, R33, UR7, RZ, P0, !PT ;  /* 0x0000000721027c10 */ /* 0x002fe200087fe4ff */
[----:B------:R-:W-:Y:S04]  /*af7d0*/  STL [R1+0x20c], R34 ;  /* 0x00020c2201007387 */ /* 0x000fe80000100800 */
[----:B------:R-:W2:Y:S04]  /*af7e0*/  LDL.LU.64 R42, [R1+0x1990] ;  /* 0x00199000012a7983 */ /* 0x000ea80000300a00 */
[----:B------:R1:W-:Y:S04]  /*af7f0*/  STL [R1+0x1f0], R2 ;  /* 0x0001f00201007387 */ /* 0x0003e80000100800 */
[----:B------:R-:W-:Y:S04]  /*af800*/  STL [R1+0x1f8], R28 ;  /* 0x0001f81c01007387 */ /* 0x000fe80000100800 */
[----:B------:R-:W3:Y:S01]  /*af810*/  LDL.LU.64 R40, [R1+0x1988] ;  /* 0x0019880001287983 */ /* 0x000ee20000300a00 */
[----:B-1----:R-:W-:-:S03]  /*af820*/  IADD3.X R2, PT, PT, R25, UR7, RZ, P2, !PT ;  /* 0x0000000719027c10 */ /* 0x002fc600097fe4ff */
[----:B------:R-:W4:Y:S04]  /*af830*/  LDL.LU.64 R24, [R1+0x1980] ;  /* 0x0019800001187983 */ /* 0x000f280000300a00 */
[----:B------:R1:W-:Y:S04]  /*af840*/  STL [R1+0x200], R2 ;  /* 0x0002000201007387 */ /* 0x0003e80000100800 */
[----:B------:R-:W4:Y:S01]  /*af850*/  LDL.LU.64 R38, [R1+0x1978] ;  /* 0x0019780001267983 */ /* 0x000f220000300a00 */
[----:B------:R-:W-:Y:S02]  /*af860*/  IADD3 R157, P1, PT, R12, UR14, RZ ;  /* 0x0000000e0c9d7c10 */ /* 0x000fe4000ff3e0ff */
[----:B-1----:R-:W-:-:S05]  /*af870*/  IADD3.X R2, PT, PT, R21, UR7, RZ, P3, !PT ;  /* 0x0000000715027c10 */ /* 0x002fca0009ffe4ff */
[----:B------:R1:W-:Y:S01]  /*af880*/  STL [R1+0x208], R2 ;  /* 0x0002080201007387 */ /* 0x0003e20000100800 */
[----:B------:R-:W-:-:S03]  /*af890*/  IADD3.X R156, PT, PT, R13, UR7, RZ, P1, !PT ;  /* 0x000000070d9c7c10 */ /* 0x000fc60008ffe4ff */
[----:B------:R-:W-:Y:S01]  /*af8a0*/  STL.64 [R1+0x4f40], R100 ;  /* 0x004f406401007387 */ /* 0x000fe20000100a00 */
[----:B------:R-:W-:Y:S03]  /*af8b0*/  HMMA.1688.F32.TF32 R12, R124, R14, R128 ;  /* 0x0000000e7c0c723c */ /* 0x000fe60000081080 */
[----:B------:R-:W-:Y:S01]  /*af8c0*/  STL.64 [R1+0x4f38], R102 ;  /* 0x004f386601007387 */ /* 0x000fe20000100a00 */
[----:B-1----:R-:W-:-:S03]  /*af8d0*/  IADD3 R2, P3, PT, R4, UR14, RZ ;  /* 0x0000000e04027c10 */ /* 0x002fc6000ff7e0ff */
[----:B------:R-:W4:Y:S01]  /*af8e0*/  LDL.LU.64 R36, [R1+0x1970] ;  /* 0x0019700001247983 */ /* 0x000f220000300a00 */
[----:B------:R-:W-:-:S03]  /*af8f0*/  IADD3 R155, P0, PT, R16, UR14, RZ ;  /* 0x0000000e109b7c10 */ /* 0x000fc6000ff1e0ff */
[----:B------:R1:W-:Y:S01]  /*af900*/  STL [R1+0x1ec], R2 ;  /* 0x0001ec0201007387 */ /* 0x0003e20000100800 */
[----:B------:R-:W-:-:S03]  /*af910*/  IADD3 R159, P2, PT, R8, UR14, RZ ;  /* 0x0000000e089f7c10 */ /* 0x000fc6000ff5e0ff */
[----:B------:R-:W4:Y:S04]  /*af920*/  LDL.LU.64 R34, [R1+0x1968] ;  /* 0x0019680001227983 */ /* 0x000f280000300a00 */
[----:B------:R-:W4:Y:S01]  /*af930*/  LDL.LU.64 R28, [R1+0x1960] ;  /* 0x00196000011c7983 */ /* 0x000f220000300a00 */
[----:B------:R-:W-:-:S03]  /*af940*/  IADD3.X R154, PT, PT, R17, UR7, RZ, P0, !PT ;  /* 0x00000007119a7c10 */ /* 0x000fc600087fe4ff */
[----:B------:R-:W4:Y:S01]  /*af950*/  LDL.LU.64 R20, [R1+0x1958] ;  /* 0x0019580001147983 */ /* 0x000f220000300a00 */
[----:B------:R-:W-:Y:S02]  /*af960*/  IADD3.X R158, PT, PT, R9, UR7, RZ, P2, !PT ;  /* 0x00000007099e7c10 */ /* 0x000fe400097fe4ff */
[----:B-1----:R-:W-:Y:S01]  /*af970*/  IADD3.X R2, PT, PT, R5, UR7, RZ, P3, !PT ;  /* 0x0000000705027c10 */ /* 0x002fe20009ffe4ff */
[----:B------:R-:W-:Y:S04]  /*af980*/  STL.64 [R1+0x4f48], R154 ;  /* 0x004f489a01007387 */ /* 0x000fe80000100a00 */
[----:B------:R-:W-:Y:S04]  /*af990*/  STL.64 [R1+0x4f50], R156 ;  /* 0x004f509c01007387 */ /* 0x000fe80000100a00 */
[----:B------:R-:W-:Y:S04]  /*af9a0*/  STL.64 [R1+0x4f58], R158 ;  /* 0x004f589e01007387 */ /* 0x000fe80000100a00 */
[----:B------:R-:W4:Y:S04]  /*af9b0*/  LDL.LU.64 R32, [R1+0x1ba8] ;  /* 0x001ba80001207983 */ /* 0x000f280000300a00 */
[----:B------:R-:W4:Y:S04]  /*af9c0*/  LDL.LU.64 R16, [R1+0x1ba0] ;  /* 0x001ba00001107983 */ /* 0x000f280000300a00 */
[----:B------:R2:W-:Y:S04]  /*af9d0*/  STL [R1+0x1e8], R2 ;  /* 0x0001e80201007387 */ /* 0x0005e80000100800 */
[----:B------:R-:W4:Y:S04]  /*af9e0*/  LDL.LU.64 R8, [R1+0x1b98] ;  /* 0x001b980001087983 */ /* 0x000f280000300a00 */
[----:B------:R3:W-:Y:S04]  /*af9f0*/  STL.64 [R1+0x4f68], R12 ;  /* 0x004f680c01007387 */ /* 0x0007e80000100a00 */
[----:B------:R-:W-:Y:S04]  /*afa00*/  STL.64 [R1+0x4f60], R14 ;  /* 0x004f600e01007387 */ /* 0x000fe80000100a00 */
[----:B------:R-:W4:Y:S01]  /*afa10*/  LDL.LU.64 R4, [R1+0x1b90] ;  /* 0x001b900001047983 */ /* 0x000f220000300a00 */
[C---:B------:R-:W-:Y:S08]  /*afa20*/  HMMA.1688.F32.TF32 R88, R124.reuse, R90, R76 ;  /* 0x0000005a7c58723c */ /* 0x040ff0000008104c */
[----:B------:R-:W-:Y:S01]  /*afa30*/  HMMA.1688.F32.TF32 R128, R124, R26, R80 ;  /* 0x0000001a7c80723c */ /* 0x000fe20000081050 */
[----:B--2---:R-:W-:-:S05]  /*afa40*/  IADD3 R2, P0, PT, R42, UR14, RZ ;  /* 0x0000000e2a027c10 */ /* 0x004fca000ff1e0ff */
[----:B------:R4:W-:Y:S01]  /*afa50*/  STL [R1+0xdd4], R2 ;  /* 0x000dd40201007387 */ /* 0x0009e20000100800 */
[----:B---3--:R-:W-:-:S03]  /*afa60*/  IADD3 R12, P1, PT, R40, UR14, RZ ;  /* 0x0000000e280c7c10 */ /* 0x008fc6000ff3e0ff */
[----:B------:R-:W2:Y:S01]  /*afa70*/  LDL.LU.64 R30, [R1+0x1b88] ;  /* 0x001b8800011e7983 */ /* 0x000ea20000300a00 */
[----:B----4-:R-:W-:-:S03]  /*afa80*/  IADD3 R2, P2, PT, R24, UR14, RZ ;  /* 0x0000000e18027c10 */ /* 0x010fc6000ff5e0ff */
[----:B------:R1:W-:Y:S01]  /*afa90*/  STL [R1+0xddc], R12 ;  /* 0x000ddc0c01007387 */ /* 0x0003e20000100800 */
[----:B------:R-:W-:-:S03]  /*afaa0*/  IADD3.X R13, PT, PT, R43, UR7, RZ, P0, !PT ;  /* 0x000000072b0d7c10 */ /* 0x000fc600087fe4ff */
[----:B------:R3:W-:Y:S01]  /*afab0*/  STL [R1+0xdf4], R2 ;  /* 0x000df40201007387 */ /* 0x0007e20000100800 */
[----:B-1----:R-:W-:Y:S02]  /*afac0*/  IADD3 R12, P3, PT, R38, UR14, RZ ;  /* 0x0000000e260c7c10 */ /* 0x002fe4000ff7e0ff */
[----:B---3--:R-:W-:-:S03]  /*afad0*/  IADD3.X R2, PT, PT, R41, UR7, RZ, P1, !PT ;  /* 0x0000000729027c10 */ /* 0x008fc60008ffe4ff */
[----:B------:R1:W-:Y:S04]  /*afae0*/  STL [R1+0xdfc], R12 ;  /* 0x000dfc0c01007387 */ /* 0x0003e80000100800 */
[----:B------:R-:W-:Y:S01]  /*afaf0*/  STL [R1+0xdd0], R13 ;  /* 0x000dd00d01007387 */ /* 0x000fe20000100800 */
[----:B-1----:R-:W-:-:S03]  /*afb00*/  IADD3.X R12, PT, PT, R25, UR7, RZ, P2, !PT ;  /* 0x00000007190c7c10 */ /* 0x002fc600097fe4ff */
[----:B------:R-:W3:Y:S04]  /*afb10*/  LDL.LU.64 R24, [R1+0x1b80] ;  /* 0x001b800001187983 */ /* 0x000ee80000300a00 */
[----:B------:R1:W-:Y:S01]  /*afb20*/  STL [R1+0xdd8], R2 ;  /* 0x000dd80201007387 */ /* 0x0003e20000100800 */
[----:B------:R-:W-:-:S03]  /*afb30*/  IADD3 R14, P0, PT, R36, UR14, RZ ;  /* 0x0000000e240e7c10 */ /* 0x000fc6000ff1e0ff */
[----:B------:R4:W-:Y:S01]  /*afb40*/  STL [R1+0xdf0], R12 ;  /* 0x000df00c01007387 */ /* 0x0009e20000100800 */
[----:B-1----:R-:W-:-:S03]  /*afb50*/  IADD3.X R2, PT, PT, R39, UR7, RZ, P3, !PT ;  /* 0x0000000727027c10 */ /* 0x002fc60009ffe4ff */
[----:B----4-:R-:W4:Y:S01]  /*afb60*/  LDL.LU.64 R12, [R1+0x1b78] ;  /* 0x001b7800010c7983 */ /* 0x010f220000300a00 */
[----:B------:R-:W-:-:S03]  /*afb70*/  IADD3 R15, P2, PT, R28, UR14, RZ ;  /* 0x0000000e1c0f7c10 */ /* 0x000fc6000ff5e0ff */
[----:B------:R1:W-:Y:S04]  /*afb80*/  STL [R1+0xdf8], R2 ;  /* 0x000df80201007387 */ /* 0x0003e80000100800 */
[----:B------:R-:W-:Y:S04]  /*afb90*/  STL.64 [R1+0x4f78], R88 ;  /* 0x004f785801007387 */ /* 0x000fe80000100a00 */
[----:B------:R-:W-:Y:S01]  /*afba0*/  STL.64 [R1+0x4f70], R90 ;  /* 0x004f705a01007387 */ /* 0x000fe20000100a00 */
[----:B-1----:R-:W-:-:S03]  /*afbb0*/  IADD3 R2, P1, PT, R34, UR14, RZ ;  /* 0x0000000e22027c10 */ /* 0x002fc6000ff3e0ff */
[----:B------:R1:W-:Y:S04]  /*afbc0*/  STL [R1+0xd94], R14 ;  /* 0x000d940e01007387 */ /* 0x0003e80000100800 */
        /* <DEDUP_REMOVED lines=9> */
[----:B------:R-:W-:Y:S02]  /*afc60*/  IADD3 R135, P0, PT, R32, UR14, RZ ;  /* 0x0000000e20877c10 */ /* 0x000fe4000ff1e0ff */
[----:B------:R-:W-:Y:S01]  /*afc70*/  IADD3 R81, P1, PT, R16, UR14, RZ ;  /* 0x0000000e10517c10 */ /* 0x000fe2000ff3e0ff */
[----:B------:R-:W4:Y:S01]  /*afc80*/  LDL.LU.64 R28, [R1+0x1b70] ;  /* 0x001b7000011c7983 */ /* 0x000f220000300a00 */
[----:B-1----:R-:W-:-:S03]  /*afc90*/  IADD3.X R2, PT, PT, R21, UR7, RZ, P3, !PT ;  /* 0x0000000715027c10 */ /* 0x002fc60009ffe4ff */
[----:B------:R1:W-:Y:S01]  /*afca0*/  STL [R1+0xdb0], R14 ;  /* 0x000db00e01007387 */ /* 0x0003e20000100800 */
[----:B------:R-:W-:-:S03]  /*afcb0*/  IADD3.X R79, PT, PT, R33, UR7, RZ, P0, !PT ;  /* 0x00000007214f7c10 */ /* 0x000fc600087fe4ff */
[----:B------:R-:W4:Y:S01]  /*afcc0*/  LDL.LU.64 R20, [R1+0x1aa8] ;  /* 0x001aa80001147983 */ /* 0x000f220000300a00 */
[----:B------:R-:W-:-:S03]  /*afcd0*/  IADD3.X R80, PT, PT, R17, UR7, RZ, P1, !PT ;  /* 0x0000000711507c10 */ /* 0x000fc60008ffe4ff */
[----:B------:R2:W-:Y:S01]  /*afce0*/  STL [R1+0xdb8], R2 ;  /* 0x000db80201007387 */ /* 0x0005e20000100800 */
[----:B------:R-:W-:-:S03]  /*afcf0*/  IADD3 R133, P0, PT, R4, UR14, RZ ;  /* 0x0000000e04857c10 */ /* 0x000fc6000ff1e0ff */
[----:B-1----:R-:W4:Y:S04]  /*afd00*/  LDL.LU.64 R14, [R1+0x1aa0] ;  /* 0x001aa000010e7983 */ /* 0x002f280000300a00 */
[----:B------:R-:W4:Y:S04]  /*afd10*/  LDL.LU.64 R16, [R1+0x1a98] ;  /* 0x001a980001107983 */ /* 0x000f280000300a00 */
[----:B------:R-:W4:Y:S01]  /*afd20*/  LDL.LU R4, [R1+0x4078] ;  /* 0x0040780001047983 */ /* 0x000f220000300800 */
[----:B------:R-:W-:-:S03]  /*afd30*/  IADD3.X R132, PT, PT, R5, UR7, RZ, P0, !PT ;  /* 0x0000000705847c10 */ /* 0x000fc600087fe4ff */
[----:B------:R-:W4:Y:S04]  /*afd40*/  LDL.LU R5, [R1+0x4074] ;  /* 0x0040740001057983 */ /* 0x000f280000300800 */
[----:B------:R-:W4:Y:S01]  /*afd50*/  LDL.LU R26, [R1+0x407c] ;  /* 0x00407c00011a7983 */ /* 0x000f220000300800 */
[----:B------:R-:W-:-:S04]  /*afd60*/  IADD3 R83, P2, PT, R8, UR14, RZ ;  /* 0x0000000e08537c10 */ /* 0x000fc8000ff5e0ff */
[----:B------:R-:W-:Y:S02]  /*afd70*/  IADD3.X R82, PT, PT, R9, UR7, RZ, P2, !PT ;  /* 0x0000000709527c10 */ /* 0x000fe400097fe4ff */
[----:B------:R-:W-:Y:S01]  /*afd80*/  HMMA.1688.F32.TF32 R8, R124, R10, R116 ;  /* 0x0000000a7c08723c */ /* 0x000fe20000081074 */
[----:B--2---:R-:W-:-:S04]  /*afd90*/  IADD3 R134, P1, PT, R30, UR14, RZ ;  /* 0x0000000e1e867c10 */ /* 0x004fc8000ff3e0ff */
[----:B------:R-:W-:Y:S02]  /*afda0*/  IADD3.X R74, PT, PT, R31, UR7, RZ, P1, !PT ;  /* 0x000000071f4a7c10 */ /* 0x000fe40008ffe4ff */
[----:B---3--:R-:W-:-:S04]  /*afdb0*/  IADD3 R76, P0, PT, R24, UR14, RZ ;  /* 0x0000000e184c7c10 */ /* 0x008fc8000ff1e0ff */
[----:B------:R-:W-:Y:S02]  /*afdc0*/  IADD3.X R75, PT, PT, R25, UR7, RZ, P0, !PT ;  /* 0x00000007194b7c10 */ /* 0x000fe400087fe4ff */
[----:B------:R-:W2:Y:S01]  /*afdd0*/  LDL.LU R25, [R1+0x4080] ;  /* 0x0040800001197983 */ /* 0x000ea20000300800 */
[----:B----4-:R-:W-:-:S04]  /*afde0*/  IADD3 R78, P1, PT, R12, UR14, RZ ;  /* 0x0000000e0c4e7c10 */ /* 0x010fc8000ff3e0ff */
[----:B------:R-:W-:Y:S02]  /*afdf0*/  IADD3.X R77, PT, PT, R13, UR7, RZ, P1, !PT ;  /* 0x000000070d4d7c10 */ /* 0x000fe40008ffe4ff */
[----:B------:R-:W3:Y:S04]  /*afe00*/  LDL.LU R13, [R1+0x4088] ;  /* 0x00408800010d7983 */ /* 0x000ee80000300800 */
[----:B------:R-:W4:Y:S01]  /*afe10*/  LDL.LU R24, [R1+0x4084] ;  /* 0x0040840001187983 */ /* 0x000f220000300800 */
[----:B------:R-:W-:-:S04]  /*afe20*/  IADD3 R119, P1, PT, R20, UR14, RZ ;  /* 0x0000000e14777c10 */ /* 0x000fc8000ff3e0ff */
[----:B------:R-:W-:Y:S02]  /*afe30*/  IADD3.X R118, PT, PT, R21, UR7, RZ, P1, !PT ;  /* 0x0000000715767c10 */ /* 0x000fe40008ffe4ff */
[----:B------:R-:W-:Y:S02]  /*afe40*/  IADD3 R153, P2, PT, R14, UR14, RZ ;  /* 0x0000000e0e997c10 */ /* 0x000fe4000ff5e0ff */
[----:B------:R-:W4:Y:S01]  /*afe50*/  LDL.LU R14, [R1+0x4090] ;  /* 0x00409000010e7983 */ /* 0x000f220000300800 */
[----:B------:R-:W-:-:S03]  /*afe60*/  IADD3 R4, P1, PT, R4, UR14, RZ ;  /* 0x0000000e04047c10 */ /* 0x000fc6000ff3e0ff */
[----:B------:R-:W4:Y:S01]  /*afe70*/  LDL.LU R12, [R1+0x4098] ;  /* 0x00409800010c7983 */ /* 0x000f220000300800 */
[----:B------:R-:W-:-:S03]  /*afe80*/  IADD3.X R152, PT, PT, R15, UR7, RZ, P2, !PT ;  /* 0x000000070f987c10 */ /* 0x000fc600097fe4ff */
[----:B------:R-:W4:Y:S04]  /*afe90*/  LDL.LU R31, [R1+0x408c] ;  /* 0x00408c00011f7983 */ /* 0x000f280000300800 */
[----:B------:R1:W-:Y:S04]  /*afea0*/  STL [R1+0x4078], R4 ;  /* 0x0040780401007387 */ /* 0x0003e80000100800 */
[----:B------:R-:W4:Y:S04]  /*afeb0*/  LDL.LU R15, [R1+0x40a0] ;  /* 0x0040a000010f7983 */ /* 0x000f280000300800 */
[----:B------:R-:W4:Y:S01]  /*afec0*/  LDL.LU R30, [R1+0x4094] ;  /* 0x00409400011e7983 */ /* 0x000f220000300800 */
[----:B------:R-:W1:Y:S01]  /*afed0*/  S2R R2, SR_TID.X ;  /* 0x0000000000027919 */ /* 0x000e620000002100 */
[----:B------:R-:W-:-:S02]  /*afee0*/  UISETP.GT.AND UP1, UPT, UR19, URZ, UPT ;  /* 0x000000ff1300728c */ /* 0x000fc4000bf24270 */
[----:B------:R-:W-:Y:S02]  /*afef0*/  UISETP.GE.AND UP0, UPT, UR5, UR12, UPT ;  /* 0x0000000c0500728c */ /* 0x000fe4000bf06270 */
[----:B------:R-:W-:Y:S01]  /*aff00*/  USEL UR12, URZ, 0x4, !UP1 ;  /* 0x00000004ff0c7887 */ /* 0x000fe2000c800000 */
[----:B------:R-:W-:Y:S01]  /*aff10*/  IADD3 R73, P0, PT, R28, UR14, RZ ;  /* 0x0000000e1c497c10 */ /* 0x000fe2000ff1e0ff */
[----:B------:R-:W-:Y:S01]  /*aff20*/  UISETP.GT.AND UP1, UPT, UR11, 0x1, UPT ;  /* 0x000000010b00788c */ /* 0x000fe2000bf24270 */
[----:B------:R-:W-:Y:S01]  /*aff30*/  IADD3 R117, P2, PT, R16, UR14, RZ ;  /* 0x0000000e10757c10 */ /* 0x000fe2000ff5e0ff */
[----:B------:R-:W-:Y:S01]  /*aff40*/  USEL UR12, UR12, URZ, !UP0 ;  /* 0x000000ff0c0c7287 */ /* 0x000fe2000c000000 */
[----:B------:R-:W-:Y:S01]  /*aff50*/  IADD3.X R72, PT, PT, R29, UR7, RZ, P0, !PT ;  /* 0x000000071d487c10 */ /* 0x000fe200087fe4ff */
[----:B------:R-:W-:Y:S01]  /*aff60*/  USEL UR11, UR11, URZ, !UP1 ;  /* 0x000000ff0b0b7287 */ /* 0x000fe2000c800000 */
[----:B------:R-:W-:Y:S01]  /*aff70*/  IADD3.X R116, PT, PT, R17, UR7, RZ, P2, !PT ;  /* 0x0000000711747c10 */ /* 0x000fe200097fe4ff */
[----:B------:R-:W4:Y:S02]  /*aff80*/  LDL.LU R28, [R1+0x40a8] ;  /* 0x0040a800011c7983 */ /* 0x000f240000300800 */
[----:B------:R-:W-:Y:S01]  /*aff90*/  ISETP.NE.U32.AND P0, PT, RZ, UR12, PT ;  /* 0x0000000cff007c0c */ /* 0x000fe2000bf05070 */
[----:B------:R-:W-:Y:S01]  /*affa0*/  ULEA UR21, UR11, UR4, 0x12 ;  /* 0x000000040b157291 */ /* 0x000fe2000f8e90ff */
[----:B------:R-:W-:Y:S01]  /*affb0*/  IADD3.X R5, PT, PT, R5, UR7, RZ, P1, !PT ;  /* 0x0000000705057c10 */ /* 0x000fe20008ffe4ff */
[----:B------:R-:W-:Y:S01]  /*affc0*/  HMMA.1688.F32.TF32 R96, R124, R22, R96 ;  /* 0x000000167c60723c */ /* 0x000fe20000081060 */
[----:B-1----:R-:W-:-:S05]  /*affd0*/  LOP3.LUT R2, R2, 0x3f, RZ, 0xc0, !PT ;  /* 0x0000003f02027812 */ /* 0x002fca00078ec0ff */
[----:B------:R-:W-:-:S05]  /*affe0*/  IMAD.SHL.U32 R20, R2, 0x4, RZ ;  /* 0x0000000402147824 */ /* 0x000fca00078e00ff */
[----:B------:R-:W-:-:S05]  /*afff0*/  IADD3 R2, PT, PT, R20, UR21, RZ ;  /* 0x0000001514027c10 */ /* 0x000fca000fffe0ff */
[----:B------:R-:W-:Y:S01]  /*b0000*/  @!PT LDS RZ, [RZ] ;  /* 0x00000000fffff984 */ /* 0x000fe20000000800 */
[----:B------:R-:W-:Y:S01]  /*b0010*/  @!PT LDS RZ, [RZ] ;  /* 0x00000000fffff984 */ /* 0x000fe20000000800 */
[----:B------:R-:W-:Y:S01]  /*b0020*/  @!PT LDS RZ, [RZ] ;  /* 0x00000000fffff984 */ /* 0x000fe20000000800 */
[----:B------:R1:W-:Y:S01]  /*b0030*/  LDGSTS.E [R2], desc[UR76][R4.64], P0 ;  /* 0x0000000004027fae */ /* 0x0003e200081a104c */
[C---:B------:R-:W-:Y:S08]  /*b0040*/  HMMA.1688.F32.TF32 R232, R124.reuse, R234, R52 ;  /* 0x000000ea7ce8723c */ /* 0x040ff00000081034 */
[C---:B------:R-:W-:Y:S08]  /*b0050*/  HMMA.1688.F32.TF32 R92, R124.reuse, R94, R64 ;  /* 0x0000005e7c5c723c */ /* 0x040ff00000081040 */
[C---:B------:R-:W-:Y:S08]  /*b0060*/  HMMA.1688.F32.TF32 R16, R124.reuse, R18, R68 ;  /* 0x000000127c10723c */ /* 0x040ff00000081044 */
[----:B------:R-:W-:Y:S01]  /*b0070*/  HMMA.1688.F32.TF32 R124, R124, R6, R136 ;  /* 0x000000067c7c723c */ /* 0x000fe20000081088 */
[----:B--2---:R-:W-:-:S04]  /*b0080*/  IADD3 R25, P2, PT, R25, UR14, RZ ;  /* 0x0000000e19197c10 */ /* 0x004fc8000ff5e0ff */
[----:B------:R-:W-:Y:S01]  /*b0090*/  IADD3.X R26, PT, PT, R26, UR7, RZ, P2, !PT ;  /* 0x000000071a1a7c10 */ /* 0x000fe200097fe4ff */
[----:B------:R-:W-:Y:S04]  /*b00a0*/  STL [R1+0x4080], R25 ;  /* 0x0040801901007387 */ /* 0x000fe80000100800 */
[----:B------:R2:W-:Y:S04]  /*b00b0*/  STL [R1+0x4074], R5 ;  /* 0x0040740501007387 */ /* 0x0005e80000100800 */
[----:B------:R-:W4:Y:S01]  /*b00c0*/  LDL.LU R23, [R1+0x409c] ;  /* 0x00409c0001177983 */ /* 0x000f220000300800 */
[----:B---3--:R-:W-:Y:S01]  /*b00d0*/  IADD3 R13, P1, PT, R13, UR14, RZ ;  /* 0x0000000e0d0d7c10 */ /* 0x008fe2000ff3e0ff */
[----:B-1----:R-:W-:-:S04]  /*b00e0*/  IMAD.MOV.U32 R4, RZ, RZ, R25 ;  /* 0x000000ffff047224 */ /* 0x002fc800078e0019 */
[----:B------:R-:W-:Y:S01]  /*b00f0*/  STL [R1+0x4088], R13 ;  /* 0x0040880d01007387 */ /* 0x000fe20000100800 */
[----:B----4-:R-:W-:-:S03]  /*b0100*/  IADD3.X R24, PT, PT, R24, UR7, RZ, P1, !PT ;  /* 0x0000000718187c10 */ /* 0x010fc60008ffe4ff */
[----:B------:R1:W-:Y:S01]  /*b0110*/  STL [R1+0x407c], R26 ;  /* 0x00407c1a01007387 */ /* 0x0003e20000100800 */
[----:B--2---:R-:W-:-:S03]  /*b0120*/  IMAD.MOV.U32 R5, RZ, RZ, R26 ;  /* 0x000000ffff057224 */ /* 0x004fc600078e001a */
[----:B------:R-:W2:Y:S04]  /*b0130*/  LDL.LU R21, [R1+0x40b0] ;  /* 0x0040b00001157983 */ /* 0x000ea80000300800 */
[----:B------:R-:W3:Y:S04]  /*b0140*/  LDL.LU R29, [R1+0x40a4] ;  /* 0x0040a400011d7983 */ /* 0x000ee80000300800 */
[----:B------:R4:W-:Y:S04]  /*b0150*/  STL [R1+0x4084], R24 ;  /* 0x0040841801007387 */ /* 0x0009e80000100800 */
[----:B------:R4:W-:Y:S04]  /*b0160*/  LDGSTS.E [R2+0x100], desc[UR76][R4.64], P0 ;  /* 0x0010000004027fae */ /* 0x0009e800081a104c */
[----:B-1----:R-:W3:Y:S01]  /*b0170*/  LDL.LU R26, [R1+0x3fb8] ;  /* 0x003fb800011a7983 */ /* 0x002ee20000300800 */
[----:B----4-:R-:W-:-:S03]  /*b0180*/  MOV R5, R24 ;  /* 0x0000001800057202 */ /* 0x010fc60000000f00 */
[----:B------:R-:W4:Y:S01]  /*b0190*/  LDL.LU R24, [R1+0x40ac] ;  /* 0x0040ac0001187983 */ /* 0x000f220000300800 */
[----:B------:R-:W-:-:S03]  /*b01a0*/  IMAD.MOV.U32 R4, RZ, RZ, R13 ;  /* 0x000000ffff047224 */ /* 0x000fc600078e000d */
[----:B------:R-:W4:Y:S04]  /*b01b0*/  LDL.LU R27, [R1+0x3fac] ;  /* 0x003fac00011b7983 */ /* 0x000f280000300800 */
[----:B------:R1:W-:Y:S01]  /*b01c0*/  LDGSTS.E [R2+0x200], desc[UR76][R4.64], P0 ;  /* 0x0020000004027fae */ /* 0x0003e200081a104c */
[----:B------:R-:W-:Y:S02]  /*b01d0*/  IADD3 R14, P1, PT, R14, UR14, RZ ;  /* 0x0000000e0e0e7c10 */ /* 0x000fe4000ff3e0ff */
[----:B------:R-:W-:-:S03]  /*b01e0*/  IADD3 R12, P2, PT, R12, UR14, RZ ;  /* 0x0000000e0c0c7c10 */ /* 0x000fc6000ff5e0ff */
[----:B------:R1:W-:Y:S01]  /*b01f0*/  STL [R1+0x4090], R14 ;  /* 0x0040900e01007387 */ /* 0x0003e20000100800 */
[----:B------:R-:W-:-:S03]  /*b0200*/  IADD3.X R31, PT, PT, R31, UR7, RZ, P1, !PT ;  /* 0x000000071f1f7c10 */ /* 0x000fc60008ffe4ff */
[----:B------:R-:W4:Y:S04]  /*b0210*/  LDL.LU R13, [R1+0x3fb0] ;  /* 0x003fb000010d7983 */ /* 0x000f280000300800 */
[----:B------:R-:W4:Y:S01]  /*b0220*/  LDL.LU R25, [R1+0x3fa8] ;  /* 0x003fa80001197983 */ /* 0x000f220000300800 */
[----:B------:R-:W-:-:S03]  /*b0230*/  IADD3 R15, P1, PT, R15, UR14, RZ ;  /* 0x0000000e0f0f7c10 */ /* 0x000fc6000ff3e0ff */
[----:B------:R1:W-:Y:S01]  /*b0240*/  STL [R1+0x4098], R12 ;  /* 0x0040980c01007387 */ /* 0x0003e20000100800 */
[----:B------:R-:W-:-:S03]  /*b0250*/  IADD3.X R30, PT, PT, R30, UR7, RZ, P2, !PT ;  /* 0x000000071e1e7c10 */ /* 0x000fc600097fe4ff */
[----:B------:R-:W-:Y:S01]  /*b0260*/  STL [R1+0x408c], R31 ;  /* 0x00408c1f01007387 */ /* 0x000fe20000100800 */
[----:B-1----:R-:W-:-:S03]  /*b0270*/  IMAD.MOV.U32 R4, RZ, RZ, R14 ;  /* 0x000000ffff047224 */ /* 0x002fc600078e000e */
[----:B------:R-:W-:Y:S04]  /*b0280*/  STL [R1+0x40a0], R15 ;  /* 0x0040a00f01007387 */ /* 0x000fe80000100800 */
[----:B------:R-:W-:Y:S04]  /*b0290*/  STL [R1+0x4094], R30 ;  /* 0x0040941e01007387 */ /* 0x000fe80000100800 */
[----:B------:R-:W4:Y:S04]  /*b02a0*/  LDL.LU R22, [R1+0x3fa4] ;  /* 0x003fa40001167983 */ /* 0x000f280000300800 */
[----:B------:R-:W4:Y:S04]  /*b02b0*/  LDL.LU R6, [R1+0x3f9c] ;  /* 0x003f9c0001067983 */ /* 0x000f280000300800 */
[----:B------:R-:W4:Y:S01]  /*b02c0*/  LDL.LU R14, [R1+0x3fa0] ;  /* 0x003fa000010e7983 */ /* 0x000f220000300800 */
[----:B------:R-:W-:Y:S01]  /*b02d0*/  IMAD.MOV.U32 R5, RZ, RZ, R31 ;  /* 0x000000ffff057224 */ /* 0x000fe200078e001f */
[----:B------:R-:W-:-:S04]  /*b02e0*/  IADD3 R28, P2, PT, R28, UR14, RZ ;  /* 0x0000000e1c1c7c10 */ /* 0x000fc8000ff5e0ff */
[----:B------:R1:W-:Y:S01]  /*b02f0*/  LDGSTS.E [R2+0x300], desc[UR76][R4.64], P0 ;  /* 0x0030000004027fae */ /* 0x0003e200081a104c */
[----:B------:R-:W-:-:S03]  /*b0300*/  UISETP.GT.AND UP1, UPT, UR19, 0x4, UPT ;  /* 0x000000041300788c */ /* 0x000fc6000bf24270 */
[----:B------:R-:W-:Y:S01]  /*b0310*/  STL [R1+0x40a8], R28 ;  /* 0x0040a81c01007387 */ /* 0x000fe20000100800 */
[----:B-1----:R-:W-:Y:S01]  /*b0320*/  IMAD.MOV.U32 R4, RZ, RZ, R12 ;  /* 0x000000ffff047224 */ /* 0x002fe200078e000c */
[----:B------:R-:W-:-:S05]  /*b0330*/  MOV R5, R30 ;  /* 0x0000001e00057202 */ /* 0x000fca0000000f00 */
[----:B------:R1:W-:Y:S01]  /*b0340*/  LDGSTS.E [R2+0x400], desc[UR76][R4.64], P0 ;  /* 0x0040000004027fae */ /* 0x0003e200081a104c */
[----:B------:R-:W-:Y:S01]  /*b0350*/  USEL UR12, URZ, 0x4, !UP1 ;  /* 0x00000004ff0c7887 */ /* 0x000fe2000c800000 */
[----:B-1----:R-:W-:-:S03]  /*b0360*/  IMAD.MOV.U32 R4, RZ, RZ, R15 ;  /* 0x000000ffff047224 */ /* 0x002fc600078e000f */
[----:B------:R-:W-:Y:S01]  /*b0370*/  USEL UR12, UR12, URZ, !UP0 ;  /* 0x000000ff0c0c7287 */ /* 0x000fe2000c000000 */
[----:B------:R-:W-:-:S05]  /*b0380*/  IADD3.X R23, PT, PT, R23, UR7, RZ, P1, !PT ;  /* 0x0000000717177c10 */ /* 0x000fca0008ffe4ff */
[----:B------:R1:W-:Y:S01]  /*b0390*/  STL [R1+0x409c], R23 ;  /* 0x00409c1701007387 */ /* 0x0003e20000100800 */
[----:B------:R-:W-:-:S03]  /*b03a0*/  IMAD.MOV.U32 R5, RZ, RZ, R23 ;  /* 0x000000ffff057224 */ /* 0x000fc600078e0017 */
[----:B------:R-:W4:Y:S04]  /*b03b0*/  LDL.LU R12, [R1+0x3f98] ;  /* 0x003f9800010c7983 */ /* 0x000f280000300800 */
[----:B------:R3:W-:Y:S04]  /*b03c0*/  LDGSTS.E [R2+0x500], desc[UR76][R4.64], P0 ;  /* 0x0050000004027fae */ /* 0x0007e800081a104c */
[----:B-1----:R-:W4:Y:S01]  /*b03d0*/  LDL.LU R23, [R1+0x3f94] ;  /* 0x003f940001177983 */ /* 0x002f220000300800 */
[----:B--2---:R-:W-:Y:S02]  /*b03e0*/  IADD3 R21, P3, PT, R21, UR14, RZ ;  /* 0x0000000e15157c10 */ /* 0x004fe4000ff7e0ff */
[----:B---3--:R-:W-:-:S03]  /*b03f0*/  IADD3.X R29, PT, PT, R29, UR7, RZ, P2, !PT ;  /* 0x000000071d1d7c10 */ /* 0x008fc600097fe4ff */
[----:B------:R-:W-:Y:S01]  /*b0400*/  STL [R1+0x40b0], R21 ;  /* 0x0040b01501007387 */ /* 0x000fe20000100800 */
[----:B------:R-:W-:-:S03]  /*b0410*/  MOV R5, R29 ;  /* 0x0000001d00057202 */ /* 0x000fc60000000f00 */
[----:B------:R1:W-:Y:S01]  /*b0420*/  STL [R1+0x40a4], R29 ;  /* 0x0040a41d01007387 */ /* 0x0003e20000100800 */
[----:B------:R-:W-:-:S03]  /*b0430*/  IMAD.MOV.U32 R4, RZ, RZ, R28 ;  /* 0x000000ffff047224 */ /* 0x000fc600078e001c */
[----:B------:R-:W2:Y:S01]  /*b0440*/  LDL.LU R15, [R1+0x3f90] ;  /* 0x003f9000010f7983 */ /* 0x000ea20000300800 */
[----:B------:R-:W-:-:S03]  /*b0450*/  IADD3 R26, P2, PT, R26, UR14, RZ ;  /* 0x0000000e1a1a7c10 */ /* 0x000fc6000ff5e0ff */
[----:B------:R3:W-:Y:S04]  /*b0460*/  LDGSTS.E [R2+0x600], desc[UR76][R4.64], P0 ;  /* 0x0060000004027fae */ /* 0x0007e800081a104c */
[----:B-1----:R-:W2:Y:S01]  /*b0470*/  LDL.LU R29, [R1+0x3f8c] ;  /* 0x003f8c00011d7983 */ /* 0x002ea20000300800 */
[----:B----4-:R-:W-:-:S03]  /*b0480*/  IADD3.X R24, PT, PT, R24, UR7, RZ, P3, !PT ;  /* 0x0000000718187c10 */ /* 0x010fc60009ffe4ff */
[----:B------:R-:W-:Y:S01]  /*b0490*/  STL [R1+0x3fb8], R26 ;  /* 0x003fb81a01007387 */ /* 0x000fe20000100800 */
[----:B------:R-:W-:-:S03]  /*b04a0*/  ISETP.NE.U32.AND P1, PT, RZ, UR12, PT ;  /* 0x0000000cff007c0c */ /* 0x000fc6000bf25070 */
[----:B------:R1:W-:Y:S01]  /*b04b0*/  STL [R1+0x40ac], R24 ;  /* 0x0040ac1801007387 */ /* 0x0003e20000100800 */
[----:B---3--:R-:W-:-:S03]  /*b04c0*/  IMAD.MOV.U32 R5, RZ, RZ, R24 ;  /* 0x000000ffff057224 */ /* 0x008fc600078e0018 */
[----:B------:R-:W3:Y:S01]  /*b04d0*/  LDL.LU R7, [R1+0x3f88] ;  /* 0x003f880001077983 */ /* 0x000ee20000300800 */
[----:B------:R-:W-:Y:S01]  /*b04e0*/  IMAD.MOV.U32 R4, RZ, RZ, R21 ;  /* 0x000000ffff047224 */ /* 0x000fe200078e0015 */
[----:B------:R-:W-:Y:S02]  /*b04f0*/  IADD3.X R27, PT, PT, R27, UR7, RZ, P2, !PT ;  /* 0x000000071b1b7c10 */ /* 0x000fe400097fe4ff */
[----:B-1----:R-:W4:Y:S04]  /*b0500*/  LDL.LU R24, [R1+0x3f84] ;  /* 0x003f840001187983 */ /* 0x002f280000300800 */
[----:B------:R1:W-:Y:S01]  /*b0510*/  LDGSTS.E [R2+0x700], desc[UR76][R4.64], P0 ;  /* 0x0070000004027fae */ /* 0x0003e200081a104c */
[----:B------:R-:W-:Y:S01]  /*b0520*/  IADD3 R13, P3, PT, R13, UR14, RZ ;  /* 0x0000000e0d0d7c10 */ /* 0x000fe2000ff7e0ff */
[----:B-1----:R-:W-:Y:S01]  /*b0530*/  IMAD.MOV.U32 R4, RZ, RZ, R26 ;  /* 0x000000ffff047224 */ /* 0x002fe200078e001a */
[----:B------:R-:W-:-:S02]  /*b0540*/  MOV R5, R27 ;  /* 0x0000001b00057202 */ /* 0x000fc40000000f00 */
[----:B------:R-:W-:Y:S01]  /*b0550*/  IADD3 R25, P0, PT, R25, UR14, RZ ;  /* 0x0000000e19197c10 */ /* 0x000fe2000ff1e0ff */
[----:B------:R-:W-:Y:S04]  /*b0560*/  STL [R1+0x3fb0], R13 ;  /* 0x003fb00d01007387 */ /* 0x000fe80000100800 */
[----:B------:R-:W-:Y:S04]  /*b0570*/  STL [R1+0x3fac], R27 ;  /* 0x003fac1b01007387 */ /* 0x000fe80000100800 */
[----:B------:R-:W4:Y:S04]  /*b0580*/  LDL.LU R21, [R1+0x3f80] ;  /* 0x003f800001157983 */ /* 0x000f280000300800 */
[----:B------:R-:W4:Y:S01]  /*b0590*/  LDL.LU R28, [R1+0x3f7c] ;  /* 0x003f7c00011c7983 */ /* 0x000f220000300800 */
[----:B------:R-:W-:-:S03]  /*b05a0*/  IADD3.X R22, PT, PT, R22, UR7, RZ, P3, !PT ;  /* 0x0000000716167c10 */ /* 0x000fc60009ffe4ff */
[----:B------:R-:W-:Y:S01]  /*b05b0*/  STL [R1+0x3fa8], R25 ;  /* 0x003fa81901007387 */ /* 0x000fe20000100800 */
[----:B------:R-:W-:-:S03]  /*b05c0*/  IADD3.X R6, PT, PT, R6, UR7, RZ, P0, !PT ;  /* 0x0000000706067c10 */ /* 0x000fc600087fe4ff */
[----:B------:R1:W-:Y:S01]  /*b05d0*/  LDGSTS.E [R2+0x2000], desc[UR76][R4.64], P1 ;  /* 0x0200000004027fae */ /* 0x0003e200089a104c */
[----:B------:R-:W-:-:S03]  /*b05e0*/  IADD3 R14, P2, PT, R14, UR14, RZ ;  /* 0x0000000e0e0e7c10 */ /* 0x000fc6000ff5e0ff */
[----:B------:R1:W-:Y:S02]  /*b05f0*/  STL [R1+0x3fa4], R22 ;  /* 0x003fa41601007387 */ /* 0x0003e40000100800 */
[----:B-1----:R-:W-:Y:S02]  /*b0600*/  IMAD.MOV.U32 R5, RZ, RZ, R22 ;  /* 0x000000ffff057224 */ /* 0x002fe400078e0016 */
[----:B------:R-:W4:Y:S04]  /*b0610*/  LDL.LU R22, [R1+0x3f74] ;  /* 0x003f740001167983 */ /* 0x000f280000300800 */
[----:B------:R-:W-:Y:S04]  /*b0620*/  STL [R1+0x3fa0], R14 ;  /* 0x003fa00e01007387 */ /* 0x000fe80000100800 */
[----:B------:R1:W-:Y:S04]  /*b0630*/  STL [R1+0x3f9c], R6 ;  /* 0x003f9c0601007387 */ /* 0x0003e80000100800 */
[----:B------:R-:W4:Y:S01]  /*b0640*/  LDL.LU R26, [R1+0x3eac] ;  /* 0x003eac00011a7983 */ /* 0x000f220000300800 */
[----:B------:R-:W-:-:S03]  /*b0650*/  IMAD.MOV.U32 R4, RZ, RZ, R13 ;  /* 0x000000ffff047224 */ /* 0x000fc600078e000d */
[----:B------:R-:W4:Y:S04]  /*b0660*/  LDL.LU R13, [R1+0x3eb4] ;  /* 0x003eb400010d7983 */ /* 0x000f280000300800 */
[----:B------:R1:W-:Y:S02]  /*b0670*/  LDGSTS.E [R2+0x2100], desc[UR76][R4.64], P1 ;  /* 0x0210000004027fae */ /* 0x0003e400089a104c */
[----:B-1----:R-:W-:Y:S01]  /*b0680*/  IMAD.MOV.U32 R4, RZ, RZ, R25 ;  /* 0x000000ffff047224 */ /* 0x002fe200078e0019 */
[----:B------:R-:W-:-:S05]  /*b0690*/  MOV R5, R6 ;  /* 0x0000000600057202 */ /* 0x000fca0000000f00 */
[----:B------:R1:W-:Y:S02]  /*b06a0*/  LDGSTS.E [R2+0x2200], desc[UR76][R4.64], P1 ;  /* 0x0220000004027fae */ /* 0x0003e400089a104c */
[----:B-1----:R-:W-:Y:S01]  /*b06b0*/  IMAD.MOV.U32 R4, RZ, RZ, R14 ;  /* 0x000000ffff047224 */ /* 0x002fe200078e000e */
[----:B------:R-:W-:Y:S02]  /*b06c0*/  IADD3 R12, P0, PT, R12, UR14, RZ ;  /* 0x0000000e0c0c7c10 */ /* 0x000fe4000ff1e0ff */
[----:B------:R-:W-:-:S03]  /*b06d0*/  IADD3.X R23, PT, PT, R23, UR7, RZ, P2, !PT ;  /* 0x0000000717177c10 */ /* 0x000fc600097fe4ff */
[----:B------:R-:W-:Y:S04]  /*b06e0*/  STL [R1+0x3f98], R12 ;  /* 0x003f980c01007387 */ /* 0x000fe80000100800 */
[----:B------:R1:W-:Y:S01]  /*b06f0*/  STL [R1+0x3f94], R23 ;  /* 0x003f941701007387 */ /* 0x0003e20000100800 */
[----:B------:R-:W-:-:S03]  /*b0700*/  IMAD.MOV.U32 R5, RZ, RZ, R23 ;  /* 0x000000ffff057224 */ /* 0x000fc600078e0017 */
[----:B------:R-:W4:Y:S04]  /*b0710*/  LDL.LU R27, [R1+0x3ea8] ;  /* 0x003ea800011b7983 */ /* 0x000f280000300800 */
[----:B------:R-:W4:Y:S01]  /*b0720*/  LDL.LU R6, [R1+0x3eb8] ;  /* 0x003eb80001067983 */ /* 0x000f220000300800 */
[----:B--2---:R-:W-:-:S03]  /*b0730*/  IADD3 R15, P2, PT, R15, UR14, RZ ;  /* 0x0000000e0f0f7c10 */ /* 0x004fc6000ff5e0ff */
[----:B------:R2:W-:Y:S01]  /*b0740*/  LDGSTS.E [R2+0x2300], desc[UR76][R4.64], P1 ;  /* 0x0230000004027fae */ /* 0x0005e200089a104c */
[----:B------:R-:W-:-:S03]  /*b0750*/  IADD3.X R29, PT, PT, R29, UR7, RZ, P0, !PT ;  /* 0x000000071d1d7c10 */ /* 0x000fc600087fe4ff */
[----:B------:R-:W-:Y:S04]  /*b0760*/  STL [R1+0x3f90], R15 ;  /* 0x003f900f01007387 */ /* 0x000fe80000100800 */
[----:B------:R-:W-:Y:S01]  /*b0770*/  STL [R1+0x3f8c], R29 ;  /* 0x003f8c1d01007387 */ /* 0x000fe20000100800 */
[----:B--2---:R-:W-:-:S03]  /*b0780*/  IMAD.MOV.U32 R4, RZ, RZ, R12 ;  /* 0x000000ffff047224 */ /* 0x004fc600078e000c */
[----:B-1----:R-:W2:Y:S01]  /*b0790*/  LDL.LU R23, [R1+0x3eb0] ;  /* 0x003eb00001177983 */ /* 0x002ea20000300800 */
[----:B------:R-:W-:-:S03]  /*b07a0*/  MOV R5, R29 ;  /* 0x0000001d00057202 */ /* 0x000fc60000000f00 */
[----:B------:R-:W2:Y:S01]  /*b07b0*/  LDL.LU R25, [R1+0x3e9c] ;  /* 0x003e9c0001197983 */ /* 0x000ea20000300800 */
[----:B---3--:R-:W-:-:S03]  /*b07c0*/  IADD3 R7, P0, PT, R7, UR14, RZ ;  /* 0x0000000e07077c10 */ /* 0x008fc6000ff1e0ff */
[----:B------:R-:W3:Y:S01]  /*b07d0*/  LDL.LU R14, [R1+0x3ea0] ;  /* 0x003ea000010e7983 */ /* 0x000ee20000300800 */
[----:B----4-:R-:W-:-:S03]  /*b07e0*/  IADD3.X R24, PT, PT, R24, UR7, RZ, P2, !PT ;  /* 0x0000000718187c10 */ /* 0x010fc600097fe4ff */
[----:B------:R-:W-:Y:S04]  /*b07f0*/  STL [R1+0x3f88], R7 ;  /* 0x003f880701007387 */ /* 0x000fe80000100800 */
[----:B------:R1:W-:Y:S04]  /*b0800*/  STL [R1+0x3f84], R24 ;  /* 0x003f841801007387 */ /* 0x0003e80000100800 */
[----:B------:R4:W-:Y:S04]  /*b0810*/  LDGSTS.E [R2+0x2400], desc[UR76][R4.64], P1 ;  /* 0x0240000004027fae */ /* 0x0009e800089a104c */
[----:B------:R-:W3:Y:S01]  /*b0820*/  LDL.LU R12, [R1+0x3e98] ;  /* 0x003e9800010c7983 */ /* 0x000ee20000300800 */
[----:B----4-:R-:W-:-:S03]  /*b0830*/  IMAD.MOV.U32 R5, RZ, RZ, R24 ;  /* 0x000000ffff057224 */ /* 0x010fc600078e0018 */
[----:B-1----:R-:W4:Y:S01]  /*b0840*/  LDL.LU R24, [R1+0x3e94] ;  /* 0x003e940001187983 */ /* 0x002f220000300800 */
[----:B------:R-:W-:Y:S01]  /*b0850*/  IMAD.MOV.U32 R4, RZ, RZ, R15 ;  /* 0x000000ffff047224 */ /* 0x000fe200078e000f */
[----:B------:R-:W-:-:S04]  /*b0860*/  IADD3 R21, P2, PT, R21, UR14, RZ ;  /* 0x0000000e15157c10 */ /* 0x000fc8000ff5e0ff */
[----:B------:R1:W-:Y:S01]  /*b0870*/  LDGSTS.E [R2+0x2500], desc[UR76][R4.64], P1 ;  /* 0x0250000004027fae */ /* 0x0003e200089a104c */
[----:B------:R-:W-:-:S03]  /*b0880*/  IADD3.X R28, PT, PT, R28, UR7, RZ, P0, !PT ;  /* 0x000000071c1c7c10 */ /* 0x000fc600087fe4ff */
[----:B------:R-:W-:Y:S04]  /*b0890*/  STL [R1+0x3f80], R21 ;  /* 0x003f801501007387 */ /* 0x000fe80000100800 */
[----:B------:R-:W-:Y:S04]  /*b08a0*/  STL [R1+0x3f7c], R28 ;  /* 0x003f7c1c01007387 */ /* 0x000fe80000100800 */
[----:B------:R-:W4:Y:S01]  /*b08b0*/  LDL.LU R15, [R1+0x3e90] ;  /* 0x003e9000010f7983 */ /* 0x000f220000300800 */
[----:B-1----:R-:W-:Y:S01]  /*b08c0*/  IMAD.MOV.U32 R4, RZ, RZ, R7 ;  /* 0x000000ffff047224 */ /* 0x002fe200078e0007 */
[----:B------:R-:W-:-:S02]  /*b08d0*/  MOV R5, R28 ;  /* 0x0000001c00057202 */ /* 0x000fc40000000f00 */
[----:B------:R-:W4:Y:S04]  /*b08e0*/  LDL.LU R29, [R1+0x3e8c] ;  /* 0x003e8c00011d7983 */ /* 0x000f280000300800 */
[----:B------:R1:W-:Y:S01]  /*b08f0*/  LDGSTS.E [R2+0x2600], desc[UR76][R4.64], P1 ;  /* 0x0260000004027fae */ /* 0x0003e200089a104c */
[----:B------:R-:W-:-:S05]  /*b0900*/  IADD3.X R22, PT, PT, R22, UR7, RZ, P2, !PT ;  /* 0x0000000716167c10 */ /* 0x000fca00097fe4ff */
[----:B-1----:R-:W-:Y:S01]  /*b0910*/  IMAD.MOV.U32 R5, RZ, RZ, R22 ;  /* 0x000000ffff057224 */ /* 0x002fe200078e0016 */
[----:B------:R-:W-:-:S05]  /*b0920*/  IADD3 R26, P3, PT, R26, UR14, RZ ;  /* 0x0000000e1a1a7c10 */ /* 0x000fca000ff7e0ff */
[----:B------:R-:W-:Y:S04]  /*b0930*/  STL [R1+0x3eac], R26 ;  /* 0x003eac1a01007387 */ /* 0x000fe80000100800 */
[----:B------:R1:W-:Y:S04]  /*b0940*/  STL [R1+0x3f74], R22 ;  /* 0x003f741601007387 */ /* 0x0003e80000100800 */
[----:B------:R-:W4:Y:S04]  /*b0950*/  LDL.LU R7, [R1+0x3e88] ;  /* 0x003e880001077983 */ /* 0x000f280000300800 */
[----:B-1----:R-:W4:Y:S01]  /*b0960*/  LDL.LU R22, [R1+0x3e84] ;  /* 0x003e840001167983 */ /* 0x002f220000300800 */
[----:B------:R-:W-:-:S04]  /*b0970*/  UISETP.GT.AND UP1, UPT, UR19, 0x8, UPT ;  /* 0x000000081300788c */ /* 0x000fc8000bf24270 */
[----:B------:R-:W-:-:S04]  /*b0980*/  USEL UR12, URZ, 0x4, !UP1 ;  /* 0x00000004ff0c7887 */ /* 0x000fc8000c800000 */
[----:B------:R-:W-:Y:S01]  /*b0990*/  USEL UR12, UR12, URZ, !UP0 ;  /* 0x000000ff0c0c7287 */ /* 0x000fe2000c000000 */
[----:B------:R-:W-:Y:S01]  /*b09a0*/  IMAD.MOV.U32 R4, RZ, RZ, R21 ;  /* 0x000000ffff047224 */ /* 0x000fe200078e0015 */
[----:B------:R-:W-:-:S04]  /*b09b0*/  IADD3 R13, P2, PT, R13, UR14, RZ ;  /* 0x0000000e0d0d7c10 */ /* 0x000fc8000ff5e0ff */
[----:B------:R-:W-:Y:S01]  /*b09c0*/  ISETP.NE.U32.AND P0, PT, RZ, UR12, PT ;  /* 0x0000000cff007c0c */ /* 0x000fe2000bf05070 */
[----:B------:R1:W-:Y:S04]  /*b09d0*/  LDGSTS.E [R2+0x2700], desc[UR76][R4.64], P1 ;  /* 0x0270000004027fae */ /* 0x0003e800089a104c */
[----:B------:R-:W-:Y:S01]  /*b09e0*/  STL [R1+0x3eb4], R13 ;  /* 0x003eb40d01007387 */ /* 0x000fe20000100800 */
[----:B-1----:R-:W-:Y:S01]  /*b09f0*/  IMAD.MOV.U32 R4, RZ, RZ, R26 ;  /* 0x000000ffff047224 */ /* 0x002fe200078e001a */
[----:B------:R-:W-:Y:S02]  /*b0a00*/  IADD3.X R27, PT, PT, R27, UR7, RZ, P3, !PT ;  /* 0x000000071b1b7c10 */ /* 0x000fe40009ffe4ff */
[----:B------:R-:W-:-:S03]  /*b0a10*/  IADD3 R6, P1, PT, R6, UR14, RZ ;  /* 0x0000000e06067c10 */ /* 0x000fc6000ff3e0ff */
[----:B------:R-:W-:Y:S01]  /*b0a20*/  STL [R1+0x3ea8], R27 ;  /* 0x003ea81b01007387 */ /* 0x000fe20000100800 */
[----:B------:R-:W-:-:S03]  /*b0a30*/  MOV R5, R27 ;  /* 0x0000001b00057202 */ /* 0x000fc60000000f00 */
[----:B------:R-:W4:Y:S04]  /*b0a40*/  LDL.LU R21, [R1+0x3e80] ;  /* 0x003e800001157983 */ /* 0x000f280000300800 */
[----:B------:R-:W4:Y:S04]  /*b0a50*/  LDL.LU R28, [R1+0x3e7c] ;  /* 0x003e7c00011c7983 */ /* 0x000f280000300800 */
[----:B------:R-:W-:Y:S04]  /*b0a60*/  STL [R1+0x3eb8], R6 ;  /* 0x003eb80601007387 */ /* 0x000fe80000100800 */
[----:B------:R1:W-:Y:S01]  /*b0a70*/  LDGSTS.E [R2+0x4000], desc[UR76][R4.64], P0 ;  /* 0x0400000004027fae */ /* 0x0003e200081a104c */
[----:B--2---:R-:W-:-:S02]  /*b0a80*/  IADD3.X R23, PT, PT, R23, UR7, RZ, P2, !PT ;  /* 0x0000000717177c10 */ /* 0x004fc400097fe4ff */
[----:B------:R-:W-:-:S03]  /*b0a90*/  IADD3.X R25, PT, PT, R25, UR7, RZ, P1, !PT ;  /* 0x0000000719197c10 */ /* 0x000fc60008ffe4ff */
[----:B------:R2:W-:Y:S01]  /*b0aa0*/  STL [R1+0x3eb0], R23 ;  /* 0x003eb01701007387 */ /* 0x0005e20000100800 */
[----:B---3--:R-:W-:Y:S01]  /*b0ab0*/  IADD3 R14, P2, PT, R14, UR14, RZ ;  /* 0x0000000e0e0e7c10 */ /* 0x008fe2000ff5e0ff */
[----:B-1----:R-:W-:Y:S02]  /*b0ac0*/  IMAD.MOV.U32 R5, RZ, RZ, R23 ;  /* 0x000000ffff057224 */ /* 0x002fe400078e0017 */
[----:B--2---:R-:W2:Y:S01]  /*b0ad0*/  LDL.LU R23, [R1+0x3e64] ;  /* 0x003e640001177983 */ /* 0x004ea20000300800 */
[----:B------:R-:W-:-:S03]  /*b0ae0*/  IMAD.MOV.U32 R4, RZ, RZ, R13 ;  /* 0x000000ffff047224 */ /* 0x000fc600078e000d */
[----:B------:R-:W-:Y:S04]  /*b0af0*/  STL [R1+0x3ea0], R14 ;  /* 0x003ea00e01007387 */ /* 0x000fe80000100800 */
[----:B------:R-:W-:Y:S01]  /*b0b00*/  STL [R1+0x3e9c], R25 ;  /* 0x003e9c1901007387 */ /* 0x000fe20000100800 */
[----:B------:R-:W-:-:S03]  /*b0b10*/  IADD3 R12, P1, PT, R12, UR14, RZ ;  /* 0x0000000e0c0c7c10 */ /* 0x000fc6000ff3e0ff */
[----:B------:R-:W3:Y:S04]  /*b0b20*/  LDL.LU R26, [R1+0x3dac] ;  /* 0x003dac00011a7983 */ /* 0x000ee80000300800 */
[----:B------:R-:W3:Y:S01]  /*b0b30*/  LDL.LU R13, [R1+0x3db4] ;  /* 0x003db400010d7983 */ /* 0x000ee20000300800 */
[----:B----4-:R-:W-:-:S03]  /*b0b40*/  IADD3.X R24, PT, PT, R24, UR7, RZ, P2, !PT ;  /* 0x0000000718187c10 */ /* 0x010fc600097fe4ff */
[----:B------:R-:W-:Y:S04]  /*b0b50*/  STL [R1+0x3e98], R12 ;  /* 0x003e980c01007387 */ /* 0x000fe80000100800 */
[----:B------:R1:W-:Y:S04]  /*b0b60*/  LDGSTS.E [R2+0x4100], desc[UR76][R4.64], P0 ;  /* 0x0410000004027fae */ /* 0x0003e800081a104c */
[----:B------:R4:W-:Y:S04]  /*b0b70*/  STL [R1+0x3e94], R24 ;  /* 0x003e941801007387 */ /* 0x0009e80000100800 */
[----:B------:R-:W3:Y:S01]  /*b0b80*/  LDL.LU R27, [R1+0x3da8] ;  /* 0x003da800011b7983 */ /* 0x000ee20000300800 */
[----:B-1----:R-:W-:Y:S01]  /*b0b90*/  IMAD.MOV.U32 R4, RZ, RZ, R6 ;  /* 0x000000ffff047224 */ /* 0x002fe200078e0006 */
[----:B------:R-:W-:-:S02]  /*b0ba0*/  MOV R5, R25 ;  /* 0x0000001900057202 */ /* 0x000fc40000000f00 */
[----:B------:R-:W3:Y:S01]  /*b0bb0*/  LDL.LU R6, [R1+0x3db8] ;  /* 0x003db80001067983 */ /* 0x000ee20000300800 */
[----:B------:R-:W-:Y:S02]  /*b0bc0*/  IADD3 R15, P2, PT, R15, UR14, RZ ;  /* 0x0000000e0f0f7c10 */ /* 0x000fe4000ff5e0ff */
[----:B------:R-:W-:Y:S01]  /*b0bd0*/  IADD3.X R29, PT, PT, R29, UR7, RZ, P1, !PT ;  /* 0x000000071d1d7c10 */ /* 0x000fe20008ffe4ff */
[----:B------:R1:W-:Y:S04]  /*b0be0*/  LDGSTS.E [R2+0x4200], desc[UR76][R4.64], P0 ;  /* 0x0420000004027fae */ /* 0x0003e800081a104c */
[----:B------:R-:W-:Y:S04]  /*b0bf0*/  STL [R1+0x3e90], R15 ;  /* 0x003e900f01007387 */ /* 0x000fe80000100800 */
[----:B------:R-:W-:Y:S01]  /*b0c00*/  STL [R1+0x3e8c], R29 ;  /* 0x003e8c1d01007387 */ /* 0x000fe20000100800 */
[----:B-1----:R-:W-:-:S02]  /*b0c10*/  IMAD.MOV.U32 R4, RZ, RZ, R14 ;  /* 0x000000ffff047224 */ /* 0x002fc400078e000e */
[----:B------:R-:W-:Y:S02]  /*b0c20*/  IMAD.MOV.U32 R5, RZ, RZ, R24 ;  /* 0x000000ffff057224 */ /* 0x000fe400078e0018 */
[----:B----4-:R-:W4:Y:S04]  /*b0c30*/  LDL.LU R24, [R1+0x3db0] ;  /* 0x003db00001187983 */ /* 0x010f280000300800 */
[----:B------:R-:W4:Y:S04]  /*b0c40*/  LDL.LU R25, [R1+0x3d9c] ;  /* 0x003d9c0001197983 */ /* 0x000f280000300800 */
[----:B------:R1:W-:Y:S04]  /*b0c50*/  LDGSTS.E [R2+0x4300], desc[UR76][R4.64], P0 ;  /* 0x0430000004027fae */ /* 0x0003e800081a104c */
[----:B------:R-:W4:Y:S01]  /*b0c60*/  LDL.LU R14, [R1+0x3da0] ;  /* 0x003da000010e7983 */ /* 0x000f220000300800 */
[----:B-1----:R-:W-:Y:S01]  /*b0c70*/  IMAD.MOV.U32 R4, RZ, RZ, R12 ;  /* 0x000000ffff047224 */ /* 0x002fe200078e000c */
[----:B------:R-:W-:-:S02]  /*b0c80*/  IADD3 R7, P1, PT, R7, UR14, RZ ;  /* 0x0000000e07077c10 */ /* 0x000fc4000ff3e0ff */
[----:B------:R-:W-:Y:S02]  /*b0c90*/  MOV R5, R29 ;  /* 0x0000001d00057202 */ /* 0x000fe40000000f00 */
[----:B------:R-:W-:Y:S01]  /*b0ca0*/  IADD3.X R22, PT, PT, R22, UR7, RZ, P2, !PT ;  /* 0x0000000716167c10 */ /* 0x000fe200097fe4ff */
[----:B------:R-:W-:Y:S04]  /*b0cb0*/  STL [R1+0x3e88], R7 ;  /* 0x003e880701007387 */ /* 0x000fe80000100800 */
[----:B------:R1:W-:Y:S04]  /*b0cc0*/  STL [R1+0x3e84], R22 ;  /* 0x003e841601007387 */ /* 0x0003e80000100800 */
[----:B------:R1:W-:Y:S04]  /*b0cd0*/  LDGSTS.E [R2+0x4400], desc[UR76][R4.64], P0 ;  /* 0x0440000004027fae */ /* 0x0003e800081a104c */
[----:B------:R-:W4:Y:S01]  /*b0ce0*/  LDL.LU R12, [R1+0x3d98] ;  /* 0x003d9800010c7983 */ /* 0x000f220000300800 */
[----:B-1----:R-:W-:-:S03]  /*b0cf0*/  IMAD.MOV.U32 R5, RZ, RZ, R22 ;  /* 0x000000ffff057224 */ /* 0x002fc600078e0016 */
[----:B------:R-:W4:Y:S01]  /*b0d00*/  LDL.LU R22, [R1+0x3d94] ;  /* 0x003d940001167983 */ /* 0x000f220000300800 */
[----:B------:R-:W-:Y:S01]  /*b0d10*/  UISETP.GT.AND UP1, UPT, UR19, 0xc, UPT ;  /* 0x0000000c1300788c */ /* 0x000fe2000bf24270 */
[----:B------:R-:W-:-:S03]  /*b0d20*/  IMAD.MOV.U32 R4, RZ, RZ, R15 ;  /* 0x000000ffff047224 */ /* 0x000fc600078e000f */
[----:B------:R-:W-:Y:S02]  /*b0d30*/  USEL UR12, URZ, 0x4, !UP1 ;  /* 0x00000004ff0c7887 */ /* 0x000fe4000c800000 */
[----:B------:R1:W-:Y:S02]  /*b0d40*/  LDGSTS.E [R2+0x4500], desc[UR76][R4.64], P0 ;  /* 0x0450000004027fae */ /* 0x0003e400081a104c */
[----:B------:R-:W-:Y:S01]  /*b0d50*/  USEL UR12, UR12, URZ, !UP0 ;  /* 0x000000ff0c0c7287 */ /* 0x000fe2000c000000 */
[----:B-1----:R-:W-:Y:S01]  /*b0d60*/  IMAD.MOV.U32 R4, RZ, RZ, R7 ;  /* 0x000000ffff047224 */ /* 0x002fe200078e0007 */
[----:B------:R-:W-:Y:S02]  /*b0d70*/  IADD3 R21, P2, PT, R21, UR14, RZ ;  /* 0x0000000e15157c10 */ /* 0x000fe4000ff5e0ff */
[----:B------:R-:W-:-:S03]  /*b0d80*/  IADD3.X R28, PT, PT, R28, UR7, RZ, P1, !PT ;  /* 0x000000071c1c7c10 */ /* 0x000fc60008ffe4ff */
[----:B------:R-:W-:Y:S04]  /*b0d90*/  STL [R1+0x3e80], R21 ;  /* 0x003e801501007387 */ /* 0x000fe80000100800 */
[----:B------:R-:W-:Y:S01]  /*b0da0*/  STL [R1+0x3e7c], R28 ;  /* 0x003e7c1c01007387 */ /* 0x000fe20000100800 */
[----:B------:R-:W-:-:S03]  /*b0db0*/  MOV R5, R28 ;  /* 0x0000001c00057202 */ /* 0x000fc60000000f00 */
[----:B------:R-:W4:Y:S04]  /*b0dc0*/  LDL.LU R15, [R1+0x3d90] ;  /* 0x003d9000010f7983 */ /* 0x000f280000300800 */
[----:B------:R-:W4:Y:S01]  /*b0dd0*/  LDL.LU R29, [R1+0x3d8c] ;  /* 0x003d8c00011d7983 */ /* 0x000f220000300800 */
[----:B------:R-:W-:-:S03]  /*b0de0*/  ISETP.NE.U32.AND P1, PT, RZ, UR12, PT ;  /* 0x0000000cff007c0c */ /* 0x000fc6000bf25070 */
[----:B------:R1:W-:Y:S01]  /*b0df0*/  LDGSTS.E [R2+0x4600], desc[UR76][R4.64], P0 ;  /* 0x0460000004027fae */ /* 0x0003e200081a104c */
[----:B--2---:R-:W-:-:S05]  /*b0e00*/  IADD3.X R23, PT, PT, R23, UR7, RZ, P2, !PT ;  /* 0x0000000717177c10 */ /* 0x004fca00097fe4ff */
[----:B-1----:R-:W-:Y:S01]  /*b0e10*/  IMAD.MOV.U32 R5, RZ, RZ, R23 ;  /* 0x000000ffff057224 */ /* 0x002fe200078e0017 */
[----:B---3--:R-:W-:Y:S02]  /*b0e20*/  IADD3 R26, P3, PT, R26, UR14, RZ ;  /* 0x0000000e1a1a7c10 */ /* 0x008fe4000ff7e0ff */
[----:B------:R-:W-:-:S03]  /*b0e30*/  IADD3 R13, P2, PT, R13, UR14, RZ ;  /* 0x0000000e0d0d7c10 */ /* 0x000fc6000ff5e0ff */
[----:B------:R-:W-:Y:S01]  /*b0e40*/  STL [R1+0x3dac], R26 ;  /* 0x003dac1a01007387 */ /* 0x000fe20000100800 */
[----:B------:R-:W-:-:S03]  /*b0e50*/  IMAD.MOV.U32 R4, RZ, RZ, R21 ;  /* 0x000000ffff047224 */ /* 0x000fc600078e0015 */
[----:B------:R1:W-:Y:S04]  /*b0e60*/  STL [R1+0x3e64], R23 ;  /* 0x003e641701007387 */ /* 0x0003e80000100800 */
[----:B------:R-:W2:Y:S04]  /*b0e70*/  LDL.LU R7, [R1+0x3d88] ;  /* 0x003d880001077983 */ /* 0x000ea80000300800 */
[----:B------:R3:W-:Y:S01]  /*b0e80*/  LDGSTS.E [R2+0x4700], desc[UR76][R4.64], P0 ;  /* 0x0470000004027fae */ /* 0x0007e200081a104c */
[----:B------:R-:W-:-:S03]  /*b0e90*/  IADD3.X R27, PT, PT, R27, UR7, RZ, P3, !PT ;  /* 0x000000071b1b7c10 */ /* 0x000fc60009ffe4ff */
[----:B-1----:R-:W2:Y:S04]  /*b0ea0*/  LDL.LU R23, [R1+0x3d84] ;  /* 0x003d840001177983 */ /* 0x002ea80000300800 */
[----:B------:R-:W-:Y:S04]  /*b0eb0*/  STL [R1+0x3db4], R13 ;  /* 0x003db40d01007387 */ /* 0x000fe80000100800 */
[----:B------:R-:W-:Y:S01]  /*b0ec0*/  STL [R1+0x3da8], R27 ;  /* 0x003da81b01007387 */ /* 0x000fe20000100800 */
[----:B------:R-:W-:-:S03]  /*b0ed0*/  IADD3 R6, P0, PT, R6, UR14, RZ ;  /* 0x0000000e06067c10 */ /* 0x000fc6000ff1e0ff */
[----:B------:R-:W2:Y:S01]  /*b0ee0*/  LDL.LU R21, [R1+0x3d80] ;  /* 0x003d800001157983 */ /* 0x000ea20000300800 */
[----:B---3--:R-:W-:Y:S01]  /*b0ef0*/  IMAD.MOV.U32 R4, RZ, RZ, R26 ;  /* 0x000000ffff047224 */ /* 0x008fe200078e001a */
[----:B------:R-:W-:Y:S02]  /*b0f00*/  MOV R5, R27 ;  /* 0x0000001b00057202 */ /* 0x000fe40000000f00 */
[----:B------:R-:W3:Y:S04]  /*b0f10*/  LDL.LU R28, [R1+0x3d7c] ;  /* 0x003d7c00011c7983 */ /* 0x000ee80000300800 */
[----:B------:R-:W-:Y:S04]  /*b0f20*/  STL [R1+0x3db8], R6 ;  /* 0x003db80601007387 */ /* 0x000fe80000100800 */
[----:B------:R1:W-:Y:S01]  /*b0f30*/  LDGSTS.E [R2+0x6000], desc[UR76][R4.64], P1 ;  /* 0x0600000004027fae */ /* 0x0003e200089a104c */
[----:B----4-:R-:W-:-:S02]  /*b0f40*/  IADD3.X R24, PT, PT, R24, UR7, RZ, P2, !PT ;  /* 0x0000000718187c10 */ /* 0x010fc400097fe4ff */
[----:B------:R-:W-:-:S03]  /*b0f50*/  IADD3.X R25, PT, PT, R25, UR7, RZ, P0, !PT ;  /* 0x0000000719197c10 */ /* 0x000fc600087fe4ff */
[----:B------:R4:W-:Y:S01]  /*b0f60*/  STL [R1+0x3db0], R24 ;  /* 0x003db01801007387 */ /* 0x0009e20000100800 */
[----:B------:R-:W-:Y:S01]  /*b0f70*/  IADD3 R14, P2, PT, R14, UR14, RZ ;  /* 0x0000000e0e0e7c10 */ /* 0x000fe2000ff5e0ff */
[----:B-1----:R-:W-:Y:S02]  /*b0f80*/  IMAD.MOV.U32 R5, RZ, RZ, R24 ;  /* 0x000000ffff057224 */ /* 0x002fe400078e0018 */
[----:B----4-:R-:W4:Y:S04]  /*b0f90*/  LDL.LU R24, [R1+0x3d64] ;  /* 0x003d640001187983 */ /* 0x010f280000300800 */
[----:B------:R-:W-:Y:S01]  /*b0fa0*/  STL [R1+0x3da0], R14 ;  /* 0x003da00e01007387 */ /* 0x000fe20000100800 */
[----:B------:R-:W-:-:S03]  /*b0fb0*/  IMAD.MOV.U32 R4, RZ, RZ, R13 ;  /* 0x000000ffff047224 */ /* 0x000fc600078e000d */
[----:B------:R-:W-:Y:S04]  /*b0fc0*/  STL [R1+0x3d9c], R25 ;  /* 0x003d9c1901007387 */ /* 0x000fe80000100800 */
[----:B------:R-:W4:Y:S04]  /*b0fd0*/  LDL.LU R26, [R1+0x3cac] ;  /* 0x003cac00011a7983 */ /* 0x000f280000300800 */
[----:B------:R-:W4:Y:S04]  /*b0fe0*/  LDL.LU R13, [R1+0x3cb4] ;  /* 0x003cb400010d7983 */ /* 0x000f280000300800 */
[----:B------:R1:W-:Y:S01]  /*b0ff0*/  LDGSTS.E [R2+0x6100], desc[UR76][R4.64], P1 ;  /* 0x0610000004027fae */ /* 0x0003e200089a104c */
[----:B------:R-:W-:-:S05]  /*b1000*/  IADD3 R12, P0, PT, R12, UR14, RZ ;  /* 0x0000000e0c0c7c10 */ /* 0x000fca000ff1e0ff */
[----:B------:R-:W-:Y:S01]  /*b1010*/  STL [R1+0x3d98], R12 ;  /* 0x003d980c01007387 */ /* 0x000fe20000100800 */
[----:B------:R-:W-:-:S05]  /*b1020*/  IADD3.X R22, PT, PT, R22, UR7, RZ, P2, !PT ;  /* 0x0000000716167c10 */ /* 0x000fca00097fe4ff */
[----:B------:R1:W-:Y:S04]  /*b1030*/  STL [R1+0x3d94], R22 ;  /* 0x003d941601007387 */ /* 0x0003e80000100800 */
[----:B------:R-:W4:Y:S01]  /*b1040*/  LDL.LU R27, [R1+0x3ca8] ;  /* 0x003ca800011b7983 */ /* 0x000f220000300800 */
[----:B-1----:R-:W-:Y:S01]  /*b1050*/  IMAD.MOV.U32 R4, RZ, RZ, R6 ;  /* 0x000000ffff047224 */ /* 0x002fe200078e0006 */
[----:B------:R-:W-:Y:S02]  /*b1060*/  MOV R5, R25 ;  /* 0x0000001900057202 */ /* 0x000fe40000000f00 */
[----:B------:R-:W4:Y:S04]  /*b1070*/  LDL.LU R6, [R1+0x3cb8] ;  /* 0x003cb80001067983 */ /* 0x000f280000300800 */
[----:B------:R1:W-:Y:S02]  /*b1080*/  LDGSTS.E [R2+0x6200], desc[UR76][R4.64], P1 ;  /* 0x0620000004027fae */ /* 0x0003e400089a104c */
[----:B-1----:R-:W-:-:S02]  /*b1090*/  IMAD.MOV.U32 R4, RZ, RZ, R14 ;  /* 0x000000ffff047224 */ /* 0x002fc400078e000e */
[----:B------:R-:W-:-:S05]  /*b10a0*/  IMAD.MOV.U32 R5, RZ, RZ, R22 ;  /* 0x000000ffff057224 */ /* 0x000fca00078e0016 */
[----:B------:R1:W-:Y:S02]  /*b10b0*/  LDGSTS.E [R2+0x6300], desc[UR76][R4.64], P1 ;  /* 0x0630000004027fae */ /* 0x0003e400089a104c */
[----:B-1----:R-:W-:Y:S01]  /*b10c0*/  IMAD.MOV.U32 R4, RZ, RZ, R12 ;  /* 0x000000ffff047224 */ /* 0x002fe200078e000c */
[----:B------:R-:W-:Y:S02]  /*b10d0*/  IADD3 R15, P2, PT, R15, UR14, RZ ;  /* 0x0000000e0f0f7c10 */ /* 0x000fe4000ff5e0ff */
[----:B------:R-:W-:-:S03]  /*b10e0*/  IADD3.X R29, PT, PT, R29, UR7, RZ, P0, !PT ;  /* 0x000000071d1d7c10 */ /* 0x000fc600087fe4ff */
[----:B------:R-:W-:Y:S04]  /*b10f0*/  STL [R1+0x3d90], R15 ;  /* 0x003d900f01007387 */ /* 0x000fe80000100800 */
[----:B------:R-:W-:Y:S01]  /*b1100*/  STL [R1+0x3d8c], R29 ;  /* 0x003d8c1d01007387 */ /* 0x000fe20000100800 */
[----:B------:R-:W-:-:S03]  /*b1110*/  MOV R5, R29 ;  /* 0x0000001d00057202 */ /* 0x000fc60000000f00 */
[----:B------:R-:W4:Y:S04]  /*b1120*/  LDL.LU R22, [R1+0x3cb0] ;  /* 0x003cb00001167983 */ /* 0x000f280000300800 */
[----:B------:R-:W4:Y:S04]  /*b1130*/  LDL.LU R25, [R1+0x3c9c] ;  /* 0x003c9c0001197983 */ /* 0x000f280000300800 */
[----:B------:R-:W4:Y:S04]  /*b1140*/  LDL.LU R14, [R1+0x3ca0] ;  /* 0x003ca000010e7983 */ /* 0x000f280000300800 */
[----:B------:R1:W-:Y:S01]  /*b1150*/  LDGSTS.E [R2+0x6400], desc[UR76][R4.64], P1 ;  /* 0x0640000004027fae */ /* 0x0003e200089a104c */
[----:B--2---:R-:W-:-:S02]  /*b1160*/  IADD3 R7, P0, PT, R7, UR14, RZ ;  /* 0x0000000e07077c10 */ /* 0x004fc4000ff1e0ff */
[----:B------:R-:W-:-:S03]  /*b1170*/  IADD3.X R23, PT, PT, R23, UR7, RZ, P2, !PT ;  /* 0x0000000717177c10 */ /* 0x000fc600097fe4ff */
[----:B------:R-:W-:Y:S04]  /*b1180*/  STL [R1+0x3d88], R7 ;  /* 0x003d880701007387 */ /* 0x000fe80000100800 */
[----:B------:R2:W-:Y:S01]  /*b1190*/  STL [R1+0x3d84], R23 ;  /* 0x003d841701007387 */ /* 0x0005e20000100800 */
[----:B-1----:R-:W-:-:S03]  /*b11a0*/  IMAD.MOV.U32 R5, RZ, RZ, R23 ;  /* 0x000000ffff057224 */ /* 0x002fc600078e0017 */
[----:B------:R-:W4:Y:S01]  /*b11b0*/  LDL.LU R12, [R1+0x3c98] ;  /* 0x003c9800010c7983 */ /* 0x000f220000300800 */
[----:B------:R-:W-:-:S03]  /*b11c0*/  IADD3 R21, P2, PT, R21, UR14, RZ ;  /* 0x0000000e15157c10 */ /* 0x000fc6000ff5e0ff */
[----:B--2---:R-:W2:Y:S01]  /*b11d0*/  LDL.LU R23, [R1+0x3c94] ;  /* 0x003c940001177983 */ /* 0x004ea20000300800 */
[----:B---3--:R-:W-:Y:S01]  /*b11e0*/  IADD3.X R28, PT, PT, R28, UR7, RZ, P0, !PT ;  /* 0x000000071c1c7c10 */ /* 0x008fe200087fe4ff */
[----:B------:R-:W-:Y:S02]  /*b11f0*/  IMAD.MOV.U32 R4, RZ, RZ, R15 ;  /* 0x000000ffff047224 */ /* 0x000fe400078e000f */
[----:B------:R-:W-:Y:S04]  /*b1200*/  STL [R1+0x3d80], R21 ;  /* 0x003d801501007387 */ /* 0x000fe80000100800 */
[----:B------:R-:W-:Y:S04]  /*b1210*/  STL [R1+0x3d7c], R28 ;  /* 0x003d7c1c01007387 */ /* 0x000fe80000100800 */
[----:B------:R-:W3:Y:S04]  /*b1220*/  LDL.LU R15, [R1+0x3c90] ;  /* 0x003c9000010f7983 */ /* 0x000ee80000300800 */
[----:B------:R-:W3:Y:S04]  /*b1230*/  LDL.LU R29, [R1+0x3c8c] ;  /* 0x003c8c00011d7983 */ /* 0x000ee80000300800 */
[----:B------:R1:W-:Y:S01]  /*b1240*/  LDGSTS.E [R2+0x6500], desc[UR76][R4.64], P1 ;  /* 0x0650000004027fae */ /* 0x0003e200089a104c */
[----:B----4-:R-:W-:Y:S01]  /*b1250*/  IADD3.X R24, PT, PT, R24, UR7, RZ, P2, !PT ;  /* 0x0000000718187c10 */ /* 0x010fe200097fe4ff */
[----:B-1----:R-:W-:Y:S01]  /*b1260*/  IMAD.MOV.U32 R4, RZ, RZ, R7 ;  /* 0x000000ffff047224 */ /* 0x002fe200078e0007 */
[----:B------:R-:W-:-:S02]  /*b1270*/  MOV R5, R28 ;  /* 0x0000001c00057202 */ /* 0x000fc40000000f00 */
[----:B------:R-:W-:-:S03]  /*b1280*/  IADD3 R26, P3, PT, R26, UR14, RZ ;  /* 0x0000000e1a1a7c10 */ /* 0x000fc6000ff7e0ff */
[----:B------:R1:W-:Y:S01]  /*b1290*/  LDGSTS.E [R2+0x6600], desc[UR76][R4.64], P1 ;  /* 0x0660000004027fae */ /* 0x0003e200089a104c */
[----:B------:R-:W-:-:S03]  /*b12a0*/  IADD3 R13, P2, PT, R13, UR14, RZ ;  /* 0x0000000e0d0d7c10 */ /* 0x000fc6000ff5e0ff */
[----:B------:R-:W-:Y:S04]  /*b12b0*/  STL [R1+0x3cac], R26 ;  /* 0x003cac1a01007387 */ /* 0x000fe80000100800 */
[----:B------:R4:W-:Y:S04]  /*b12c0*/  STL [R1+0x3d64], R24 ;  /* 0x003d641801007387 */ /* 0x0009e80000100800 */
[----:B------:R-:W3:Y:S01]  /*b12d0*/  LDL.LU R7, [R1+0x3c88] ;  /* 0x003c880001077983 */ /* 0x000ee20000300800 */
[----:B-1----:R-:W-:Y:S02]  /*b12e0*/  IMAD.MOV.U32 R5, RZ, RZ, R24 ;  /* 0x000000ffff057224 */ /* 0x002fe400078e0018 */
[----:B------:R-:W-:Y:S01]  /*b12f0*/  IMAD.MOV.U32 R4, RZ, RZ, R21 ;  /* 0x000000ffff047224 */ /* 0x000fe200078e0015 */
[----:B----4-:R-:W4:Y:S04]  /*b1300*/  LDL.LU R24, [R1+0x3c84] ;  /* 0x003c840001187983 */ /* 0x010f280000300800 */
[----:B------:R-:W-:Y:S01]  /*b1310*/  STL [R1+0x3cb4], R13 ;  /* 0x003cb40d01007387 */ /* 0x000fe20000100800 */
[----:B------:R-:W-:-:S03]  /*b1320*/  UISETP.GT.AND UP1, UPT, UR19, 0x10, UPT ;  /* 0x000000101300788c */ /* 0x000fc6000bf24270 */
[----:B------:R1:W-:Y:S01]  /*b1330*/  LDGSTS.E [R2+0x6700], desc[UR76][R4.64], P1 ;  /* 0x0670000004027fae */ /* 0x0003e200089a104c */
[----:B------:R-:W-:-:S05]  /*b1340*/  IADD3.X R27, PT, PT, R27, UR7, RZ, P3, !PT ;  /* 0x000000071b1b7c10 */ /* 0x000fca0009ffe4ff */
[----:B------:R-:W-:Y:S04]  /*b1350*/  STL [R1+0x3ca8], R27 ;  /* 0x003ca81b01007387 */ /* 0x000fe80000100800 */
[----:B------:R-:W4:Y:S04]  /*b1360*/  LDL.LU R21, [R1+0x3c80] ;  /* 0x003c800001157983 */ /* 0x000f280000300800 */
[----:B------:R-:W4:Y:S01]  /*b1370*/  LDL.LU R28, [R1+0x3c7c] ;  /* 0x003c7c00011c7983 */ /* 0x000f220000300800 */
[----:B------:R-:W-:-:S04]  /*b1380*/  USEL UR12, URZ, 0x4, !UP1 ;  /* 0x00000004ff0c7887 */ /* 0x000fc8000c800000 */
[----:B------:R-:W-:-:S06]  /*b1390*/  USEL UR12, UR12, URZ, !UP0 ;  /* 0x000000ff0c0c7287 */ /* 0x000fcc000c000000 */
[----:B------:R-:W-:Y:S01]  /*b13a0*/  ISETP.NE.U32.AND P0, PT, RZ, UR12, PT ;  /* 0x0000000cff007c0c */ /* 0x000fe2000bf05070 */
[----:B-1----:R-:W-:Y:S01]  /*b13b0*/  IMAD.MOV.U32 R4, RZ, RZ, R26 ;  /* 0x000000ffff047224 */ /* 0x002fe200078e001a */
[----:B------:R-:W-:Y:S02]  /*b13c0*/  IADD3 R6, P1, PT, R6, UR14, RZ ;  /* 0x0000000e06067c10 */ /* 0x000fe4000ff3e0ff */
[----:B------:R-:W-:-:S03]  /*b13d0*/  MOV R5, R27 ;  /* 0x0000001b00057202 */ /* 0x000fc60000000f00 */
[----:B------:R-:W-:Y:S06]  /*b13e0*/  STL [R1+0x3cb8], R6 ;  /* 0x003cb80601007387 */ /* 0x000fec0000100800 */
[----:B------:R1:W-:Y:S02]  /*b13f0*/  LDGSTS.E [R2+0x8000], desc[UR76][R4.64], P0 ;  /* 0x0800000004027fae */ /* 0x0003e400081a104c */
[----:B-1----:R-:W-:Y:S01]  /*b1400*/  IMAD.MOV.U32 R4, RZ, RZ, R13 ;  /* 0x000000ffff047224 */ /* 0x002fe200078e000d */
[----:B------:R-:W-:Y:S02]  /*b1410*/  IADD3.X R22, PT, PT, R22, UR7, RZ, P2, !PT ;  /* 0x0000000716167c10 */ /* 0x000fe400097fe4ff */
[----:B------:R-:W-:-:S03]  /*b1420*/  IADD3.X R25, PT, PT, R25, UR7, RZ, P1, !PT ;  /* 0x0000000719197c10 */ /* 0x000fc60008ffe4ff */
[----:B------:R1:W-:Y:S01]  /*b1430*/  STL [R1+0x3cb0], R22 ;  /* 0x003cb01601007387 */ /* 0x0003e20000100800 */
[----:B------:R-:W-:Y:S01]  /*b1440*/  IADD3 R14, P2, PT, R14, UR14, RZ ;  /* 0x0000000e0e0e7c10 */ /* 0x000fe2000ff5e0ff */
[----:B------:R-:W-:-:S05]  /*b1450*/  IMAD.MOV.U32 R5, RZ, RZ, R22 ;  /* 0x000000ffff057224 */ /* 0x000fca00078e0016 */
[----:B------:R1:W-:Y:S04]  /*b1460*/  LDGSTS.E [R2+0x8100], desc[UR76][R4.64], P0 ;  /* 0x0810000004027fae */ /* 0x0003e800081a104c */
[----:B-1----:R-:W4:Y:S04]  /*b1470*/  LDL.LU R22, [R1+0x3c64] ;  /* 0x003c640001167983 */ /* 0x002f280000300800 */
[----:B------:R-:W-:Y:S04]  /*b1480*/  STL [R1+0x3ca0], R14 ;  /* 0x003ca00e01007387 */ /* 0x000fe80000100800 */
[----:B------:R-:W-:Y:S04]  /*b1490*/  STL [R1+0x3c9c], R25 ;  /* 0x003c9c1901007387 */ /* 0x000fe80000100800 */
[----:B------:R-:W4:Y:S01]  /*b14a0*/  LDL.LU R26, [R1+0x3bac] ;  /* 0x003bac00011a7983 */ /* 0x000f220000300800 */
[----:B------:R-:W-:Y:S01]  /*b14b0*/  IMAD.MOV.U32 R4, RZ, RZ, R6 ;  /* 0x000000ffff047224 */ /* 0x000fe200078e0006 */
[----:B------:R-:W-:-:S02]  /*b14c0*/  MOV R5, R25 ;  /* 0x0000001900057202 */ /* 0x000fc40000000f00 */
[----:B------:R-:W4:Y:S04]  /*b14d0*/  LDL.LU R13, [R1+0x3bb4] ;  /* 0x003bb400010d7983 */ /* 0x000f280000300800 */
[----:B------:R1:W-:Y:S01]  /*b14e0*/  LDGSTS.E [R2+0x8200], desc[UR76][R4.64], P0 ;  /* 0x0820000004027fae */ /* 0x0003e200081a104c */
[----:B------:R-:W-:Y:S02]  /*b14f0*/  IADD3 R12, P1, PT, R12, UR14, RZ ;  /* 0x0000000e0c0c7c10 */ /* 0x000fe4000ff3e0ff */
[----:B--2---:R-:W-:-:S03]  /*b1500*/  IADD3.X R23, PT, PT, R23, UR7, RZ, P2, !PT ;  /* 0x0000000717177c10 */ /* 0x004fc600097fe4ff */
[----:B------:R-:W-:Y:S04]  /*b1510*/  STL [R1+0x3c98], R12 ;  /* 0x003c980c01007387 */ /* 0x000fe80000100800 */
[----:B------:R2:W-:Y:S04]  /*b1520*/  STL [R1+0x3c94], R23 ;  /* 0x003c941701007387 */ /* 0x0005e80000100800 */
[----:B------:R-:W4:Y:S01]  /*b1530*/  LDL.LU R27, [R1+0x3ba8] ;  /* 0x003ba800011b7983 */ /* 0x000f220000300800 */
[----:B---3--:R-:W-:-:S03]  /*b1540*/  IADD3 R15, P2, PT, R15, UR14, RZ ;  /* 0x0000000e0f0f7c10 */ /* 0x008fc6000ff5e0ff */
[----:B------:R-:W3:Y:S01]  /*b1550*/  LDL.LU R6, [R1+0x3bb8] ;  /* 0x003bb80001067983 */ /* 0x000ee20000300800 */
[----:B------:R-:W-:-:S03]  /*b1560*/  IADD3.X R29, PT, PT, R29, UR7, RZ, P1, !PT ;  /* 0x000000071d1d7c10 */ /* 0x000fc60008ffe4ff */
[----:B------:R-:W-:Y:S01]  /*b1570*/  STL [R1+0x3c90], R15 ;  /* 0x003c900f01007387 */ /* 0x000fe20000100800 */
[----:B-1----:R-:W-:-:S03]  /*b1580*/  IMAD.MOV.U32 R5, RZ, RZ, R23 ;  /* 0x000000ffff057224 */ /* 0x002fc600078e0017 */
[----:B------:R-:W-:Y:S01]  /*b1590*/  STL [R1+0x3c8c], R29 ;  /* 0x003c8c1d01007387 */ /* 0x000fe20000100800 */
[----:B------:R-:W-:-:S03]  /*b15a0*/  IMAD.MOV.U32 R4, RZ, RZ, R14 ;  /* 0x000000ffff047224 */ /* 0x000fc600078e000e */
[----:B--2---:R-:W2:Y:S04]  /*b15b0*/  LDL.LU R23, [R1+0x3bb0] ;  /* 0x003bb00001177983 */ /* 0x004ea80000300800 */
[----:B------:R-:W2:Y:S04]  /*b15c0*/  LDL.LU R25, [R1+0x3b9c] ;  /* 0x003b9c0001197983 */ /* 0x000ea80000300800 */
[----:B------:R-:W2:Y:S04]  /*b15d0*/  LDL.LU R14, [R1+0x3ba0] ;  /* 0x003ba000010e7983 */ /* 0x000ea80000300800 */
[----:B------:R1:W-:Y:S02]  /*b15e0*/  LDGSTS.E [R2+0x8300], desc[UR76][R4.64], P0 ;  /* 0x0830000004027fae */ /* 0x0003e400081a104c */
[----:B-1----:R-:W-:Y:S01]  /*b15f0*/  IMAD.MOV.U32 R4, RZ, RZ, R12 ;  /* 0x000000ffff047224 */ /* 0x002fe200078e000c */
[----:B------:R-:W-:-:S02]  /*b1600*/  MOV R5, R29 ;  /* 0x0000001d00057202 */ /* 0x000fc40000000f00 */
[----:B------:R-:W-:-:S03]  /*b1610*/  IADD3 R7, P1, PT, R7, UR14, RZ ;  /* 0x0000000e07077c10 */ /* 0x000fc6000ff3e0ff */
[----:B------:R1:W-:Y:S01]  /*b1620*/  LDGSTS.E [R2+0x8400], desc[UR76][R4.64], P0 ;  /* 0x0840000004027fae */ /* 0x0003e200081a104c */
[----:B----4-:R-:W-:-:S03]  /*b1630*/  IADD3.X R24, PT, PT, R24, UR7, RZ, P2, !PT ;  /* 0x0000000718187c10 */ /* 0x010fc600097fe4ff */
[----:B------:R-:W-:Y:S04]  /*b1640*/  STL [R1+0x3c88], R7 ;  /* 0x003c880701007387 */ /* 0x000fe80000100800 */
[----:B------:R4:W-:Y:S04]  /*b1650*/  STL [R1+0x3c84], R24 ;  /* 0x003c841801007387 */ /* 0x0009e80000100800 */
[----:B------:R-:W2:Y:S01]  /*b1660*/  LDL.LU R12, [R1+0x3b98] ;  /* 0x003b9800010c7983 */ /* 0x000ea20000300800 */
[----:B-1----:R-:W-:Y:S02]  /*b1670*/  IMAD.MOV.U32 R5, RZ, RZ, R24 ;  /* 0x000000ffff057224 */ /* 0x002fe400078e0018 */
[----:B------:R-:W-:Y:S01]  /*b1680*/  IMAD.MOV.U32 R4, RZ, RZ, R15 ;  /* 0x000000ffff047224 */ /* 0x000fe200078e000f */
[----:B----4-:R-:W4:Y:S01]  /*b1690*/  LDL.LU R24, [R1+0x3b94] ;  /* 0x003b940001187983 */ /* 0x010f220000300800 */
[----:B------:R-:W-:-:S03]  /*b16a0*/  UISETP.GT.AND UP1, UPT, UR19, 0x14, UPT ;  /* 0x000000141300788c */ /* 0x000fc6000bf24270 */
[----:B------:R1:W-:Y:S01]  /*b16b0*/  LDGSTS.E [R2+0x8500], desc[UR76][R4.64], P0 ;  /* 0x0850000004027fae */ /* 0x0003e200081a104c */
[----:B------:R-:W-:Y:S02]  /*b16c0*/  IADD3 R21, P2, PT, R21, UR14, RZ ;  /* 0x0000000e15157c10 */ /* 0x000fe4000ff5e0ff */
[----:B------:R-:W-:-:S03]  /*b16d0*/  IADD3.X R28, PT, PT, R28, UR7, RZ, P1, !PT ;  /* 0x000000071c1c7c10 */ /* 0x000fc60008ffe4ff */
[----:B------:R-:W-:Y:S04]  /*b16e0*/  STL [R1+0x3c80], R21 ;  /* 0x003c801501007387 */ /* 0x000fe80000100800 */
[----:B------:R-:W-:Y:S04]  /*b16f0*/  STL [R1+0x3c7c], R28 ;  /* 0x003c7c1c01007387 */ /* 0x000fe80000100800 */
[----:B------:R-:W4:Y:S04]  /*b1700*/  LDL.LU R15, [R1+0x3b90] ;  /* 0x003b9000010f7983 */ /* 0x000f280000300800 */
[----:B------:R-:W4:Y:S01]  /*b1710*/  LDL.LU R29, [R1+0x3b8c] ;  /* 0x003b8c00011d7983 */ /* 0x000f220000300800 */
[----:B------:R-:W-:Y:S01]  /*b1720*/  USEL UR12, URZ, 0x4, !UP1 ;  /* 0x00000004ff0c7887 */ /* 0x000fe2000c800000 */
[----:B-1----:R-:W-:Y:S01]  /*b1730*/  IMAD.MOV.U32 R4, RZ, RZ, R7 ;  /* 0x000000ffff047224 */ /* 0x002fe200078e0007 */
[----:B------:R-:W-:-:S02]  /*b1740*/  MOV R5, R28 ;  /* 0x0000001c00057202 */ /* 0x000fc40000000f00 */
[----:B------:R-:W-:-:S03]  /*b1750*/  USEL UR12, UR12, URZ, !UP0 ;  /* 0x000000ff0c0c7287 */ /* 0x000fc6000c000000 */
[----:B------:R1:W-:Y:S03]  /*b1760*/  LDGSTS.E [R2+0x8600], desc[UR76][R4.64], P0 ;  /* 0x0860000004027fae */ /* 0x0003e600081a104c */
[----:B------:R-:W-:Y:S01]  /*b1770*/  ISETP.NE.U32.AND P1, PT, RZ, UR12, PT ;  /* 0x0000000cff007c0c */ /* 0x000fe2000bf25070 */
[----:B-1----:R-:W-:Y:S01]  /*b1780*/  IMAD.MOV.U32 R4, RZ, RZ, R21 ;  /* 0x000000ffff047224 */ /* 0x002fe200078e0015 */
[----:B------:R-:W-:-:S05]  /*b1790*/  IADD3.X R22, PT, PT, R22, UR7, RZ, P2, !PT ;  /* 0x0000000716167c10 */ /* 0x000fca00097fe4ff */
[----:B------:R-:W-:-:S05]  /*b17a0*/  IMAD.MOV.U32 R5, RZ, RZ, R22 ;  /* 0x000000ffff057224 */ /* 0x000fca00078e0016 */
[----:B------:R1:W-:Y:S01]  /*b17b0*/  LDGSTS.E [R2+0x8700], desc[UR76][R4.64], P0 ;  /* 0x0870000004027fae */ /* 0x0003e200081a104c */
[----:B------:R-:W-:Y:S02]  /*b17c0*/  IADD3 R26, P3, PT, R26, UR14, RZ ;  /* 0x0000000e1a1a7c10 */ /* 0x000fe4000ff7e0ff */
[----:B------:R-:W-:-:S03]  /*b17d0*/  IADD3 R13, P2, PT, R13, UR14, RZ ;  /* 0x0000000e0d0d7c10 */ /* 0x000fc6000ff5e0ff */
[----:B------:R-:W-:Y:S04]  /*b17e0*/  STL [R1+0x3bac], R26 ;  /* 0x003bac1a01007387 */ /* 0x000fe80000100800 */
[----:B------:R1:W-:Y:S02]  /*b17f0*/  STL [R1+0x3c64], R22 ;  /* 0x003c641601007387 */ /* 0x0003e40000100800 */
[----:B-1----:R-:W-:Y:S02]  /*b1800*/  IMAD.MOV.U32 R4, RZ, RZ, R26 ;  /* 0x000000ffff047224 */ /* 0x002fe400078e001a */
[----:B------:R-:W4:Y:S04]  /*b1810*/  LDL.LU R7, [R1+0x3b88] ;  /* 0x003b880001077983 */ /* 0x000f280000300800 */
[----:B------:R-:W4:Y:S04]  /*b1820*/  LDL.LU R22, [R1+0x3b84] ;  /* 0x003b840001167983 */ /* 0x000f280000300800 */
[----:B------:R-:W-:Y:S01]  /*b1830*/  STL [R1+0x3bb4], R13 ;  /* 0x003bb40d01007387 */ /* 0x000fe20000100800 */
[----:B------:R-:W-:-:S02]  /*b1840*/  IADD3.X R27, PT, PT, R27, UR7, RZ, P3, !PT ;  /* 0x000000071b1b7c10 */ /* 0x000fc40009ffe4ff */
[----:B---3--:R-:W-:-:S03]  /*b1850*/  IADD3 R6, P0, PT, R6, UR14, RZ ;  /* 0x0000000e06067c10 */ /* 0x008fc6000ff1e0ff */
[----:B------:R-:W-:Y:S01]  /*b1860*/  STL [R1+0x3ba8], R27 ;  /* 0x003ba81b01007387 */ /* 0x000fe20000100800 */
[----:B------:R-:W-:-:S03]  /*b1870*/  MOV R5, R27 ;  /* 0x0000001b00057202 */ /* 0x000fc60000000f00 */
[----:B------:R-:W3:Y:S04]  /*b1880*/  LDL.LU R21, [R1+0x3b80] ;  /* 0x003b800001157983 */ /* 0x000ee80000300800 */
[----:B------:R-:W3:Y:S01]  /*b1890*/  LDL.LU R28, [R1+0x3b7c] ;  /* 0x003b7c00011c7983 */ /* 0x000ee20000300800 */
[----:B--2---:R-:W-:-:S03]  /*b18a0*/  IADD3.X R23, PT, PT, R23, UR7, RZ, P2, !PT ;  /* 0x0000000717177c10 */ /* 0x004fc600097fe4ff */
[----:B------:R-:W-:Y:S01]  /*b18b0*/  STL [R1+0x3bb8], R6 ;  /* 0x003bb80601007387 */ /* 0x000fe20000100800 */
[----:B------:R-:W-:-:S03]  /*b18c0*/  IADD3.X R25, PT, PT, R25, UR7, RZ, P0, !PT ;  /* 0x0000000719197c10 */ /* 0x000fc600087fe4ff */
[----:B------:R1:W-:Y:S01]  /*b18d0*/  LDGSTS.E [R2+0xa000], desc[UR76][R4.64], P1 ;  /* 0x0a00000004027fae */ /* 0x0003e200089a104c */
[----:B------:R-:W-:-:S03]  /*b18e0*/  IADD3 R14, P2, PT, R14, UR14, RZ ;  /* 0x0000000e0e0e7c10 */ /* 0x000fc6000ff5e0ff */
[----:B------:R2:W-:Y:S01]  /*b18f0*/  STL [R1+0x3bb0], R23 ;  /* 0x003bb01701007387 */ /* 0x0005e20000100800 */
[----:B-1----:R-:W-:-:S03]  /*b1900*/  IMAD.MOV.U32 R5, RZ, RZ, R23 ;  /* 0x000000ffff057224 */ /* 0x002fc600078e0017 */
[----:B--2---:R-:W2:Y:S04]  /*b1910*/  LDL.LU R23, [R1+0x3b64] ;  /* 0x003b640001177983 */ /* 0x004ea80000300800 */
[----:B------:R-:W-:Y:S04]  /*b1920*/  STL [R1+0x3ba0], R14 ;  /* 0x003ba00e01007387 */ /* 0x000fe80000100800 */
[----:B------:R-:W-:Y:S01]  /*b1930*/  STL [R1+0x3b9c], R25 ;  /* 0x003b9c1901007387 */ /* 0x000fe20000100800 */
[----:B------:R-:W-:-:S03]  /*b1940*/  IMAD.MOV.U32 R4, RZ, RZ, R13 ;  /* 0x000000ffff047224 */ /* 0x000fc600078e000d */
[----:B------:R-:W2:Y:S04]  /*b1950*/  LDL.LU R26, [R1+0x3aac] ;  /* 0x003aac00011a7983 */ /* 0x000ea80000300800 */
[----:B------:R-:W2:Y:S04]  /*b1960*/  LDL.LU R13, [R1+0x3ab4] ;  /* 0x003ab400010d7983 */ /* 0x000ea80000300800 */
[----:B------:R1:W-:Y:S01]  /*b1970*/  LDGSTS.E [R2+0xa100], desc[UR76][R4.64], P1 ;  /* 0x0a10000004027fae */ /* 0x0003e200089a104c */
[----:B------:R-:W-:Y:S02]  /*b1980*/  IADD3 R12, P0, PT, R12, UR14, RZ ;  /* 0x0000000e0c0c7c10 */ /* 0x000fe4000ff1e0ff */
[----:B----4-:R-:W-:-:S03]  /*b1990*/  IADD3.X R24, PT, PT, R24, UR7, RZ, P2, !PT ;  /* 0x0000000718187c10 */ /* 0x010fc600097fe4ff */
[----:B------:R-:W-:Y:S01]  /*b19a0*/  STL [R1+0x3b98], R12 ;  /* 0x003b980c01007387 */ /* 0x000fe20000100800 */
[----:B-1----:R-:W-:Y:S01]  /*b19b0*/  IMAD.MOV.U32 R4, RZ, RZ, R6 ;  /* 0x000000ffff047224 */ /* 0x002fe200078e0006 */
[----:B------:R-:W-:Y:S02]  /*b19c0*/  MOV R5, R25 ;  /* 0x0000001900057202 */ /* 0x000fe40000000f00 */
[----:B------:R1:W-:Y:S04]  /*b19d0*/  STL [R1+0x3b94], R24 ;  /* 0x003b941801007387 */ /* 0x0003e80000100800 */
[----:B------:R-:W4:Y:S04]  /*b19e0*/  LDL.LU R27, [R1+0x3aa8] ;  /* 0x003aa800011b7983 */ /* 0x000f280000300800 */
[----:B------:R-:W4:Y:S04]  /*b19f0*/  LDL.LU R6, [R1+0x3ab8] ;  /* 0x003ab80001067983 */ /* 0x000f280000300800 */
[----:B------:R1:W-:Y:S01]  /*b1a00*/  LDGSTS.E [R2+0xa200], desc[UR76][R4.64], P1 ;  /* 0x0a20000004027fae */ /* 0x0003e200089a104c */
[----:B------:R-:W-:-:S02]  /*b1a10*/  IADD3 R15, P2, PT, R15, UR14, RZ ;  /* 0x0000000e0f0f7c10 */ /* 0x000fc4000ff5e0ff */
[----:B------:R-:W-:-:S03]  /*b1a20*/  IADD3.X R29, PT, PT, R29, UR7, RZ, P0, !PT ;  /* 0x000000071d1d7c10 */ /* 0x000fc600087fe4ff */
[----:B------:R-:W-:Y:S04]  /*b1a30*/  STL [R1+0x3b90], R15 ;  /* 0x003b900f01007387 */ /* 0x000fe80000100800 */
[----:B------:R-:W-:Y:S01]  /*b1a40*/  STL [R1+0x3b8c], R29 ;  /* 0x003b8c1d01007387 */ /* 0x000fe20000100800 */
[----:B-1----:R-:W-:Y:S02]  /*b1a50*/  IMAD.MOV.U32 R5, RZ, RZ, R24 ;  /* 0x000000ffff057224 */ /* 0x002fe400078e0018 */
[----:B------:R-:W-:Y:S01]  /*b1a60*/  IMAD.MOV.U32 R4, RZ, RZ, R14 ;  /* 0x000000ffff047224 */ /* 0x000fe200078e000e */
[----:B------:R-:W4:Y:S04]  /*b1a70*/  LDL.LU R24, [R1+0x3ab0] ;  /* 0x003ab00001187983 */ /* 0x000f280000300800 */
[----:B------:R-:W4:Y:S04]  /*b1a80*/  LDL.LU R25, [R1+0x3a9c] ;  /* 0x003a9c0001197983 */ /* 0x000f280000300800 */
[----:B------:R-:W4:Y:S04]  /*b1a90*/  LDL.LU R14, [R1+0x3aa0] ;  /* 0x003aa000010e7983 */ /* 0x000f280000300800 */
[----:B------:R1:W-:Y:S01]  /*b1aa0*/  LDGSTS.E [R2+0xa300], desc[UR76][R4.64], P1 ;  /* 0x0a30000004027fae */ /* 0x0003e200089a104c */
[----:B------:R-:W-:Y:S01]  /*b1ab0*/  UISETP.GT.AND UP1, UPT, UR19, 0x18, UPT ;  /* 0x000000181300788c */ /* 0x000fe2000bf24270 */
[----:B-1----:R-:W-:Y:S01]  /*b1ac0*/  IMAD.MOV.U32 R4, RZ, RZ, R12 ;  /* 0x000000ffff047224 */ /* 0x002fe200078e000c */
[----:B------:R-:W-:-:S02]  /*b1ad0*/  MOV R5, R29 ;  /* 0x0000001d00057202 */ /* 0x000fc40000000f00 */
[----:B------:R-:W-:-:S03]  /*b1ae0*/  USEL UR12, URZ, 0x4, !UP1 ;  /* 0x00000004ff0c7887 */ /* 0x000fc6000c800000 */
[----:B------:R1:W-:Y:S01]  /*b1af0*/  LDGSTS.E [R2+0xa400], desc[UR76][R4.64], P1 ;  /* 0x0a40000004027fae */ /* 0x0003e200089a104c */
[----:B------:R-:W-:Y:S01]  /*b1b00*/  USEL UR12, UR12, URZ, !UP0 ;  /* 0x000000ff0c0c7287 */ /* 0x000fe2000c000000 */
[----:B-1----:R-:W-:Y:S01]  /*b1b10*/  IMAD.MOV.U32 R4, RZ, RZ, R15 ;  /* 0x000000ffff047224 */ /* 0x002fe200078e000f */
[----:B------:R-:W-:Y:S02]  /*b1b20*/  IADD3 R7, P0, PT, R7, UR14, RZ ;  /* 0x0000000e07077c10 */ /* 0x000fe4000ff1e0ff */
[----:B------:R-:W-:-:S03]  /*b1b30*/  IADD3.X R22, PT, PT, R22, UR7, RZ, P2, !PT ;  /* 0x0000000716167c10 */ /* 0x000fc600097fe4ff */
[----:B------:R-:W-:Y:S04]  /*b1b40*/  STL [R1+0x3b88], R7 ;  /* 0x003b880701007387 */ /* 0x000fe80000100800 */
[----:B------:R1:W-:Y:S01]  /*b1b50*/  STL [R1+0x3b84], R22 ;  /* 0x003b841601007387 */ /* 0x0003e20000100800 */
[----:B------:R-:W-:-:S03]  /*b1b60*/  IMAD.MOV.U32 R5, RZ, RZ, R22 ;  /* 0x000000ffff057224 */ /* 0x000fc600078e0016 */
[----:B------:R-:W4:Y:S04]  /*b1b70*/  LDL.LU R12, [R1+0x3a98] ;  /* 0x003a9800010c7983 */ /* 0x000f280000300800 */
[----:B------:R3:W-:Y:S04]  /*b1b80*/  LDGSTS.E [R2+0xa500], desc[UR76][R4.64], P1 ;  /* 0x0a50000004027fae */ /* 0x0007e800089a104c */
[----:B-1----:R-:W4:Y:S01]  /*b1b90*/  LDL.LU R22, [R1+0x3a94] ;  /* 0x003a940001167983 */ /* 0x002f220000300800 */
[----:B---3--:R-:W-:Y:S02]  /*b1ba0*/  IADD3 R21, P2, PT, R21, UR14, RZ ;  /* 0x0000000e15157c10 */ /* 0x008fe4000ff5e0ff */
[----:B------:R-:W-:-:S03]  /*b1bb0*/  IADD3.X R28, PT, PT, R28, UR7, RZ, P0, !PT ;  /* 0x000000071c1c7c10 */ /* 0x000fc600087fe4ff */
[----:B------:R-:W-:Y:S01]  /*b1bc0*/  STL [R1+0x3b80], R21 ;  /* 0x003b801501007387 */ /* 0x000fe20000100800 */
[----:B------:R-:W-:-:S03]  /*b1bd0*/  IMAD.MOV.U32 R4, RZ, RZ, R7 ;  /* 0x000000ffff047224 */ /* 0x000fc600078e0007 */
[----:B------:R-:W-:Y:S01]  /*b1be0*/  STL [R1+0x3b7c], R28 ;  /* 0x003b7c1c01007387 */ /* 0x000fe20000100800 */
[----:B------:R-:W-:-:S03]  /*b1bf0*/  MOV R5, R28 ;  /* 0x0000001c00057202 */ /* 0x000fc60000000f00 */
[----:B------:R-:W3:Y:S04]  /*b1c00*/  LDL.LU R15, [R1+0x3a90] ;  /* 0x003a9000010f7983 */ /* 0x000ee80000300800 */
[----:B------:R-:W3:Y:S01]  /*b1c10*/  LDL.LU R29, [R1+0x3a8c] ;  /* 0x003a8c00011d7983 */ /* 0x000ee20000300800 */
[----:B------:R-:W-:-:S03]  /*b1c20*/  ISETP.NE.U32.AND P0, PT, RZ, UR12, PT ;  /* 0x0000000cff007c0c */ /* 0x000fc6000bf05070 */
[----:B------:R1:W-:Y:S01]  /*b1c30*/  LDGSTS.E [R2+0xa600], desc[UR76][R4.64], P1 ;  /* 0x0a60000004027fae */ /* 0x0003e200089a104c */
[----:B--2---:R-:W-:Y:S02]  /*b1c40*/  IADD3.X R23, PT, PT, R23, UR7, RZ, P2, !PT ;  /* 0x0000000717177c10 */ /* 0x004fe400097fe4ff */
[----:B------:R-:W-:-:S03]  /*b1c50*/  IADD3 R26, P3, PT, R26, UR14, RZ ;  /* 0x0000000e1a1a7c10 */ /* 0x000fc6000ff7e0ff */
[----:B-1----:R-:W-:Y:S02]  /*b1c60*/  IMAD.MOV.U32 R5, RZ, RZ, R23 ;  /* 0x000000ffff057224 */ /* 0x002fe400078e0017 */
[----:B------:R-:W-:Y:S01]  /*b1c70*/  STL [R1+0x3aac], R26 ;  /* 0x003aac1a01007387 */ /* 0x000fe20000100800 */
[----:B------:R-:W-:-:S03]  /*b1c80*/  IMAD.MOV.U32 R4, RZ, RZ, R21 ;  /* 0x000000ffff047224 */ /* 0x000fc600078e0015 */
[----:B------:R1:W-:Y:S01]  /*b1c90*/  STL [R1+0x3b64], R23 ;  /* 0x003b641701007387 */ /* 0x0003e20000100800 */
[----:B------:R-:W-:-:S03]  /*b1ca0*/  IADD3 R13, P2, PT, R13, UR14, RZ ;  /* 0x0000000e0d0d7c10 */ /* 0x000fc6000ff5e0ff */
[----:B------:R-:W2:Y:S04]  /*b1cb0*/  LDL.LU R7, [R1+0x3a88] ;  /* 0x003a880001077983 */ /* 0x000ea80000300800 */
[----:B------:R4:W-:Y:S04]  /*b1cc0*/  LDGSTS.E [R2+0xa700], desc[UR76][R4.64], P1 ;  /* 0x0a70000004027fae */ /* 0x0009e800089a104c */
[----:B-1----:R-:W2:Y:S01]  /*b1cd0*/  LDL.LU R23, [R1+0x3a84] ;  /* 0x003a840001177983 */ /* 0x002ea20000300800 */
[----:B----4-:R-:W-:-:S03]  /*b1ce0*/  IADD3.X R27, PT, PT, R27, UR7, RZ, P3, !PT ;  /* 0x000000071b1b7c10 */ /* 0x010fc60009ffe4ff */
[----:B------:R-:W-:Y:S01]  /*b1cf0*/  STL [R1+0x3ab4], R13 ;  /* 0x003ab40d01007387 */ /* 0x000fe20000100800 */
[----:B------:R-:W-:Y:S01]  /*b1d00*/  IMAD.MOV.U32 R4, RZ, RZ, R26 ;  /* 0x000000ffff047224 */ /* 0x000fe200078e001a */
[----:B------:R-:W-:Y:S02]  /*b1d10*/  IADD3 R6, P1, PT, R6, UR14, RZ ;  /* 0x0000000e06067c10 */ /* 0x000fe4000ff3e0ff */
[----:B------:R-:W-:Y:S01]  /*b1d20*/  STL [R1+0x3aa8], R27 ;  /* 0x003aa81b01007387 */ /* 0x000fe20000100800 */
[----:B------:R-:W-:-:S03]  /*b1d30*/  MOV R5, R27 ;  /* 0x0000001b00057202 */ /* 0x000fc60000000f00 */
[----:B------:R-:W4:Y:S04]  /*b1d40*/  LDL.LU R21, [R1+0x3a80] ;  /* 0x003a800001157983 */ /* 0x000f280000300800 */
[----:B------:R-:W4:Y:S04]  /*b1d50*/  LDL.LU R28, [R1+0x3a7c] ;  /* 0x003a7c00011c7983 */ /* 0x000f280000300800 */
[----:B------:R-:W-:Y:S04]  /*b1d60*/  STL [R1+0x3ab8], R6 ;  /* 0x003ab80601007387 */ /* 0x000fe80000100800 */
[----:B------:R1:W-:Y:S01]  /*b1d70*/  LDGSTS.E [R2+0xc000], desc[UR76][R4.64], P0 ;  /* 0x0c00000004027fae */ /* 0x0003e200081a104c */
[----:B------:R-:W-:-:S02]  /*b1d80*/  IADD3.X R24, PT, PT, R24, UR7, RZ, P2, !PT ;  /* 0x0000000718187c10 */ /* 0x000fc400097fe4ff */
[----:B------:R-:W-:-:S03]  /*b1d90*/  IADD3.X R25, PT, PT, R25, UR7, RZ, P1, !PT ;  /* 0x0000000719197c10 */ /* 0x000fc60008ffe4ff */
[----:B------:R1:W-:Y:S01]  /*b1da0*/  STL [R1+0x3ab0], R24 ;  /* 0x003ab01801007387 */ /* 0x0003e20000100800 */
[----:B------:R-:W-:Y:S01]  /*b1db0*/  IADD3 R14, P2, PT, R14, UR14, RZ ;  /* 0x0000000e0e0e7c10 */ /* 0x000fe2000ff5e0ff */
[----:B-1----:R-:W-:Y:S02]  /*b1dc0*/  IMAD.MOV.U32 R5, RZ, RZ, R24 ;  /* 0x000000ffff057224 */ /* 0x002fe400078e0018 */
[----:B------:R-:W4:Y:S04]  /*b1dd0*/  LDL.LU R24, [R1+0x3a64] ;  /* 0x003a640001187983 */ /* 0x000f280000300800 */
[----:B------:R-:W-:Y:S04]  /*b1de0*/  STL [R1+0x3aa0], R14 ;  /* 0x003aa00e01007387 */ /* 0x000fe80000100800 */
[----:B------:R-:W-:Y:S04]  /*b1df0*/  STL [R1+0x3a9c], R25 ;  /* 0x003a9c1901007387 */ /* 0x000fe80000100800 */
        /* <DEDUP_REMOVED lines=15> */
[----:B---3--:R-:W-:-:S03]  /*b1ef0*/  IADD3 R15, P2, PT, R15, UR14, RZ ;  /* 0x0000000e0f0f7c10 */ /* 0x008fc6000ff5e0ff */
[----:B------:R3:W-:Y:S01]  /*b1f00*/  LDGSTS.E [R2+0xc300], desc[UR76][R4.64], P0 ;  /* 0x0c30000004027fae */ /* 0x0007e200081a104c */
[----:B------:R-:W-:-:S03]  /*b1f10*/  IADD3.X R29, PT, PT, R29, UR7, RZ, P1, !PT ;  /* 0x000000071d1d7c10 */ /* 0x000fc60008ffe4ff */
[----:B------:R-:W-:Y:S04]  /*b1f20*/  STL [R1+0x3a90], R15 ;  /* 0x003a900f01007387 */ /* 0x000fe80000100800 */
[----:B------:R-:W-:Y:S04]  /*b1f30*/  STL [R1+0x3a8c], R29 ;  /* 0x003a8c1d01007387 */ /* 0x000fe80000100800 */
[----:B-1----:R-:W4:Y:S01]  /*b1f40*/  LDL.LU R22, [R1+0x39b0] ;  /* 0x0039b00001167983 */ /* 0x002f220000300800 */
[----:B---3--:R-:W-:Y:S01]  /*b1f50*/  IMAD.MOV.U32 R4, RZ, RZ, R12 ;  /* 0x000000ffff047224 */ /* 0x008fe200078e000c */
[----:B------:R-:W-:-:S02]  /*b1f60*/  MOV R5, R29 ;  /* 0x0000001d00057202 */ /* 0x000fc40000000f00 */
[----:B------:R-:W3:Y:S04]  /*b1f70*/  LDL.LU R25, [R1+0x399c] ;  /* 0x00399c0001197983 */ /* 0x000ee80000300800 */
[----:B------:R-:W3:Y:S04]  /*b1f80*/  LDL.LU R14, [R1+0x39a0] ;  /* 0x0039a000010e7983 */ /* 0x000ee80000300800 */
[----:B------:R1:W-:Y:S01]  /*b1f90*/  LDGSTS.E [R2+0xc400], desc[UR76][R4.64], P0 ;  /* 0x0c40000004027fae */ /* 0x0003e200081a104c */
[----:B--2---:R-:W-:Y:S02]  /*b1fa0*/  IADD3 R7, P1, PT, R7, UR14, RZ ;  /* 0x0000000e07077c10 */ /* 0x004fe4000ff3e0ff */
[----:B------:R-:W-:-:S03]  /*b1fb0*/  IADD3.X R23, PT, PT, R23, UR7, RZ, P2, !PT ;  /* 0x0000000717177c10 */ /* 0x000fc600097fe4ff */
[----:B------:R-:W-:Y:S04]  /*b1fc0*/  STL [R1+0x3a88], R7 ;  /* 0x003a880701007387 */ /* 0x000fe80000100800 */
[----:B------:R2:W-:Y:S01]  /*b1fd0*/  STL [R1+0x3a84], R23 ;  /* 0x003a841701007387 */ /* 0x0005e20000100800 */
[----:B-1----:R-:W-:-:S03]  /*b1fe0*/  IMAD.MOV.U32 R5, RZ, RZ, R23 ;  /* 0x000000ffff057224 */ /* 0x002fc600078e0017 */
[----:B------:R-:W3:Y:S01]  /*b1ff0*/  LDL.LU R12, [R1+0x3998] ;  /* 0x00399800010c7983 */ /* 0x000ee20000300800 */
[----:B------:R-:W-:-:S03]  /*b2000*/  IMAD.MOV.U32 R4, RZ, RZ, R15 ;  /* 0x000000ffff047224 */ /* 0x000fc600078e000f */
[----:B--2---:R-:W2:Y:S01]  /*b2010*/  LDL.LU R23, [R1+0x3994] ;  /* 0x0039940001177983 */ /* 0x004ea20000300800 */
[----:B----4-:R-:W-:Y:S02]  /*b2020*/  IADD3 R21, P2, PT, R21, UR14, RZ ;  /* 0x0000000e15157c10 */ /* 0x010fe4000ff5e0ff */
[----:B------:R-:W-:Y:S01]  /*b2030*/  IADD3.X R28, PT, PT, R28, UR7, RZ, P1, !PT ;  /* 0x000000071c1c7c10 */ /* 0x000fe20008ffe4ff */
[----:B------:R1:W-:Y:S04]  /*b2040*/  LDGSTS.E [R2+0xc500], desc[UR76][R4.64], P0 ;  /* 0x0c50000004027fae */ /* 0x0003e800081a104c */
[----:B------:R-:W-:Y:S04]  /*b2050*/  STL [R1+0x3a80], R21 ;  /* 0x003a801501007387 */ /* 0x000fe80000100800 */
[----:B------:R-:W-:Y:S04]  /*b2060*/  STL [R1+0x3a7c], R28 ;  /* 0x003a7c1c01007387 */ /* 0x000fe80000100800 */
[----:B------:R-:W4:Y:S01]  /*b2070*/  LDL.LU R15, [R1+0x3990] ;  /* 0x00399000010f7983 */ /* 0x000f220000300800 */
[----:B-1----:R-:W-:Y:S01]  /*b2080*/  IMAD.MOV.U32 R4, RZ, RZ, R7 ;  /* 0x000000ffff047224 */ /* 0x002fe200078e0007 */
[----:B------:R-:W-:-:S02]  /*b2090*/  MOV R5, R28 ;  /* 0x0000001c00057202 */ /* 0x000fc40000000f00 */
[----:B------:R-:W4:Y:S04]  /*b20a0*/  LDL.LU R29, [R1+0x398c] ;  /* 0x00398c00011d7983 */ /* 0x000f280000300800 */
[----:B------:R1:W-:Y:S01]  /*b20b0*/  LDGSTS.E [R2+0xc600], desc[UR76][R4.64], P0 ;  /* 0x0c60000004027fae */ /* 0x0003e200081a104c */
[----:B------:R-:W-:Y:S02]  /*b20c0*/  IADD3.X R24, PT, PT, R24, UR7, RZ, P2, !PT ;  /* 0x0000000718187c10 */ /* 0x000fe400097fe4ff */
[----:B------:R-:W-:-:S03]  /*b20d0*/  IADD3 R26, P3, PT, R26, UR14, RZ ;  /* 0x0000000e1a1a7c10 */ /* 0x000fc6000ff7e0ff */
[----:B-1----:R-:W-:Y:S02]  /*b20e0*/  IMAD.MOV.U32 R5, RZ, RZ, R24 ;  /* 0x000000ffff057224 */ /* 0x002fe400078e0018 */
        /* <DEDUP_REMOVED lines=18> */
[----:B------:R-:W4:Y:S01]  /*b2210*/  LDL.LU R28, [R1+0x397c] ;  /* 0x00397c00011c7983 */ /* 0x000f220000300800 */
[----:B------:R-:W-:-:S03]  /*b2220*/  IADD3.X R22, PT, PT, R22, UR7, RZ, P2, !PT ;  /* 0x0000000716167c10 */ /* 0x000fc600097fe4ff */
[----:B------:R-:W-:Y:S01]  /*b2230*/  STL [R1+0x39b8], R6 ;  /* 0x0039b80601007387 */ /* 0x000fe20000100800 */
[----:B---3--:R-:W-:-:S03]  /*b2240*/  IADD3.X R25, PT, PT, R25, UR7, RZ, P0, !PT ;  /* 0x0000000719197c10 */ /* 0x008fc600087fe4ff */
[----:B------:R1:W-:Y:S01]  /*b2250*/  LDGSTS.E [R2+0xe000], desc[UR76][R4.64], P1 ;  /* 0x0e00000004027fae */ /* 0x0003e200089a104c */
[----:B------:R-:W-:-:S03]  /*b2260*/  IADD3 R14, P2, PT, R14, UR14, RZ ;  /* 0x0000000e0e0e7c10 */ /* 0x000fc6000ff5e0ff */
[----:B------:R3:W-:Y:S01]  /*b2270*/  STL [R1+0x39b0], R22 ;  /* 0x0039b01601007387 */ /* 0x0007e20000100800 */
[----:B-1----:R-:W-:-:S03]  /*b2280*/  IMAD.MOV.U32 R5, RZ, RZ, R22 ;  /* 0x000000ffff057224 */ /* 0x002fc600078e0016 */
[----:B---3--:R-:W3:Y:S01]  /*b2290*/  LDL.LU R22, [R1+0x3964] ;  /* 0x0039640001167983 */ /* 0x008ee20000300800 */
[----:B------:R-:W-:-:S03]  /*b22a0*/  IMAD.MOV.U32 R4, RZ, RZ, R13 ;  /* 0x000000ffff047224 */ /* 0x000fc600078e000d */
[----:B------:R-:W-:Y:S04]  /*b22b0*/  STL [R1+0x39a0], R14 ;  /* 0x0039a00e01007387 */ /* 0x000fe80000100800 */
[----:B------:R-:W-:Y:S04]  /*b22c0*/  STL [R1+0x399c], R25 ;  /* 0x00399c1901007387 */ /* 0x000fe80000100800 */
[----:B------:R-:W3:Y:S04]  /*b22d0*/  LDL.LU R26, [R1+0x38ac] ;  /* 0x0038ac00011a7983 */ /* 0x000ee80000300800 */
[----:B------:R-:W3:Y:S04]  /*b22e0*/  LDL.LU R13, [R1+0x38b4] ;  /* 0x0038b400010d7983 */ /* 0x000ee80000300800 */
[----:B------:R1:W-:Y:S01]  /*b22f0*/  LDGSTS.E [R2+0xe100], desc[UR76][R4.64], P1 ;  /* 0x0e10000004027fae */ /* 0x0003e200089a104c */
[----:B------:R-:W-:-:S02]  /*b2300*/  IADD3 R12, P0, PT, R12, UR14, RZ ;  /* 0x0000000e0c0c7c10 */ /* 0x000fc4000ff1e0ff */
[----:B--2---:R-:W-:-:S03]  /*b2310*/  IADD3.X R23, PT, PT, R23, UR7, RZ, P2, !PT ;  /* 0x0000000717177c10 */ /* 0x004fc600097fe4ff */
[----:B------:R-:W-:Y:S01]  /*b2320*/  STL [R1+0x3998], R12 ;  /* 0x0039980c01007387 */ /* 0x000fe20000100800 */
[----:B-1----:R-:W-:-:S03]  /*b2330*/  IMAD.MOV.U32 R4, RZ, RZ, R6 ;  /* 0x000000ffff047224 */ /* 0x002fc600078e0006 */
[----:B------:R1:W-:Y:S01]  /*b2340*/  STL [R1+0x3994], R23 ;  /* 0x0039941701007387 */ /* 0x0003e20000100800 */
[----:B------:R-:W-:-:S03]  /*b2350*/  MOV R5, R25 ;  /* 0x0000001900057202 */ /* 0x000fc60000000f00 */
[----:B------:R-:W2:Y:S04]  /*b2360*/  LDL.LU R27, [R1+0x38a8] ;  /* 0x0038a800011b7983 */ /* 0x000ea80000300800 */
[----:B------:R1:W-:Y:S01]  /*b2370*/  LDGSTS.E [R2+0xe200], desc[UR76][R4.64], P1 ;  /* 0x0e20000004027fae */ /* 0x0003e200089a104c */
[----:B----4-:R-:W-:-:S03]  /*b2380*/  IADD3 R15, P2, PT, R15, UR14, RZ ;  /* 0x0000000e0f0f7c10 */ /* 0x010fc6000ff5e0ff */
[----:B------:R-:W4:Y:S01]  /*b2390*/  LDL.LU R6, [R1+0x38b8] ;  /* 0x0038b80001067983 */ /* 0x000f220000300800 */
[----:B------:R-:W-:-:S03]  /*b23a0*/  IADD3.X R29, PT, PT, R29, UR7, RZ, P0, !PT ;  /* 0x000000071d1d7c10 */ /* 0x000fc600087fe4ff */
[----:B------:R-:W-:Y:S01]  /*b23b0*/  STL [R1+0x3990], R15 ;  /* 0x0039900f01007387 */ /* 0x000fe20000100800 */
[----:B-1----:R-:W-:Y:S02]  /*b23c0*/  IMAD.MOV.U32 R4, RZ, RZ, R14 ;  /* 0x000000ffff047224 */ /* 0x002fe400078e000e */
[----:B------:R-:W-:Y:S01]  /*b23d0*/  IMAD.MOV.U32 R5, RZ, RZ, R23 ;  /* 0x000000ffff057224 */ /* 0x000fe200078e0017 */
[----:B------:R-:W-:Y:S04]  /*b23e0*/  STL [R1+0x398c], R29 ;  /* 0x00398c1d01007387 */ /* 0x000fe80000100800 */
[----:B------:R-:W4:Y:S04]  /*b23f0*/  LDL.LU R23, [R1+0x38b0] ;  /* 0x0038b00001177983 */ /* 0x000f280000300800 */
        /* <DEDUP_REMOVED lines=28> */
[----:B---3--:R-:W-:Y:S01]  /*b25c0*/  IADD3.X R22, PT, PT, R22, UR7, RZ, P2, !PT ;  /* 0x0000000716167c10 */ /* 0x008fe200097fe4ff */
[----:B-1----:R-:W-:-:S04]  /*b25d0*/  IMAD.MOV.U32 R4, RZ, RZ, R21 ;  /* 0x000000ffff047224 */ /* 0x002fc800078e0015 */
[----:B------:R-:W-:-:S05]  /*b25e0*/  IMAD.MOV.U32 R5, RZ, RZ, R22 ;  /* 0x000000ffff057224 */ /* 0x000fca00078e0016 */
[----:B------:R1:W-:Y:S01]  /*b25f0*/  LDGSTS.E [R2+0xe700], desc[UR76][R4.64], P1 ;  /* 0x0e70000004027fae */ /* 0x0003e200089a104c */
[----:B------:R-:W-:Y:S02]  /*b2600*/  IADD3 R26, P3, PT, R26, UR14, RZ ;  /* 0x0000000e1a1a7c10 */ /* 0x000fe4000ff7e0ff */
[----:B------:R-:W-:-:S03]  /*b2610*/  IADD3 R13, P2, PT, R13, UR14, RZ ;  /* 0x0000000e0d0d7c10 */ /* 0x000fc6000ff5e0ff */
[----:B------:R-:W-:Y:S04]  /*b2620*/  STL [R1+0x38ac], R26 ;  /* 0x0038ac1a01007387 */ /* 0x000fe80000100800 */
[----:B------:R3:W-:Y:S04]  /*b2630*/  STL [R1+0x3964], R22 ;  /* 0x0039641601007387 */ /* 0x0007e80000100800 */
[----:B------:R-:W4:Y:S04]  /*b2640*/  LDL.LU R7, [R1+0x3888] ;  /* 0x0038880001077983 */ /* 0x000f280000300800 */
[----:B---3--:R-:W3:Y:S01]  /*b2650*/  LDL.LU R22, [R1+0x3884] ;  /* 0x0038840001167983 */ /* 0x008ee20000300800 */
[----:B--2---:R-:W-:-:S03]  /*b2660*/  IADD3.X R27, PT, PT, R27, UR7, RZ, P3, !PT ;  /* 0x000000071b1b7c10 */ /* 0x004fc60009ffe4ff */
[----:B------:R-:W-:Y:S04]  /*b2670*/  STL [R1+0x38b4], R13 ;  /* 0x0038b40d01007387 */ /* 0x000fe80000100800 */
[----:B------:R-:W-:Y:S01]  /*b2680*/  STL [R1+0x38a8], R27 ;  /* 0x0038a81b01007387 */ /* 0x000fe20000100800 */
[----:B-1----:R-:W-:-:S03]  /*b2690*/  IMAD.MOV.U32 R4, RZ, RZ, R26 ;  /* 0x000000ffff047224 */ /* 0x002fc600078e001a */
[----:B------:R-:W2:Y:S01]  /*b26a0*/  LDL.LU R21, [R1+0x3880] ;  /* 0x0038800001157983 */ /* 0x000ea20000300800 */
[----:B----4-:R-:W-:-:S03]  /*b26b0*/  IADD3 R6, P1, PT, R6, UR14, RZ ;  /* 0x0000000e06067c10 */ /* 0x010fc6000ff3e0ff */
[----:B------:R-:W4:Y:S01]  /*b26c0*/  LDL.LU R28, [R1+0x387c] ;  /* 0x00387c00011c7983 */ /* 0x000f220000300800 */
[----:B------:R-:W-:-:S03]  /*b26d0*/  MOV R5, R27 ;  /* 0x0000001b00057202 */ /* 0x000fc60000000f00 */
[----:B------:R-:W-:Y:S04]  /*b26e0*/  STL [R1+0x38b8], R6 ;  /* 0x0038b80601007387 */ /* 0x000fe80000100800 */
[----:B------:R1:W-:Y:S01]  /*b26f0*/  LDGSTS.E [R2+0x10000], desc[UR76][R4.64], P0 ;  /* 0x1000000004027fae */ /* 0x0003e200081a104c */
[----:B------:R-:W-:Y:S02]  /*b2700*/  IADD3.X R23, PT, PT, R23, UR7, RZ, P2, !PT ;  /* 0x0000000717177c10 */ /* 0x000fe400097fe4ff */
[----:B------:R-:W-:-:S03]  /*b2710*/  IADD3.X R25, PT, PT, R25, UR7, RZ, P1, !PT ;  /* 0x0000000719197c10 */ /* 0x000fc60008ffe4ff */
[----:B------:R1:W-:Y:S01]  /*b2720*/  STL [R1+0x38b0], R23 ;  /* 0x0038b01701007387 */ /* 0x0003e20000100800 */
[----:B------:R-:W-:Y:S01]  /*b2730*/  IADD3 R14, P2, PT, R14, UR14, RZ ;  /* 0x0000000e0e0e7c10 */ /* 0x000fe2000ff5e0ff */
[----:B-1----:R-:W-:Y:S02]  /*b2740*/  IMAD.MOV.U32 R5, RZ, RZ, R23 ;  /* 0x000000ffff057224 */ /* 0x002fe400078e0017 */
[----:B------:R-:W4:Y:S04]  /*b2750*/  LDL.LU R23, [R1+0x3864] ;  /* 0x0038640001177983 */ /* 0x000f280000300800 */
        /* <DEDUP_REMOVED lines=28> */
[----:B------:R-:W-:-:S02]  /*b2920*/  IADD3 R7, P1, PT, R7, UR14, RZ ;  /* 0x0000000e07077c10 */ /* 0x000fc4000ff3e0ff */
[----:B---3--:R-:W-:-:S03]  /*b2930*/  IADD3.X R22, PT, PT, R22, UR7, RZ, P2, !PT ;  /* 0x0000000716167c10 */ /* 0x008fc600097fe4ff */
[----:B------:R-:W-:Y:S04]  /*b2940*/  STL [R1+0x3888], R7 ;  /* 0x0038880701007387 */ /* 0x000fe80000100800 */
[----:B------:R3:W-:Y:S01]  /*b2950*/  STL [R1+0x3884], R22 ;  /* 0x0038841601007387 */ /* 0x0007e20000100800 */
[----:B-1----:R-:W-:-:S03]  /*b2960*/  IMAD.MOV.U32 R5, RZ, RZ, R22 ;  /* 0x000000ffff057224 */ /* 0x002fc600078e0016 */
[----:B------:R-:W4:Y:S01]  /*b2970*/  LDL.LU R12, [R1+0x28d8] ;  /* 0x0028d800010c7983 */ /* 0x000f220000300800 */
[----:B--2---:R-:W-:-:S03]  /*b2980*/  IADD3 R21, P2, PT, R21, UR14, RZ ;  /* 0x0000000e15157c10 */ /* 0x004fc6000ff5e0ff */
[----:B---3--:R-:W2:Y:S01]  /*b2990*/  LDL.LU R22, [R1+0x28cc] ;  /* 0x0028cc0001167983 */ /* 0x008ea20000300800 */
[----:B----4-:R-:W-:-:S03]  /*b29a0*/  IADD3.X R28, PT, PT, R28, UR7, RZ, P1, !PT ;  /* 0x000000071c1c7c10 */ /* 0x010fc60008ffe4ff */
[----:B------:R-:W-:Y:S01]  /*b29b0*/  STL [R1+0x3880], R21 ;  /* 0x0038801501007387 */ /* 0x000fe20000100800 */
[----:B------:R-:W-:-:S03]  /*b29c0*/  IMAD.MOV.U32 R4, RZ, RZ, R15 ;  /* 0x000000ffff047224 */ /* 0x000fc600078e000f */
[----:B------:R-:W-:Y:S04]  /*b29d0*/  STL [R1+0x387c], R28 ;  /* 0x00387c1c01007387 */ /* 0x000fe80000100800 */
[----:B------:R-:W3:Y:S04]  /*b29e0*/  LDL.LU R15, [R1+0x28e0] ;  /* 0x0028e000010f7983 */ /* 0x000ee80000300800 */
[----:B------:R-:W4:Y:S04]  /*b29f0*/  LDL.LU R29, [R1+0x28d4] ;  /* 0x0028d400011d7983 */ /* 0x000f280000300800 */
[----:B------:R1:W-:Y:S01]  /*b2a00*/  LDGSTS.E [R2+0x10500], desc[UR76][R4.64], P0 ;  /* 0x1050000004027fae */ /* 0x0003e200081a104c */
[----:B------:R-:W-:Y:S01]  /*b2a10*/  IADD3.X R23, PT, PT, R23, UR7, RZ, P2, !PT ;  /* 0x0000000717177c10 */ /* 0x000fe200097fe4ff */
[----:B-1----:R-:W-:Y:S01]  /*b2a20*/  IMAD.MOV.U32 R4, RZ, RZ, R7 ;  /* 0x000000ffff047224 */ /* 0x002fe200078e0007 */
[----:B------:R-:W-:-:S05]  /*b2a30*/  MOV R5, R28 ;  /* 0x0000001c00057202 */ /* 0x000fca0000000f00 */
[----:B------:R1:W-:Y:S01]  /*b2a40*/  LDGSTS.E [R2+0x10600], desc[UR76][R4.64], P0 ;  /* 0x1060000004027fae */ /* 0x0003e200081a104c */
[----:B------:R-:W-:Y:S02]  /*b2a50*/  IADD3 R26, P3, PT, R26, UR14, RZ ;  /* 0x0000000e1a1a7c10 */ /* 0x000fe4000ff7e0ff */
[----:B------:R-:W-:-:S03]  /*b2a60*/  IADD3 R13, P2, PT, R13, UR14, RZ ;  /* 0x0000000e0d0d7c10 */ /* 0x000fc6000ff5e0ff */
[----:B------:R-:W-:Y:S04]  /*b2a70*/  STL [R1+0x28b8], R26 ;  /* 0x0028b81a01007387 */ /* 0x000fe80000100800 */
[----:B------:R1:W-:Y:S02]  /*b2a80*/  STL [R1+0x3864], R23 ;  /* 0x0038641701007387 */ /* 0x0003e40000100800 */
[----:B-1----:R-:W-:Y:S02]  /*b2a90*/  IMAD.MOV.U32 R5, RZ, RZ, R23 ;  /* 0x000000ffff057224 */ /* 0x002fe400078e0017 */
[----:B------:R-:W4:Y:S01]  /*b2aa0*/  LDL.LU R7, [R1+0x28e8] ;  /* 0x0028e80001077983 */ /* 0x000f220000300800 */
[----:B------:R-:W-:-:S03]  /*b2ab0*/  IMAD.MOV.U32 R4, RZ, RZ, R21 ;  /* 0x000000ffff047224 */ /* 0x000fc600078e0015 */
[----:B------:R-:W4:Y:S04]  /*b2ac0*/  LDL.LU R23, [R1+0x28dc] ;  /* 0x0028dc0001177983 */ /* 0x000f280000300800 */
        /* <DEDUP_REMOVED lines=37> */
[----:B----4-:R-:W-:-:S03]  /*b2d20*/  IADD3.X R29, PT, PT, R29, UR7, RZ, P0, !PT ;  /* 0x000000071d1d7c10 */ /* 0x010fc600087fe4ff */
[----:B------:R-:W-:Y:S01]  /*b2d30*/  STL [R1+0x28e0], R15 ;  /* 0x0028e00f01007387 */ /* 0x000fe20000100800 */
[----:B-1----:R-:W-:-:S03]  /*b2d40*/  IMAD.MOV.U32 R5, RZ, RZ, R22 ;  /* 0x000000ffff057224 */ /* 0x002fc600078e0016 */
[----:B------:R-:W-:Y:S01]  /*b2d50*/  STL [R1+0x28d4], R29 ;  /* 0x0028d41d01007387 */ /* 0x000fe20000100800 */
[----:B------:R-:W-:-:S03]  /*b2d60*/  IMAD.MOV.U32 R4, RZ, RZ, R14 ;  /* 0x000000ffff047224 */ /* 0x000fc600078e000e */
[----:B--2---:R-:W2:Y:S04]  /*b2d70*/  LDL.LU R22, [R1+0x29bc] ;  /* 0x0029bc0001167983 */ /* 0x004ea80000300800 */
[----:B------:R-:W4:Y:S04]  /*b2d80*/  LDL.LU R25, [R1+0x29c4] ;  /* 0x0029c40001197983 */ /* 0x000f280000300800 */
[----:B------:R-:W4:Y:S04]  /*b2d90*/  LDL.LU R14, [R1+0x29d0] ;  /* 0x0029d000010e7983 */ /* 0x000f280000300800 */
[----:B------:R1:W-:Y:S02]  /*b2da0*/  LDGSTS.E [R2+0x12300], desc[UR76][R4.64], P1 ;  /* 0x1230000004027fae */ /* 0x0003e400089a104c */
[----:B-1----:R-:W-:Y:S01]  /*b2db0*/  IMAD.MOV.U32 R4, RZ, RZ, R12 ;  /* 0x000000ffff047224 */ /* 0x002fe200078e000c */
[----:B------:R-:W-:-:S02]  /*b2dc0*/  MOV R5, R29 ;  /* 0x0000001d00057202 */ /* 0x000fc40000000f00 */
[----:B------:R-:W-:-:S03]  /*b2dd0*/  IADD3 R7, P0, PT, R7, UR14, RZ ;  /* 0x0000000e07077c10 */ /* 0x000fc6000ff1e0ff */
[----:B------:R1:W-:Y:S01]  /*b2de0*/  LDGSTS.E [R2+0x12400], desc[UR76][R4.64], P1 ;  /* 0x1240000004027fae */ /* 0x0003e200089a104c */
[----:B------:R-:W-:-:S03]  /*b2df0*/  IADD3.X R23, PT, PT, R23, UR7, RZ, P2, !PT ;  /* 0x0000000717177c10 */ /* 0x000fc600097fe4ff */
[----:B------:R-:W-:Y:S04]  /*b2e00*/  STL [R1+0x28e8], R7 ;  /* 0x0028e80701007387 */ /* 0x000fe80000100800 */
[----:B------:R1:W-:Y:S02]  /*b2e10*/  STL [R1+0x28dc], R23 ;  /* 0x0028dc1701007387 */ /* 0x0003e40000100800 */
[----:B-1----:R-:W-:Y:S02]  /*b2e20*/  IMAD.MOV.U32 R5, RZ, RZ, R23 ;  /* 0x000000ffff057224 */ /* 0x002fe400078e0017 */
[----:B------:R-:W4:Y:S01]  /*b2e30*/  LDL.LU R12, [R1+0x29d8] ;  /* 0x0029d800010c7983 */ /* 0x000f220000300800 */
[----:B------:R-:W-:-:S03]  /*b2e40*/  IMAD.MOV.U32 R4, RZ, RZ, R15 ;  /* 0x000000ffff047224 */ /* 0x000fc600078e000f */
[----:B------:R-:W4:Y:S01]  /*b2e50*/  LDL.LU R23, [R1+0x29cc] ;  /* 0x0029cc0001177983 */ /* 0x000f220000300800 */
        /* <DEDUP_REMOVED lines=34> */
[----:B----4-:R-:W-:-:S03]  /*b3080*/  IADD3.X R25, PT, PT, R25, UR7, RZ, P1, !PT ;  /* 0x0000000719197c10 */ /* 0x010fc60008ffe4ff */
        /* <DEDUP_REMOVED lines=8> */
[----:B------:R-:W4:Y:S04]  /*b3110*/  LDL.LU R26, [R1+0x2ab8] ;  /* 0x002ab800011a7983 */ /* 0x000f280000300800 */
[----:B------:R-:W4:Y:S04]  /*b3120*/  LDL.LU R13, [R1+0x2ac0] ;  /* 0x002ac000010d7983 */ /* 0x000f280000300800 */
[----:B------:R1:W-:Y:S01]  /*b3130*/  LDGSTS.E [R2+0x14100], desc[UR76][R4.64], P0 ;  /* 0x1410000004027fae */ /* 0x0003e200081a104c */
[----:B------:R-:W-:Y:S02]  /*b3140*/  IADD3 R12, P1, PT, R12, UR14, RZ ;  /* 0x0000000e0c0c7c10 */ /* 0x000fe4000ff3e0ff */
[----:B------:R-:W-:-:S03]  /*b3150*/  IADD3.X R23, PT, PT, R23, UR7, RZ, P2, !PT ;  /* 0x0000000717177c10 */ /* 0x000fc600097fe4ff */
        /* <DEDUP_REMOVED lines=9> */
[----:B------:R-:W-:Y:S01]  /*b31f0*/  STL [R1+0x29e0], R15 ;  /* 0x0029e00f01007387 */ /* 0x000fe20000100800 */
[----:B-1----:R-:W-:-:S03]  /*b3200*/  IMAD.MOV.U32 R5, RZ, RZ, R23 ;  /* 0x000000ffff057224 */ /* 0x002fc600078e0017 */
[----:B------:R-:W-:Y:S01]  /*b3210*/  STL [R1+0x29d4], R29 ;  /* 0x0029d41d01007387 */ /* 0x000fe20000100800 */
[----:B------:R-:W-:-:S03]  /*b3220*/  IMAD.MOV.U32 R4, RZ, RZ, R14 ;  /* 0x000000ffff047224 */ /* 0x000fc600078e000e */
        /* <DEDUP_REMOVED lines=30> */
[----:B----4-:R-:W-:-:S03]  /*b3410*/  IADD3 R26, P3, PT, R26, UR14, RZ ;  /* 0x0000000e1a1a7c10 */ /* 0x010fc6000ff7e0ff */
        /* <DEDUP_REMOVED lines=8> */
[----:B------:R-:W-:-:S03]  /*b34a0*/  IADD3.X R27, PT, PT, R27, UR7, RZ, P3, !PT ;  /* 0x000000071b1b7c10 */ /* 0x000fc60009ffe4ff */
[----:B------:R-:W-:Y:S01]  /*b34b0*/  STL [R1+0x2ac0], R13 ;  /* 0x002ac00d01007387 */ /* 0x000fe20000100800 */
[----:B----4-:R-:W-:Y:S01]  /*b34c0*/  IMAD.MOV.U32 R4, RZ, RZ, R26 ;  /* 0x000000ffff047224 */ /* 0x010fe200078e001a */
        /* <DEDUP_REMOVED lines=98> */
[----:B-1----:R-:W-:Y:S01]  /*b3af0*/  IMAD.MOV.U32 R4, RZ, RZ, R6 ;  /* 0x000000ffff047224 */ /* 0x002fe200078e0006 */
[----:B------:R-:W-:Y:S02]  /*b3b00*/  MOV R5, R25 ;  /* 0x0000001900057202 */ /* 0x000fe40000000f00 */
[----:B------:R1:W-:Y:S04]  /*b3b10*/  STL [R1+0x2bcc], R22 ;  /* 0x002bcc1601007387 */ /* 0x0003e80000100800 */
        /* <DEDUP_REMOVED lines=21> */
[----:B------:R-:W4:Y:S04]  /*b3c70*/  LDL.LU R12, [R1+0x2cd8] ;  /* 0x002cd800010c7983 */ /* 0x000f280000300800 */
        /* <DEDUP_REMOVED lines=48> */
[----:B------:R-:W-:-:S02]  /*b3f80*/  IADD3 R12, P0, PT, R12, UR14, RZ ;  /* 0x0000000e0c0c7c10 */ /* 0x000fc4000ff1e0ff */
[----:B------:R-:W-:-:S03]  /*b3f90*/  IADD3.X R23, PT, PT, R23, UR7, RZ, P2, !PT ;  /* 0x0000000717177c10 */ /* 0x000fc600097fe4ff */
[----:B------:R-:W-:Y:S04]  /*b3fa0*/  STL [R1+0x2cd8], R12 ;  /* 0x002cd80c01007387 */ /* 0x000fe80000100800 */
[----:B------:R1:W-:Y:S04]  /*b3fb0*/  STL [R1+0x2ccc], R23 ;  /* 0x002ccc1701007387 */ /* 0x0003e80000100800 */
[----:B------:R-:W4:Y:S01]  /*b3fc0*/  LDL.LU R27, [R1+0x2db4] ;  /* 0x002db400011b7983 */ /* 0x000f220000300800 */
[----:B-1----:R-:W-:Y:S01]  /*b3fd0*/  IMAD.MOV.U32 R4, RZ, RZ, R6 ;  /* 0x000000ffff047224 */ /* 0x002fe200078e0006 */
[----:B------:R-:W-:-:S02]  /*b3fe0*/  MOV R5, R25 ;  /* 0x0000001900057202 */ /* 0x000fc40000000f00 */
[----:B------:R-:W4:Y:S04]  /*b3ff0*/  LDL.LU R6, [R1+0x2dc8] ;  /* 0x002dc80001067983 */ /* 0x000f280000300800 */
[----:B------:R1:W-:Y:S02]  /*b4000*/  LDGSTS.E [R2+0x1a200], desc[UR76][R4.64], P1 ;  /* 0x1a20000004027fae */ /* 0x0003e400089a104c */
[----:B-1----:R-:W-:Y:S02]  /*b4010*/  IMAD.MOV.U32 R4, RZ, RZ, R14 ;  /* 0x000000ffff047224 */ /* 0x002fe400078e000e */
        /* <DEDUP_REMOVED lines=18> */
[----:B------:R-:W-:-:S03]  /*b4140*/  IMAD.MOV.U32 R4, RZ, RZ, R15 ;  /* 0x000000ffff047224 */ /* 0x000fc600078e000f */
[----:B---3--:R-:W3:Y:S01]  /*b4150*/  LDL.LU R24, [R1+0x2dcc] ;  /* 0x002dcc0001187983 */ /* 0x008ee20000300800 */
[----:B--2---:R-:W-:-:S03]  /*b4160*/  IADD3 R21, P2, PT, R21, UR14, RZ ;  /* 0x0000000e15157c10 */ /* 0x004fc6000ff5e0ff */
[----:B------:R1:W-:Y:S01]  /*b4170*/  LDGSTS.E [R2+0x1a500], desc[UR76][R4.64], P1 ;  /* 0x1a50000004027fae */ /* 0x0003e200089a104c */
[----:B----4-:R-:W-:-:S03]  /*b4180*/  IADD3.X R28, PT, PT, R28, UR7, RZ, P0, !PT ;  /* 0x000000071c1c7c10 */ /* 0x010fc600087fe4ff */
[----:B------:R-:W-:Y:S04]  /*b4190*/  STL [R1+0x2cf0], R21 ;  /* 0x002cf01501007387 */ /* 0x000fe80000100800 */
[----:B------:R-:W-:Y:S04]  /*b41a0*/  STL [R1+0x2ce4], R28 ;  /* 0x002ce41c01007387 */ /* 0x000fe80000100800 */
[----:B------:R-:W2:Y:S04]  /*b41b0*/  LDL.LU R15, [R1+0x2de0] ;  /* 0x002de000010f7983 */ /* 0x000ea80000300800 */
[----:B------:R-:W4:Y:S01]  /*b41c0*/  LDL.LU R29, [R1+0x2dd4] ;  /* 0x002dd400011d7983 */ /* 0x000f220000300800 */
[----:B-1----:R-:W-:Y:S01]  /*b41d0*/  IMAD.MOV.U32 R4, RZ, RZ, R7 ;  /* 0x000000ffff047224 */ /* 0x002fe200078e0007 */
[----:B------:R-:W-:-:S05]  /*b41e0*/  MOV R5, R28 ;  /* 0x0000001c00057202 */ /* 0x000fca0000000f00 */
[----:B------:R1:W-:Y:S01]  /*b41f0*/  LDGSTS.E [R2+0x1a600], desc[UR76][R4.64], P1 ;  /* 0x1a60000004027fae */ /* 0x0003e200089a104c */
[----:B------:R-:W-:Y:S02]  /*b4200*/  IADD3.X R22, PT, PT, R22, UR7, RZ, P2, !PT ;  /* 0x0000000716167c10 */ /* 0x000fe400097fe4ff */
[----:B------:R-:W-:-:S03]  /*b4210*/  IADD3 R26, P3, PT, R26, UR14, RZ ;  /* 0x0000000e1a1a7c10 */ /* 0x000fc6000ff7e0ff */
[----:B-1----:R-:W-:Y:S01]  /*b4220*/  IMAD.MOV.U32 R5, RZ, RZ, R22 ;  /* 0x000000ffff057224 */ /* 0x002fe200078e0016 */
[----:B------:R-:W-:Y:S01]  /*b4230*/  IADD3 R13, P2, PT, R13, UR14, RZ ;  /* 0x0000000e0d0d7c10 */ /* 0x000fe2000ff5e0ff */
[----:B------:R-:W-:Y:S04]  /*b4240*/  STL [R1+0x2db8], R26 ;  /* 0x002db81a01007387 */ /* 0x000fe80000100800 */
[----:B------:R1:W-:Y:S04]  /*b4250*/  STL [R1+0x2cec], R22 ;  /* 0x002cec1601007387 */ /* 0x0003e80000100800 */
[----:B------:R-:W4:Y:S01]  /*b4260*/  LDL.LU R7, [R1+0x2de8] ;  /* 0x002de80001077983 */ /* 0x000f220000300800 */
[----:B------:R-:W-:-:S03]  /*b4270*/  IMAD.MOV.U32 R4, RZ, RZ, R21 ;  /* 0x000000ffff047224 */ /* 0x000fc600078e0015 */
[----:B-1----:R-:W4:Y:S04]  /*b4280*/  LDL.LU R22, [R1+0x2ddc] ;  /* 0x002ddc0001167983 */ /* 0x002f280000300800 */
[----:B------:R-:W-:Y:S01]  /*b4290*/  STL [R1+0x2dc0], R13 ;  /* 0x002dc00d01007387 */ /* 0x000fe20000100800 */
[----:B------:R-:W-:Y:S01]  /*b42a0*/  IADD3.X R27, PT, PT, R27, UR7, RZ, P3, !PT ;  /* 0x000000071b1b7c10 */ /* 0x000fe20009ffe4ff */
[----:B------:R-:W-:Y:S02]  /*b42b0*/  UISETP.GT.AND UP1, UPT, UR19, 0x38, UPT ;  /* 0x000000381300788c */ /* 0x000fe4000bf24270 */
[----:B------:R1:W-:Y:S04]  /*b42c0*/  LDGSTS.E [R2+0x1a700], desc[UR76][R4.64], P1 ;  /* 0x1a70000004027fae */ /* 0x0003e800089a104c */
        /* <DEDUP_REMOVED lines=27> */
[----:B---3--:R-:W-:-:S03]  /*b4480*/  IADD3.X R24, PT, PT, R24, UR7, RZ, P2, !PT ;  /* 0x0000000718187c10 */ /* 0x008fc600097fe4ff */
[----:B------:R-:W-:Y:S04]  /*b4490*/  STL [R1+0x2dd8], R12 ;  /* 0x002dd80c01007387 */ /* 0x000fe80000100800 */
[----:B------:R3:W-:Y:S04]  /*b44a0*/  STL [R1+0x2dcc], R24 ;  /* 0x002dcc1801007387 */ /* 0x0007e80000100800 */
[----:B------:R-:W4:Y:S01]  /*b44b0*/  LDL.LU R27, [R1+0x2eb4] ;  /* 0x002eb400011b7983 */ /* 0x000f220000300800 */
[----:B-1----:R-:W-:-:S03]  /*b44c0*/  IMAD.MOV.U32 R5, RZ, RZ, R24 ;  /* 0x000000ffff057224 */ /* 0x002fc600078e0018 */
[----:B------:R-:W4:Y:S01]  /*b44d0*/  LDL.LU R6, [R1+0x2ec8] ;  /* 0x002ec80001067983 */ /* 0x000f220000300800 */
[----:B--2---:R-:W-:Y:S02]  /*b44e0*/  IADD3 R15, P2, PT, R15, UR14, RZ ;  /* 0x0000000e0f0f7c10 */ /* 0x004fe4000ff5e0ff */
[----:B----4-:R-:W-:-:S03]  /*b44f0*/  IADD3.X R29, PT, PT, R29, UR7, RZ, P1, !PT ;  /* 0x000000071d1d7c10 */ /* 0x010fc60008ffe4ff */
[----:B------:R-:W-:Y:S01]  /*b4500*/  STL [R1+0x2de0], R15 ;  /* 0x002de00f01007387 */ /* 0x000fe20000100800 */
[----:B------:R-:W-:-:S03]  /*b4510*/  IMAD.MOV.U32 R4, RZ, RZ, R14 ;  /* 0x000000ffff047224 */ /* 0x000fc600078e000e */
[----:B------:R-:W-:Y:S04]  /*b4520*/  STL [R1+0x2dd4], R29 ;  /* 0x002dd41d01007387 */ /* 0x000fe80000100800 */
[----:B---3--:R-:W2:Y:S04]  /*b4530*/  LDL.LU R24, [R1+0x2ebc] ;  /* 0x002ebc0001187983 */ /* 0x008ea80000300800 */
[----:B------:R-:W3:Y:S04]  /*b4540*/  LDL.LU R25, [R1+0x2ec4] ;  /* 0x002ec40001197983 */ /* 0x000ee80000300800 */
        /* <DEDUP_REMOVED lines=8> */
[----:B------:R1:W-:Y:S04]  /*b45d0*/  STL [R1+0x2ddc], R22 ;  /* 0x002ddc1601007387 */ /* 0x0003e80000100800 */
[----:B------:R-:W4:Y:S01]  /*b45e0*/  LDL.LU R12, [R1+0x2ed8] ;  /* 0x002ed800010c7983 */ /* 0x000f220000300800 */
[----:B-1----:R-:W-:Y:S02]  /*b45f0*/  IMAD.MOV.U32 R5, RZ, RZ, R22 ;  /* 0x000000ffff057224 */ /* 0x002fe400078e0016 */
[----:B------:R-:W-:Y:S01]  /*b4600*/  IMAD.MOV.U32 R4, RZ, RZ, R15 ;  /* 0x000000ffff047224 */ /* 0x000fe200078e000f */
[----:B------:R-:W4:Y:S01]  /*b4610*/  LDL.LU R22, [R1+0x2ecc] ;  /* 0x002ecc0001167983 */ /* 0x000f220000300800 */
[----:B------:R-:W-:Y:S01]  /*b4620*/  IADD3 R21, P2, PT, R21, UR14, RZ ;  /* 0x0000000e15157c10 */ /* 0x000fe2000ff5e0ff */
[----:B------:R-:W-:-:S02]  /*b4630*/  UISETP.GT.AND UP1, UPT, UR19, 0x3c, UPT ;  /* 0x0000003c1300788c */ /* 0x000fc4000bf24270 */
[----:B------:R1:W-:Y:S01]  /*b4640*/  LDGSTS.E [R2+0x1c500], desc[UR76][R4.64], P0 ;  /* 0x1c50000004027fae */ /* 0x0003e200081a104c */
        /* <DEDUP_REMOVED lines=24> */
[----:B------:R-:W-:-:S03]  /*b47d0*/  IADD3 R6, P0, PT, R6, UR14, RZ ;  /* 0x0000000e06067c10 */ /* 0x000fc6000ff1e0ff */
[----:B------:R-:W-:Y:S01]  /*b47e0*/  STL [R1+0x2eb4], R27 ;  /* 0x002eb41b01007387 */ /* 0x000fe20000100800 */
[----:B------:R-:W-:-:S03]  /*b47f0*/  MOV R5, R27 ;  /* 0x0000001b00057202 */ /* 0x000fc60000000f00 */
[----:B------:R-:W4:Y:S04]  /*b4800*/  LDL.LU R21, [R1+0x2ef0] ;  /* 0x002ef00001157983 */ /* 0x000f280000300800 */
[----:B------:R-:W4:Y:S01]  /*b4810*/  LDL.LU R28, [R1+0x2ee4] ;  /* 0x002ee400011c7983 */ /* 0x000f220000300800 */
[----:B--2---:R-:W-:-:S03]  /*b4820*/  IADD3.X R24, PT, PT, R24, UR7, RZ, P2, !PT ;  /* 0x0000000718187c10 */ /* 0x004fc600097fe4ff */
[----:B------:R-:W-:Y:S01]  /*b4830*/  STL [R1+0x2ec8], R6 ;  /* 0x002ec80601007387 */ /* 0x000fe20000100800 */
[----:B---3--:R-:W-:-:S03]  /*b4840*/  IADD3.X R25, PT, PT, R25, UR7, RZ, P0, !PT ;  /* 0x0000000719197c10 */ /* 0x008fc600087fe4ff */
[----:B------:R1:W-:Y:S01]  /*b4850*/  LDGSTS.E [R2+0x1e000], desc[UR76][R4.64], P1 ;  /* 0x1e00000004027fae */ /* 0x0003e200089a104c */
[----:B----4-:R-:W-:-:S03]  /*b4860*/  IADD3 R14, P2, PT, R14, UR14, RZ ;  /* 0x0000000e0e0e7c10 */ /* 0x010fc6000ff5e0ff */
[----:B------:R2:W-:Y:S01]  /*b4870*/  STL [R1+0x2ebc], R24 ;  /* 0x002ebc1801007387 */ /* 0x0005e20000100800 */
[----:B-1----:R-:W-:-:S03]  /*b4880*/  IMAD.MOV.U32 R5, RZ, RZ, R24 ;  /* 0x000000ffff057224 */ /* 0x002fc600078e0018 */
[----:B--2---:R-:W2:Y:S04]  /*b4890*/  LDL.LU R24, [R1+0x2eec] ;  /* 0x002eec0001187983 */ /* 0x004ea80000300800 */
[----:B------:R-:W-:Y:S04]  /*b48a0*/  STL [R1+0x2ed0], R14 ;  /* 0x002ed00e01007387 */ /* 0x000fe80000100800 */
[----:B------:R-:W-:Y:S01]  /*b48b0*/  STL [R1+0x2ec4], R25 ;  /* 0x002ec41901007387 */ /* 0x000fe20000100800 */
[----:B------:R-:W-:-:S03]  /*b48c0*/  IMAD.MOV.U32 R4, RZ, RZ, R13 ;  /* 0x000000ffff047224 */ /* 0x000fc600078e000d */
[----:B------:R-:W3:Y:S04]  /*b48d0*/  LDL.LU R26, [R1+0x2fb8] ;  /* 0x002fb800011a7983 */ /* 0x000ee80000300800 */
        /* <DEDUP_REMOVED lines=9> */
[----:B------:R-:W4:Y:S01]  /*b4970*/  LDL.LU R6, [R1+0x2fc8] ;  /* 0x002fc80001067983 */ /* 0x000f220000300800 */
[----:B------:R-:W-:-:S03]  /*b4980*/  IADD3 R15, P2, PT, R15, UR14, RZ ;  /* 0x0000000e0f0f7c10 */ /* 0x000fc6000ff5e0ff */
[----:B------:R1:W-:Y:S01]  /*b4990*/  LDGSTS.E [R2+0x1e200], desc[UR76][R4.64], P1 ;  /* 0x1e20000004027fae */ /* 0x0003e200089a104c */
[----:B------:R-:W-:-:S03]  /*b49a0*/  IADD3.X R29, PT, PT, R29, UR7, RZ, P0, !PT ;  /* 0x000000071d1d7c10 */ /* 0x000fc600087fe4ff */
[----:B------:R-:W-:Y:S04]  /*b49b0*/  STL [R1+0x2ee0], R15 ;  /* 0x002ee00f01007387 */ /* 0x000fe80000100800 */
[----:B------:R-:W-:Y:S01]  /*b49c0*/  STL [R1+0x2ed4], R29 ;  /* 0x002ed41d01007387 */ /* 0x000fe20000100800 */
[----:B-1----:R-:W-:-:S03]  /*b49d0*/  IMAD.MOV.U32 R5, RZ, RZ, R22 ;  /* 0x000000ffff057224 */ /* 0x002fc600078e0016 */
[----:B------:R-:W4:Y:S01]  /*b49e0*/  LDL.LU R22, [R1+0x2fbc] ;  /* 0x002fbc0001167983 */ /* 0x000f220000300800 */
[----:B------:R-:W-:-:S03]  /*b49f0*/  IMAD.MOV.U32 R4, RZ, RZ, R14 ;  /* 0x000000ffff047224 */ /* 0x000fc600078e000e */
        /* <DEDUP_REMOVED lines=18> */
[----:B------:R-:W-:Y:S02]  /*b4b20*/  IADD3 R21, P2, PT, R21, UR14, RZ ;  /* 0x0000000e15157c10 */ /* 0x000fe4000ff5e0ff */
[----:B------:R-:W-:-:S03]  /*b4b30*/  IADD3.X R28, PT, PT, R28, UR7, RZ, P0, !PT ;  /* 0x000000071c1c7c10 */ /* 0x000fc600087fe4ff */
[----:B------:R-:W-:Y:S01]  /*b4b40*/  STL [R1+0x2ef0], R21 ;  /* 0x002ef01501007387 */ /* 0x000fe20000100800 */
[----:B------:R-:W-:-:S03]  /*b4b50*/  IMAD.MOV.U32 R4, RZ, RZ, R7 ;  /* 0x000000ffff047224 */ /* 0x000fc600078e0007 */
[----:B------:R-:W-:Y:S01]  /*b4b60*/  STL [R1+0x2ee4], R28 ;  /* 0x002ee41c01007387 */ /* 0x000fe20000100800 */
[----:B------:R-:W-:-:S03]  /*b4b70*/  MOV R5, R28 ;  /* 0x0000001c00057202 */ /* 0x000fc60000000f00 */
[----:B------:R-:W4:Y:S04]  /*b4b80*/  LDL.LU R15, [R1+0x2fe0] ;  /* 0x002fe000010f7983 */ /* 0x000f280000300800 */
[----:B------:R-:W4:Y:S01]  /*b4b90*/  LDL.LU R29, [R1+0x2fd4] ;  /* 0x002fd400011d7983 */ /* 0x000f220000300800 */
[----:B------:R-:W-:-:S03]  /*b4ba0*/  ISETP.NE.U32.AND P0, PT, RZ, UR12, PT ;  /* 0x0000000cff007c0c */ /* 0x000fc6000bf05070 */
[----:B------:R1:W-:Y:S01]  /*b4bb0*/  LDGSTS.E [R2+0x1e600], desc[UR76][R4.64], P1 ;  /* 0x1e60000004027fae */ /* 0x0003e200089a104c */
[----:B--2---:R-:W-:Y:S01]  /*b4bc0*/  IADD3.X R24, PT, PT, R24, UR7, RZ, P2, !PT ;  /* 0x0000000718187c10 */ /* 0x004fe200097fe4ff */
[----:B-1----:R-:W-:-:S04]  /*b4bd0*/  IMAD.MOV.U32 R4, RZ, RZ, R21 ;  /* 0x000000ffff047224 */ /* 0x002fc800078e0015 */
[----:B------:R-:W-:-:S05]  /*b4be0*/  IMAD.MOV.U32 R5, RZ, RZ, R24 ;  /* 0x000000ffff057224 */ /* 0x000fca00078e0018 */
[----:B------:R1:W-:Y:S01]  /*b4bf0*/  LDGSTS.E [R2+0x1e700], desc[UR76][R4.64], P1 ;  /* 0x1e70000004027fae */ /* 0x0003e200089a104c */
[----:B---3--:R-:W-:-:S05]  /*b4c00*/  IADD3 R26, P3, PT, R26, UR14, RZ ;  /* 0x0000000e1a1a7c10 */ /* 0x008fca000ff7e0ff */
[----:B------:R-:W-:Y:S04]  /*b4c10*/  STL [R1+0x2fb8], R26 ;  /* 0x002fb81a01007387 */ /* 0x000fe80000100800 */
[----:B------:R2:W-:Y:S04]  /*b4c20*/  STL [R1+0x2eec], R24 ;  /* 0x002eec1801007387 */ /* 0x0005e80000100800 */
[----:B------:R-:W3:Y:S01]  /*b4c30*/  LDL.LU R7, [R1+0x2fe8] ;  /* 0x002fe80001077983 */ /* 0x000ee20000300800 */
[----:B----4-:R-:W-:-:S03]  /*b4c40*/  IADD3 R13, P2, PT, R13, UR14, RZ ;  /* 0x0000000e0d0d7c10 */ /* 0x010fc6000ff5e0ff */
[----:B--2---:R-:W2:Y:S01]  /*b4c50*/  LDL.LU R24, [R1+0x2fdc] ;  /* 0x002fdc0001187983 */ /* 0x004ea20000300800 */
[----:B-1----:R-:W-:Y:S01]  /*b4c60*/  IMAD.MOV.U32 R4, RZ, RZ, R26 ;  /* 0x000000ffff047224 */ /* 0x002fe200078e001a */
[----:B------:R-:W-:Y:S02]  /*b4c70*/  IADD3.X R27, PT, PT, R27, UR7, RZ, P3, !PT ;  /* 0x000000071b1b7c10 */ /* 0x000fe40009ffe4ff */
[----:B------:R-:W-:Y:S01]  /*b4c80*/  STL [R1+0x2fc0], R13 ;  /* 0x002fc00d01007387 */ /* 0x000fe20000100800 */
[----:B------:R-:W-:Y:S02]  /*b4c90*/  IADD3 R6, P1, PT, R6, UR14, RZ ;  /* 0x0000000e06067c10 */ /* 0x000fe4000ff3e0ff */
[----:B------:R-:W-:Y:S01]  /*b4ca0*/  MOV R5, R27 ;  /* 0x0000001b00057202 */ /* 0x000fe20000000f00 */
        /* <DEDUP_REMOVED lines=28> */
[----:B------:R-:W-:-:S03]  /*b4e70*/  IADD3 R15, P2, PT, R15, UR14, RZ ;  /* 0x0000000e0f0f7c10 */ /* 0x000fc6000ff5e0ff */
[----:B------:R1:W-:Y:S01]  /*b4e80*/  LDGSTS.E [R2+0x20300], desc[UR76][R4.64], P0 ;  /* 0x2030000004027fae */ /* 0x0003e200081a104c */
[----:B------:R-:W-:-:S03]  /*b4e90*/  IADD3.X R29, PT, PT, R29, UR7, RZ, P1, !PT ;  /* 0x000000071d1d7c10 */ /* 0x000fc60008ffe4ff */
[----:B------:R-:W-:Y:S04]  /*b4ea0*/  STL [R1+0x2fe0], R15 ;  /* 0x002fe00f01007387 */ /* 0x000fe80000100800 */
[----:B------:R-:W-:Y:S04]  /*b4eb0*/  STL [R1+0x2fd4], R29 ;  /* 0x002fd41d01007387 */ /* 0x000fe80000100800 */
[----:B-1----:R-:W4:Y:S01]  /*b4ec0*/  LDL.LU R23, [R1+0x30bc] ;  /* 0x0030bc0001177983 */ /* 0x002f220000300800 */
[----:B------:R-:W-:Y:S01]  /*b4ed0*/  IMAD.MOV.U32 R4, RZ, RZ, R12 ;  /* 0x000000ffff047224 */ /* 0x000fe200078e000c */
[----:B------:R-:W-:-:S02]  /*b4ee0*/  MOV R5, R29 ;  /* 0x0000001d00057202 */ /* 0x000fc40000000f00 */
[----:B------:R-:W4:Y:S04]  /*b4ef0*/  LDL.LU R25, [R1+0x30c4] ;  /* 0x0030c40001197983 */ /* 0x000f280000300800 */
[----:B------:R-:W4:Y:S04]  /*b4f00*/  LDL.LU R14, [R1+0x30d0] ;  /* 0x0030d000010e7983 */ /* 0x000f280000300800 */
[----:B------:R1:W-:Y:S01]  /*b4f10*/  LDGSTS.E [R2+0x20400], desc[UR76][R4.64], P0 ;  /* 0x2040000004027fae */ /* 0x0003e200081a104c */
[----:B---3--:R-:W-:Y:S02]  /*b4f20*/  IADD3 R7, P1, PT, R7, UR14, RZ ;  /* 0x0000000e07077c10 */ /* 0x008fe4000ff3e0ff */
[----:B--2---:R-:W-:-:S03]  /*b4f30*/  IADD3.X R24, PT, PT, R24, UR7, RZ, P2, !PT ;  /* 0x0000000718187c10 */ /* 0x004fc600097fe4ff */
[----:B------:R-:W-:Y:S04]  /*b4f40*/  STL [R1+0x2fe8], R7 ;  /* 0x002fe80701007387 */ /* 0x000fe80000100800 */
[----:B------:R2:W-:Y:S01]  /*b4f50*/  STL [R1+0x2fdc], R24 ;  /* 0x002fdc1801007387 */ /* 0x0005e20000100800 */
[----:B-1----:R-:W-:-:S03]  /*b4f60*/  IMAD.MOV.U32 R5, RZ, RZ, R24 ;  /* 0x000000ffff057224 */ /* 0x002fc600078e0018 */
[----:B------:R-:W3:Y:S01]  /*b4f70*/  LDL.LU R12, [R1+0x30d8] ;  /* 0x0030d800010c7983 */ /* 0x000ee20000300800 */
[----:B------:R-:W-:-:S03]  /*b4f80*/  IMAD.MOV.U32 R4, RZ, RZ, R15 ;  /* 0x000000ffff047224 */ /* 0x000fc600078e000f */
[----:B--2---:R-:W2:Y:S01]  /*b4f90*/  LDL.LU R24, [R1+0x30cc] ;  /* 0x0030cc0001187983 */ /* 0x004ea20000300800 */
[----:B----4-:R-:W-:-:S03]  /*b4fa0*/  IADD3 R21, P2, PT, R21, UR14, RZ ;  /* 0x0000000e15157c10 */ /* 0x010fc6000ff5e0ff */
[----:B------:R1:W-:Y:S01]  /*b4fb0*/  LDGSTS.E [R2+0x20500], desc[UR76][R4.64], P0 ;  /* 0x2050000004027fae */ /* 0x0003e200081a104c */
[----:B------:R-:W-:-:S03]  /*b4fc0*/  IADD3.X R28, PT, PT, R28, UR7, RZ, P1, !PT ;  /* 0x000000071c1c7c10 */ /* 0x000fc60008ffe4ff */
[----:B------:R4:W-:Y:S04]  /*b4fd0*/  STL [R1+0x2ff0], R21 ;  /* 0x002ff01501007387 */ /* 0x0009e80000100800 */
[----:B------:R-:W-:Y:S04]  /*b4fe0*/  STL [R1+0x2fe4], R28 ;  /* 0x002fe41c01007387 */ /* 0x000fe80000100800 */
[----:B------:R-:W2:Y:S01]  /*b4ff0*/  LDL.LU R15, [R1+0x30e0] ;  /* 0x0030e000010f7983 */ /* 0x000ea20000300800 */
[----:B-1----:R-:W-:Y:S01]  /*b5000*/  IMAD.MOV.U32 R4, RZ, RZ, R7 ;  /* 0x000000ffff047224 */ /* 0x002fe200078e0007 */
[----:B------:R-:W-:-:S02]  /*b5010*/  MOV R5, R28 ;  /* 0x0000001c00057202 */ /* 0x000fc40000000f00 */
[----:B------:R-:W2:Y:S04]  /*b5020*/  LDL.LU R29, [R1+0x30d4] ;  /* 0x0030d400011d7983 */ /* 0x000ea80000300800 */
[----:B------:R1:W-:Y:S01]  /*b5030*/  LDGSTS.E [R2+0x20600], desc[UR76][R4.64], P0 ;  /* 0x2060000004027fae */ /* 0x0003e200081a104c */
[----:B------:R-:W-:Y:S01]  /*b5040*/  IADD3.X R22, PT, PT, R22, UR7, RZ, P2, !PT ;  /* 0x0000000716167c10 */ /* 0x000fe200097fe4ff */
[----:B-1----:R-:W-:Y:S01]  /*b5050*/  IMAD.MOV.U32 R4, RZ, RZ, R21 ;  /* 0x000000ffff047224 */ /* 0x002fe200078e0015 */
[----:B------:R-:W-:-:S05]  /*b5060*/  IADD3 R26, P3, PT, R26, UR14, RZ ;  /* 0x0000000e1a1a7c10 */ /* 0x000fca000ff7e0ff */
[----:B------:R-:W-:Y:S04]  /*b5070*/  STL [R1+0x30b8], R26 ;  /* 0x0030b81a01007387 */ /* 0x000fe80000100800 */
[----:B------:R1:W-:Y:S04]  /*b5080*/  STL [R1+0x2fec], R22 ;  /* 0x002fec1601007387 */ /* 0x0003e80000100800 */
[----:B------:R-:W2:Y:S04]  /*b5090*/  LDL.LU R7, [R1+0x30e8] ;  /* 0x0030e80001077983 */ /* 0x000ea80000300800 */
[----:B----4-:R-:W4:Y:S01]  /*b50a0*/  LDL.LU R21, [R1+0x30dc] ;  /* 0x0030dc0001157983 */ /* 0x010f220000300800 */
        /* <DEDUP_REMOVED lines=22> */
[----:B------:R-:W4:Y:S01]  /*b5210*/  LDL.LU R23, [R1+0x30ec] ;  /* 0x0030ec0001177983 */ /* 0x000f220000300800 */
[----:B------:R-:W-:-:S03]  /*b5220*/  IMAD.MOV.U32 R4, RZ, RZ, R13 ;  /* 0x000000ffff047224 */ /* 0x000fc600078e000d */
[----:B------:R-:W-:Y:S04]  /*b5230*/  STL [R1+0x30d0], R14 ;  /* 0x0030d00e01007387 */ /* 0x000fe80000100800 */
[----:B------:R1:W-:Y:S04]  /*b5240*/  STL [R1+0x30c4], R25 ;  /* 0x0030c41901007387 */ /* 0x0003e80000100800 */
[----:B------:R-:W4:Y:S04]  /*b5250*/  LDL.LU R26, [R1+0x31b8] ;  /* 0x0031b800011a7983 */ /* 0x000f280000300800 */
[----:B------:R-:W4:Y:S04]  /*b5260*/  LDL.LU R13, [R1+0x31c0] ;  /* 0x0031c000010d7983 */ /* 0x000f280000300800 */
[----:B------:R1:W-:Y:S01]  /*b5270*/  LDGSTS.E [R2+0x22100], desc[UR76][R4.64], P1 ;  /* 0x2210000004027fae */ /* 0x0003e200089a104c */
[----:B---3--:R-:W-:-:S02]  /*b5280*/  IADD3 R12, P0, PT, R12, UR14, RZ ;  /* 0x0000000e0c0c7c10 */ /* 0x008fc4000ff1e0ff */
[----:B--2---:R-:W-:-:S03]  /*b5290*/  IADD3.X R24, PT, PT, R24, UR7, RZ, P2, !PT ;  /* 0x0000000718187c10 */ /* 0x004fc600097fe4ff */
[----:B------:R-:W-:Y:S01]  /*b52a0*/  STL [R1+0x30d8], R12 ;  /* 0x0030d80c01007387 */ /* 0x000fe20000100800 */
[----:B-1----:R-:W-:Y:S01]  /*b52b0*/  IMAD.MOV.U32 R4, RZ, RZ, R6 ;  /* 0x000000ffff047224 */ /* 0x002fe200078e0006 */
[----:B------:R-:W-:Y:S02]  /*b52c0*/  MOV R5, R25 ;  /* 0x0000001900057202 */ /* 0x000fe40000000f00 */
[----:B------:R1:W-:Y:S04]  /*b52d0*/  STL [R1+0x30cc], R24 ;  /* 0x0030cc1801007387 */ /* 0x0003e80000100800 */
[----:B------:R-:W2:Y:S04]  /*b52e0*/  LDL.LU R27, [R1+0x31b4] ;  /* 0x0031b400011b7983 */ /* 0x000ea80000300800 */
[----:B------:R3:W-:Y:S01]  /*b52f0*/  LDGSTS.E [R2+0x22200], desc[UR76][R4.64], P1 ;  /* 0x2220000004027fae */ /* 0x0007e200089a104c */
[----:B------:R-:W-:-:S03]  /*b5300*/  IADD3 R15, P2, PT, R15, UR14, RZ ;  /* 0x0000000e0f0f7c10 */ /* 0x000fc6000ff5e0ff */
[----:B------:R-:W2:Y:S01]  /*b5310*/  LDL.LU R6, [R1+0x31c8] ;  /* 0x0031c80001067983 */ /* 0x000ea20000300800 */
[----:B------:R-:W-:-:S03]  /*b5320*/  IADD3.X R29, PT, PT, R29, UR7, RZ, P0, !PT ;  /* 0x000000071d1d7c10 */ /* 0x000fc600087fe4ff */
[----:B------:R1:W-:Y:S01]  /*b5330*/  STL [R1+0x30e0], R15 ;  /* 0x0030e00f01007387 */ /* 0x0003e20000100800 */
[----:B---3--:R-:W-:Y:S02]  /*b5340*/  IMAD.MOV.U32 R4, RZ, RZ, R14 ;  /* 0x000000ffff047224 */ /* 0x008fe400078e000e */
[----:B------:R-:W-:Y:S01]  /*b5350*/  IMAD.MOV.U32 R5, RZ, RZ, R24 ;  /* 0x000000ffff057224 */ /* 0x000fe200078e0018 */
[----:B------:R-:W-:Y:S04]  /*b5360*/  STL [R1+0x30d4], R29 ;  /* 0x0030d41d01007387 */ /* 0x000fe80000100800 */
[----:B------:R-:W3:Y:S04]  /*b5370*/  LDL.LU R25, [R1+0x31bc] ;  /* 0x0031bc0001197983 */ /* 0x000ee80000300800 */
[----:B------:R1:W-:Y:S04]  /*b5380*/  LDGSTS.E [R2+0x22300], desc[UR76][R4.64], P1 ;  /* 0x2230000004027fae */ /* 0x0003e800089a104c */
[----:B-1----:R-:W3:Y:S04]  /*b5390*/  LDL.LU R24, [R1+0x31c4] ;  /* 0x0031c40001187983 */ /* 0x002ee80000300800 */
[----:B------:R-:W3:Y:S01]  /*b53a0*/  LDL.LU R14, [R1+0x31d0] ;  /* 0x0031d000010e7983 */ /* 0x000ee20000300800 */
[----:B------:R-:W-:Y:S01]  /*b53b0*/  IMAD.MOV.U32 R4, RZ, RZ, R12 ;  /* 0x000000ffff047224 */ /* 0x000fe200078e000c */
[----:B------:R-:W-:-:S05]  /*b53c0*/  MOV R5, R29 ;  /* 0x0000001d00057202 */ /* 0x000fca0000000f00 */
[----:B------:R1:W-:Y:S01]  /*b53d0*/  LDGSTS.E [R2+0x22400], desc[UR76][R4.64], P1 ;  /* 0x2240000004027fae */ /* 0x0003e200089a104c */
[----:B------:R-:W-:Y:S02]  /*b53e0*/  IADD3 R7, P0, PT, R7, UR14, RZ ;  /* 0x0000000e07077c10 */ /* 0x000fe4000ff1e0ff */
[----:B----4-:R-:W-:-:S03]  /*b53f0*/  IADD3.X R21, PT, PT, R21, UR7, RZ, P2, !PT ;  /* 0x0000000715157c10 */ /* 0x010fc600097fe4ff */
[----:B------:R-:W-:Y:S01]  /*b5400*/  STL [R1+0x30e8], R7 ;  /* 0x0030e80701007387 */ /* 0x000fe20000100800 */
[----:B-1----:R-:W-:-:S03]  /*b5410*/  IMAD.MOV.U32 R4, RZ, RZ, R15 ;  /* 0x000000ffff047224 */ /* 0x002fc600078e000f */
[----:B------:R1:W-:Y:S04]  /*b5420*/  STL [R1+0x30dc], R21 ;  /* 0x0030dc1501007387 */ /* 0x0003e80000100800 */
        /* <DEDUP_REMOVED lines=17> */
[----:B------:R-:W-:-:S05]  /*b5540*/  IADD3.X R23, PT, PT, R23, UR7, RZ, P2, !PT ;  /* 0x0000000717177c10 */ /* 0x000fca00097fe4ff */
[----:B-1----:R-:W-:Y:S01]  /*b5550*/  IMAD.MOV.U32 R5, RZ, RZ, R23 ;  /* 0x000000ffff057224 */ /* 0x002fe200078e0017 */
[----:B------:R-:W-:Y:S02]  /*b5560*/  IADD3 R26, P3, PT, R26, UR14, RZ ;  /* 0x0000000e1a1a7c10 */ /* 0x000fe4000ff7e0ff */
[----:B------:R-:W-:-:S03]  /*b5570*/  IADD3 R13, P2, PT, R13, UR14, RZ ;  /* 0x0000000e0d0d7c10 */ /* 0x000fc6000ff5e0ff */
[----:B------:R-:W-:Y:S04]  /*b5580*/  STL [R1+0x31b8], R26 ;  /* 0x0031b81a01007387 */ /* 0x000fe80000100800 */
[----:B------:R1:W-:Y:S01]  /*b5590*/  STL [R1+0x30ec], R23 ;  /* 0x0030ec1701007387 */ /* 0x0003e20000100800 */
[----:B------:R-:W-:-:S03]  /*b55a0*/  IMAD.MOV.U32 R4, RZ, RZ, R22 ;  /* 0x000000ffff047224 */ /* 0x000fc600078e0016 */
[----:B------:R-:W4:Y:S04]  /*b55b0*/  LDL.LU R7, [R1+0x31e8] ;  /* 0x0031e80001077983 */ /* 0x000f280000300800 */
[----:B------:R2:W-:Y:S04]  /*b55c0*/  LDGSTS.E [R2+0x22700], desc[UR76][R4.64], P1 ;  /* 0x2270000004027fae */ /* 0x0005e800089a104c */
[----:B-1----:R-:W4:Y:S01]  /*b55d0*/  LDL.LU R23, [R1+0x31dc] ;  /* 0x0031dc0001177983 */ /* 0x002f220000300800 */
[----:B--2---:R-:W-:-:S03]  /*b55e0*/  IADD3.X R27, PT, PT, R27, UR7, RZ, P3, !PT ;  /* 0x000000071b1b7c10 */ /* 0x004fc60009ffe4ff */
[----:B------:R-:W-:Y:S04]  /*b55f0*/  STL [R1+0x31c0], R13 ;  /* 0x0031c00d01007387 */ /* 0x000fe80000100800 */
[----:B------:R-:W-:Y:S04]  /*b5600*/  STL [R1+0x31b4], R27 ;  /* 0x0031b41b01007387 */ /* 0x000fe80000100800 */
[----:B------:R-:W2:Y:S01]  /*b5610*/  LDL.LU R22, [R1+0x31f0] ;  /* 0x0031f00001167983 */ /* 0x000ea20000300800 */
[----:B------:R-:W-:-:S03]  /*b5620*/  IADD3 R6, P1, PT, R6, UR14, RZ ;  /* 0x0000000e06067c10 */ /* 0x000fc6000ff3e0ff */
[----:B------:R-:W2:Y:S01]  /*b5630*/  LDL.LU R28, [R1+0x31e4] ;  /* 0x0031e400011c7983 */ /* 0x000ea20000300800 */
[----:B------:R-:W-:Y:S01]  /*b5640*/  IMAD.MOV.U32 R4, RZ, RZ, R26 ;  /* 0x000000ffff047224 */ /* 0x000fe200078e001a */
[----:B------:R-:W-:Y:S02]  /*b5650*/  MOV R5, R27 ;  /* 0x0000001b00057202 */ /* 0x000fe40000000f00 */
[----:B------:R-:W-:Y:S04]  /*b5660*/  STL [R1+0x31c8], R6 ;  /* 0x0031c80601007387 */ /* 0x000fe80000100800 */
[----:B------:R1:W-:Y:S01]  /*b5670*/  LDGSTS.E [R2+0x24000], desc[UR76][R4.64], P0 ;  /* 0x2400000004027fae */ /* 0x0003e200081a104c */
[----:B---3--:R-:W-:-:S05]  /*b5680*/  IADD3.X R25, PT, PT, R25, UR7, RZ, P2, !PT ;  /* 0x0000000719197c10 */ /* 0x008fca00097fe4ff */
[----:B------:R3:W-:Y:S01]  /*b5690*/  STL [R1+0x31bc], R25 ;  /* 0x0031bc1901007387 */ /* 0x0007e20000100800 */
[----:B------:R-:W-:Y:S02]  /*b56a0*/  IADD3.X R24, PT, PT, R24, UR7, RZ, P1, !PT ;  /* 0x0000000718187c10 */ /* 0x000fe40008ffe4ff */
[----:B------:R-:W-:Y:S01]  /*b56b0*/  IADD3 R14, P2, PT, R14, UR14, RZ ;  /* 0x0000000e0e0e7c10 */ /* 0x000fe2000ff5e0ff */
[----:B-1----:R-:W-:Y:S02]  /*b56c0*/  IMAD.MOV.U32 R5, RZ, RZ, R25 ;  /* 0x000000ffff057224 */ /* 0x002fe400078e0019 */
[----:B---3--:R-:W3:Y:S01]  /*b56d0*/  LDL.LU R25, [R1+0x31ec] ;  /* 0x0031ec0001197983 */ /* 0x008ee20000300800 */
[----:B------:R-:W-:-:S03]  /*b56e0*/  IMAD.MOV.U32 R4, RZ, RZ, R13 ;  /* 0x000000ffff047224 */ /* 0x000fc600078e000d */
[----:B------:R1:W-:Y:S04]  /*b56f0*/  STL [R1+0x31d0], R14 ;  /* 0x0031d00e01007387 */ /* 0x0003e80000100800 */
[----:B------:R1:W-:Y:S04]  /*b5700*/  STL [R1+0x31c4], R24 ;  /* 0x0031c41801007387 */ /* 0x0003e80000100800 */
[----:B------:R-:W3:Y:S04]  /*b5710*/  LDL.LU R26, [R1+0x32b8] ;  /* 0x0032b800011a7983 */ /* 0x000ee80000300800 */
[----:B------:R-:W3:Y:S04]  /*b5720*/  LDL.LU R13, [R1+0x32c0] ;  /* 0x0032c000010d7983 */ /* 0x000ee80000300800 */
[----:B------:R1:W-:Y:S01]  /*b5730*/  LDGSTS.E [R2+0x24100], desc[UR76][R4.64], P0 ;  /* 0x2410000004027fae */ /* 0x0003e200081a104c */
[----:B----4-:R-:W-:-:S02]  /*b5740*/  IADD3 R12, P1, PT, R12, UR14, RZ ;  /* 0x0000000e0c0c7c10 */ /* 0x010fc4000ff3e0ff */
[----:B------:R-:W-:-:S03]  /*b5750*/  IADD3.X R15, PT, PT, R15, UR7, RZ, P2, !PT ;  /* 0x000000070f0f7c10 */ /* 0x000fc600097fe4ff */
[----:B------:R-:W-:Y:S04]  /*b5760*/  STL [R1+0x31d8], R12 ;  /* 0x0031d80c01007387 */ /* 0x000fe80000100800 */
[----:B------:R4:W-:Y:S04]  /*b5770*/  STL [R1+0x31cc], R15 ;  /* 0x0031cc0f01007387 */ /* 0x0009e80000100800 */
[----:B------:R-:W3:Y:S01]  /*b5780*/  LDL.LU R27, [R1+0x32b4] ;  /* 0x0032b400011b7983 */ /* 0x000ee20000300800 */
[----:B-1----:R-:W-:Y:S01]  /*b5790*/  IMAD.MOV.U32 R4, RZ, RZ, R6 ;  /* 0x000000ffff047224 */ /* 0x002fe200078e0006 */
[----:B------:R-:W-:-:S02]  /*b57a0*/  MOV R5, R24 ;  /* 0x0000001800057202 */ /* 0x000fc40000000f00 */
[----:B------:R-:W3:Y:S04]  /*b57b0*/  LDL.LU R6, [R1+0x32c8] ;  /* 0x0032c80001067983 */ /* 0x000ee80000300800 */
        /* <DEDUP_REMOVED lines=10> */
[----:B------:R-:W3:Y:S04]  /*b5860*/  LDL.LU R14, [R1+0x32bc] ;  /* 0x0032bc00010e7983 */ /* 0x000ee80000300800 */
[----:B------:R-:W3:Y:S04]  /*b5870*/  LDL.LU R24, [R1+0x32c4] ;  /* 0x0032c40001187983 */ /* 0x000ee80000300800 */
[----:B----4-:R-:W4:Y:S04]  /*b5880*/  LDL.LU R15, [R1+0x32d0] ;  /* 0x0032d000010f7983 */ /* 0x010f280000300800 */
[----:B------:R1:W-:Y:S01]  /*b5890*/  LDGSTS.E [R2+0x24400], desc[UR76][R4.64], P0 ;  /* 0x2440000004027fae */ /* 0x0003e200081a104c */
[----:B------:R-:W-:-:S02]  /*b58a0*/  IADD3 R7, P1, PT, R7, UR14, RZ ;  /* 0x0000000e07077c10 */ /* 0x000fc4000ff3e0ff */
[----:B------:R-:W-:-:S03]  /*b58b0*/  IADD3.X R23, PT, PT, R23, UR7, RZ, P2, !PT ;  /* 0x0000000717177c10 */ /* 0x000fc600097fe4ff */
[----:B------:R-:W-:Y:S04]  /*b58c0*/  STL [R1+0x31e8], R7 ;  /* 0x0031e80701007387 */ /* 0x000fe80000100800 */
[----:B------:R2:W-:Y:S01]  /*b58d0*/  STL [R1+0x31dc], R23 ;  /* 0x0031dc1701007387 */ /* 0x0005e20000100800 */
[----:B-1----:R-:W-:-:S03]  /*b58e0*/  IMAD.MOV.U32 R5, RZ, RZ, R23 ;  /* 0x000000ffff057224 */ /* 0x002fc600078e0017 */
[----:B------:R-:W4:Y:S01]  /*b58f0*/  LDL.LU R12, [R1+0x32d8] ;  /* 0x0032d800010c7983 */ /* 0x000f220000300800 */
[----:B--2---:R-:W-:-:S03]  /*b5900*/  IADD3 R22, P2, PT, R22, UR14, RZ ;  /* 0x0000000e16167c10 */ /* 0x004fc6000ff5e0ff */
[----:B------:R-:W2:Y:S01]  /*b5910*/  LDL.LU R23, [R1+0x32cc] ;  /* 0x0032cc0001177983 */ /* 0x000ea20000300800 */
[----:B------:R-:W-:-:S03]  /*b5920*/  IADD3.X R28, PT, PT, R28, UR7, RZ, P1, !PT ;  /* 0x000000071c1c7c10 */ /* 0x000fc60008ffe4ff */
[----:B------:R1:W-:Y:S01]  /*b5930*/  STL [R1+0x31f0], R22 ;  /* 0x0031f01601007387 */ /* 0x0003e20000100800 */
[----:B------:R-:W-:-:S03]  /*b5940*/  IMAD.MOV.U32 R4, RZ, RZ, R21 ;  /* 0x000000ffff047224 */ /* 0x000fc600078e0015 */
[----:B------:R-:W-:Y:S04]  /*b5950*/  STL [R1+0x31e4], R28 ;  /* 0x0031e41c01007387 */ /* 0x000fe80000100800 */
[----:B------:R-:W2:Y:S04]  /*b5960*/  LDL.LU R21, [R1+0x32e0] ;  /* 0x0032e00001157983 */ /* 0x000ea80000300800 */
[----:B------:R-:W2:Y:S04]  /*b5970*/  LDL.LU R29, [R1+0x32d4] ;  /* 0x0032d400011d7983 */ /* 0x000ea80000300800 */
[----:B------:R1:W-:Y:S01]  /*b5980*/  LDGSTS.E [R2+0x24500], desc[UR76][R4.64], P0 ;  /* 0x2450000004027fae */ /* 0x0003e200081a104c */
[----:B---3--:R-:W-:Y:S01]  /*b5990*/  IADD3.X R25, PT, PT, R25, UR7, RZ, P2, !PT ;  /* 0x0000000719197c10 */ /* 0x008fe200097fe4ff */
[----:B-1----:R-:W-:Y:S01]  /*b59a0*/  IMAD.MOV.U32 R4, RZ, RZ, R7 ;  /* 0x000000ffff047224 */ /* 0x002fe200078e0007 */
[----:B------:R-:W-:-:S05]  /*b59b0*/  MOV R5, R28 ;  /* 0x0000001c00057202 */ /* 0x000fca0000000f00 */
[----:B------:R1:W-:Y:S01]  /*b59c0*/  LDGSTS.E [R2+0x24600], desc[UR76][R4.64], P0 ;  /* 0x2460000004027fae */ /* 0x0003e200081a104c */
[----:B------:R-:W-:Y:S02]  /*b59d0*/  IADD3 R26, P3, PT, R26, UR14, RZ ;  /* 0x0000000e1a1a7c10 */ /* 0x000fe4000ff7e0ff */
[----:B------:R-:W-:-:S03]  /*b59e0*/  IADD3 R13, P2, PT, R13, UR14, RZ ;  /* 0x0000000e0d0d7c10 */ /* 0x000fc6000ff5e0ff */
[----:B------:R-:W-:Y:S04]  /*b59f0*/  STL [R1+0x32b8], R26 ;  /* 0x0032b81a01007387 */ /* 0x000fe80000100800 */
[----:B------:R3:W-:Y:S01]  /*b5a00*/  STL [R1+0x31ec], R25 ;  /* 0x0031ec1901007387 */ /* 0x0007e20000100800 */
[----:B-1----:R-:W-:-:S03]  /*b5a10*/  IMAD.MOV.U32 R4, RZ, RZ, R22 ;  /* 0x000000ffff047224 */ /* 0x002fc600078e0016 */
[----:B------:R-:W2:Y:S01]  /*b5a20*/  LDL.LU R7, [R1+0x32e8] ;  /* 0x0032e80001077983 */ /* 0x000ea20000300800 */
[----:B------:R-:W-:-:S03]  /*b5a30*/  IMAD.MOV.U32 R5, RZ, RZ, R25 ;  /* 0x000000ffff057224 */ /* 0x000fc600078e0019 */
[----:B------:R-:W2:Y:S04]  /*b5a40*/  LDL.LU R22, [R1+0x32dc] ;  /* 0x0032dc0001167983 */ /* 0x000ea80000300800 */
[----:B------:R-:W-:Y:S01]  /*b5a50*/  STL [R1+0x32c0], R13 ;  /* 0x0032c00d01007387 */ /* 0x000fe20000100800 */
[----:B------:R-:W-:Y:S01]  /*b5a60*/  IADD3.X R27, PT, PT, R27, UR7, RZ, P3, !PT ;  /* 0x000000071b1b7c10 */ /* 0x000fe20009ffe4ff */
[----:B------:R-:W-:Y:S02]  /*b5a70*/  UISETP.GT.AND UP1, UPT, UR19, 0x4c, UPT ;  /* 0x0000004c1300788c */ /* 0x000fe4000bf24270 */
[----:B------:R1:W-:Y:S04]  /*b5a80*/  LDGSTS.E [R2+0x24700], desc[UR76][R4.64], P0 ;  /* 0x2470000004027fae */ /* 0x0003e800081a104c */
[----:B------:R1:W-:Y:S04]  /*b5a90*/  STL [R1+0x32b4], R27 ;  /* 0x0032b41b01007387 */ /* 0x0003e80000100800 */
[----:B---3--:R-:W3:Y:S04]  /*b5aa0*/  LDL.LU R25, [R1+0x32f0] ;  /* 0x0032f00001197983 */ /* 0x008ee80000300800 */
[----:B------:R-:W3:Y:S01]  /*b5ab0*/  LDL.LU R28, [R1+0x32e4] ;  /* 0x0032e400011c7983 */ /* 0x000ee20000300800 */
[----:B------:R-:W-:-:S04]  /*b5ac0*/  USEL UR12, URZ, 0x4, !UP1 ;  /* 0x00000004ff0c7887 */ /* 0x000fc8000c800000 */
[----:B------:R-:W-:Y:S01]  /*b5ad0*/  USEL UR12, UR12, URZ, !UP0 ;  /* 0x000000ff0c0c7287 */ /* 0x000fe2000c000000 */
[----:B------:R-:W-:-:S05]  /*b5ae0*/  IADD3 R6, P0, PT, R6, UR14, RZ ;  /* 0x0000000e06067c10 */ /* 0x000fca000ff1e0ff */
[----:B------:R-:W-:Y:S01]  /*b5af0*/  ISETP.NE.U32.AND P1, PT, RZ, UR12, PT ;  /* 0x0000000cff007c0c */ /* 0x000fe2000bf25070 */
[----:B-1----:R-:W-:Y:S01]  /*b5b00*/  IMAD.MOV.U32 R4, RZ, RZ, R26 ;  /* 0x000000ffff047224 */ /* 0x002fe200078e001a */
[----:B------:R-:W-:Y:S01]  /*b5b10*/  MOV R5, R27 ;  /* 0x0000001b00057202 */ /* 0x000fe20000000f00 */
[----:B------:R-:W-:Y:S10]  /*b5b20*/  STL [R1+0x32c8], R6 ;  /* 0x0032c80601007387 */ /* 0x000ff40000100800 */
[----:B------:R1:W-:Y:S02]  /*b5b30*/  LDGSTS.E [R2+0x26000], desc[UR76][R4.64], P1 ;  /* 0x2600000004027fae */ /* 0x0003e400089a104c */
[----:B-1----:R-:W-:Y:S01]  /*b5b40*/  IMAD.MOV.U32 R4, RZ, RZ, R13 ;  /* 0x000000ffff047224 */ /* 0x002fe200078e000d */
[----:B------:R-:W-:-:S02]  /*b5b50*/  IADD3.X R14, PT, PT, R14, UR7, RZ, P2, !PT ;  /* 0x000000070e0e7c10 */ /* 0x000fc400097fe4ff */
[----:B------:R-:W-:-:S03]  /*b5b60*/  IADD3.X R24, PT, PT, R24, UR7, RZ, P0, !PT ;  /* 0x0000000718187c10 */ /* 0x000fc600087fe4ff */
[----:B------:R1:W-:Y:S01]  /*b5b70*/  STL [R1+0x32bc], R14 ;  /* 0x0032bc0e01007387 */ /* 0x0003e20000100800 */
[----:B----4-:R-:W-:-:S03]  /*b5b80*/  IADD3 R15, P2, PT, R15, UR14, RZ ;  /* 0x0000000e0f0f7c10 */ /* 0x010fc6000ff5e0ff */
[----:B------:R-:W4:Y:S01]  /*b5b90*/  LDL.LU R27, [R1+0x32ec] ;  /* 0x0032ec00011b7983 */ /* 0x000f220000300800 */
[----:B------:R-:W-:-:S03]  /*b5ba0*/  IMAD.MOV.U32 R5, RZ, RZ, R14 ;  /* 0x000000ffff057224 */ /* 0x000fc600078e000e */
[----:B------:R-:W-:Y:S04]  /*b5bb0*/  STL [R1+0x32d0], R15 ;  /* 0x0032d00f01007387 */ /* 0x000fe80000100800 */
[----:B------:R2:W-:Y:S04]  /*b5bc0*/  STL [R1+0x32c4], R24 ;  /* 0x0032c41801007387 */ /* 0x0005e80000100800 */
[----:B-1----:R-:W4:Y:S04]  /*b5bd0*/  LDL.LU R14, [R1+0x33b8] ;  /* 0x0033b800010e7983 */ /* 0x002f280000300800 */
[----:B------:R-:W4:Y:S04]  /*b5be0*/  LDL.LU R13, [R1+0x33c0] ;  /* 0x0033c000010d7983 */ /* 0x000f280000300800 */
[----:B------:R1:W-:Y:S01]  /*b5bf0*/  LDGSTS.E [R2+0x26100], desc[UR76][R4.64], P1 ;  /* 0x2610000004027fae */ /* 0x0003e200089a104c */
[----:B------:R-:W-:Y:S01]  /*b5c00*/  IADD3 R12, P0, PT, R12, UR14, RZ ;  /* 0x0000000e0c0c7c10 */ /* 0x000fe2000ff1e0ff */
[----:B-1----:R-:W-:Y:S01]  /*b5c10*/  IMAD.MOV.U32 R4, RZ, RZ, R6 ;  /* 0x000000ffff047224 */ /* 0x002fe200078e0006 */
[----:B------:R-:W-:-:S02]  /*b5c20*/  MOV R5, R24 ;  /* 0x0000001800057202 */ /* 0x000fc40000000f00 */
[----:B--2---:R-:W-:Y:S01]  /*b5c30*/  IADD3.X R23, PT, PT, R23, UR7, RZ, P2, !PT ;  /* 0x0000000717177c10 */ /* 0x004fe200097fe4ff */
[----:B------:R-:W-:Y:S04]  /*b5c40*/  STL [R1+0x32d8], R12 ;  /* 0x0032d80c01007387 */ /* 0x000fe80000100800 */
[----:B------:R1:W-:Y:S04]  /*b5c50*/  STL [R1+0x32cc], R23 ;  /* 0x0032cc1701007387 */ /* 0x0003e80000100800 */
[----:B------:R-:W2:Y:S01]  /*b5c60*/  LDL.LU R26, [R1+0x33b4] ;  /* 0x0033b400011a7983 */ /* 0x000ea20000300800 */
[----:B------:R-:W-:-:S03]  /*b5c70*/  IADD3 R21, P2, PT, R21, UR14, RZ ;  /* 0x0000000e15157c10 */ /* 0x000fc6000ff5e0ff */
[----:B------:R-:W2:Y:S01]  /*b5c80*/  LDL.LU R6, [R1+0x33c8] ;  /* 0x0033c80001067983 */ /* 0x000ea20000300800 */
[----:B------:R-:W-:-:S03]  /*b5c90*/  IADD3.X R29, PT, PT, R29, UR7, RZ, P0, !PT ;  /* 0x000000071d1d7c10 */ /* 0x000fc600087fe4ff */
[----:B------:R1:W-:Y:S04]  /*b5ca0*/  STL [R1+0x32e0], R21 ;  /* 0x0032e01501007387 */ /* 0x0003e80000100800 */
[----:B------:R1:W-:Y:S04]  /*b5cb0*/  LDGSTS.E [R2+0x26200], desc[UR76][R4.64], P1 ;  /* 0x2620000004027fae */ /* 0x0003e800089a104c */
[----:B------:R-:W-:Y:S04]  /*b5cc0*/  STL [R1+0x32d4], R29 ;  /* 0x0032d41d01007387 */ /* 0x000fe80000100800 */
[----:B------:R-:W2:Y:S01]  /*b5cd0*/  LDL.LU R24, [R1+0x33bc] ;  /* 0x0033bc0001187983 */ /* 0x000ea20000300800 */
[----:B-1----:R-:W-:-:S02]  /*b5ce0*/  IMAD.MOV.U32 R5, RZ, RZ, R23 ;  /* 0x000000ffff057224 */ /* 0x002fc400078e0017 */
[----:B------:R-:W-:Y:S01]  /*b5cf0*/  IMAD.MOV.U32 R4, RZ, RZ, R15 ;  /* 0x000000ffff047224 */ /* 0x000fe200078e000f */
[----:B------:R-:W2:Y:S04]  /*b5d00*/  LDL.LU R23, [R1+0x33c4] ;  /* 0x0033c40001177983 */ /* 0x000ea80000300800 */
[----:B------:R-:W2:Y:S04]  /*b5d10*/  LDL.LU R15, [R1+0x33d0] ;  /* 0x0033d000010f7983 */ /* 0x000ea80000300800 */
[----:B------:R1:W-:Y:S01]  /*b5d20*/  LDGSTS.E [R2+0x26300], desc[UR76][R4.64], P1 ;  /* 0x2630000004027fae */ /* 0x0003e200089a104c */
[----:B------:R-:W-:Y:S01]  /*b5d30*/  IADD3 R7, P0, PT, R7, UR14, RZ ;  /* 0x0000000e07077c10 */ /* 0x000fe2000ff1e0ff */
[----:B-1----:R-:W-:Y:S01]  /*b5d40*/  IMAD.MOV.U32 R4, RZ, RZ, R12 ;  /* 0x000000ffff047224 */ /* 0x002fe200078e000c */
[----:B------:R-:W-:-:S02]  /*b5d50*/  IADD3.X R22, PT, PT, R22, UR7, RZ, P2, !PT ;  /* 0x0000000716167c10 */ /* 0x000fc400097fe4ff */
[----:B------:R-:W-:Y:S01]  /*b5d60*/  MOV R5, R29 ;  /* 0x0000001d00057202 */ /* 0x000fe20000000f00 */
[----:B------:R-:W-:Y:S04]  /*b5d70*/  STL [R1+0x32e8], R7 ;  /* 0x0032e80701007387 */ /* 0x000fe80000100800 */
[----:B------:R1:W-:Y:S04]  /*b5d80*/  STL [R1+0x32dc], R22 ;  /* 0x0032dc1601007387 */ /* 0x0003e80000100800 */
[----:B------:R1:W-:Y:S04]  /*b5d90*/  LDGSTS.E [R2+0x26400], desc[UR76][R4.64], P1 ;  /* 0x2640000004027fae */ /* 0x0003e800089a104c */
[----:B------:R-:W2:Y:S01]  /*b5da0*/  LDL.LU R12, [R1+0x33d8] ;  /* 0x0033d800010c7983 */ /* 0x000ea20000300800 */
[----:B---3--:R-:W-:-:S02]  /*b5db0*/  IADD3 R25, P2, PT, R25, UR14, RZ ;  /* 0x0000000e19197c10 */ /* 0x008fc4000ff5e0ff */
[----:B------:R-:W-:Y:S01]  /*b5dc0*/  IADD3.X R28, PT, PT, R28, UR7, RZ, P0, !PT ;  /* 0x000000071c1c7c10 */ /* 0x000fe200087fe4ff */
[----:B-1----:R-:W-:Y:S02]  /*b5dd0*/  IMAD.MOV.U32 R4, RZ, RZ, R21 ;  /* 0x000000ffff047224 */ /* 0x002fe400078e0015 */
[----:B------:R-:W3:Y:S01]  /*b5de0*/  LDL.LU R21, [R1+0x33cc] ;  /* 0x0033cc0001157983 */ /* 0x000ee20000300800 */
[----:B------:R-:W-:-:S03]  /*b5df0*/  IMAD.MOV.U32 R5, RZ, RZ, R22 ;  /* 0x000000ffff057224 */ /* 0x000fc600078e0016 */
[----:B------:R1:W-:Y:S04]  /*b5e00*/  STL [R1+0x32f0], R25 ;  /* 0x0032f01901007387 */ /* 0x0003e80000100800 */
[----:B------:R-:W-:Y:S04]  /*b5e10*/  STL [R1+0x32e4], R28 ;  /* 0x0032e41c01007387 */ /* 0x000fe80000100800 */
[----:B------:R-:W3:Y:S04]  /*b5e20*/  LDL.LU R22, [R1+0x33e0] ;  /* 0x0033e00001167983 */ /* 0x000ee80000300800 */
[----:B------:R-:W3:Y:S01]  /*b5e30*/  LDL.LU R29, [R1+0x33d4] ;  /* 0x0033d400011d7983 */ /* 0x000ee20000300800 */
[----:B------:R-:W-:-:S03]  /*b5e40*/  UISETP.GT.AND UP1, UPT, UR19, 0x50, UPT ;  /* 0x000000501300788c */ /* 0x000fc6000bf24270 */
[----:B------:R1:W-:Y:S01]  /*b5e50*/  LDGSTS.E [R2+0x26500], desc[UR76][R4.64], P1 ;  /* 0x2650000004027fae */ /* 0x0003e200089a104c */
[----:B------:R-:W-:-:S04]  /*b5e60*/  USEL UR12, URZ, 0x4, !UP1 ;  /* 0x00000004ff0c7887 */ /* 0x000fc8000c800000 */
[----:B------:R-:W-:Y:S01]  /*b5e70*/  USEL UR12, UR12, URZ, !UP0 ;  /* 0x000000ff0c0c7287 */ /* 0x000fe2000c000000 */
[----:B-1----:R-:W-:Y:S01]  /*b5e80*/  IMAD.MOV.U32 R4, RZ, RZ, R7 ;  /* 0x000000ffff047224 */ /* 0x002fe200078e0007 */
[----:B------:R-:W-:-:S04]  /*b5e90*/  MOV R5, R28 ;  /* 0x0000001c00057202 */ /* 0x000fc80000000f00 */
[----:B------:R-:W-:Y:S01]  /*b5ea0*/  ISETP.NE.U32.AND P0, PT, RZ, UR12, PT ;  /* 0x0000000cff007c0c */ /* 0x000fe2000bf05070 */
[----:B------:R1:W-:Y:S02]  /*b5eb0*/  LDGSTS.E [R2+0x26600], desc[UR76][R4.64], P1 ;  /* 0x2660000004027fae */ /* 0x0003e400089a104c */
[----:B-1----:R-:W-:Y:S01]  /*b5ec0*/  IMAD.MOV.U32 R4, RZ, RZ, R25 ;  /* 0x000000ffff047224 */ /* 0x002fe200078e0019 */
[----:B----4-:R-:W-:-:S05]  /*b5ed0*/  IADD3.X R27, PT, PT, R27, UR7, RZ, P2, !PT ;  /* 0x000000071b1b7c10 */ /* 0x010fca00097fe4ff */
[----:B------:R-:W-:-:S05]  /*b5ee0*/  IMAD.MOV.U32 R5, RZ, RZ, R27 ;  /* 0x000000ffff057224 */ /* 0x000fca00078e001b */
[----:B------:R1:W-:Y:S01]  /*b5ef0*/  LDGSTS.E [R2+0x26700], desc[UR76][R4.64], P1 ;  /* 0x2670000004027fae */ /* 0x0003e200089a104c */
[----:B------:R-:W-:Y:S02]  /*b5f00*/  IADD3 R14, P3, PT, R14, UR14, RZ ;  /* 0x0000000e0e0e7c10 */ /* 0x000fe4000ff7e0ff */
[----:B------:R-:W-:-:S03]  /*b5f10*/  IADD3 R13, P2, PT, R13, UR14, RZ ;  /* 0x0000000e0d0d7c10 */ /* 0x000fc6000ff5e0ff */
[----:B------:R-:W-:Y:S04]  /*b5f20*/  STL [R1+0x33b8], R14 ;  /* 0x0033b80e01007387 */ /* 0x000fe80000100800 */
[----:B------:R4:W-:Y:S04]  /*b5f30*/  STL [R1+0x32ec], R27 ;  /* 0x0032ec1b01007387 */ /* 0x0009e80000100800 */
[----:B------:R-:W3:Y:S04]  /*b5f40*/  LDL.LU R7, [R1+0x33e8] ;  /* 0x0033e80001077983 */ /* 0x000ee80000300800 */
[----:B------:R-:W3:Y:S01]  /*b5f50*/  LDL.LU R25, [R1+0x33dc] ;  /* 0x0033dc0001197983 */ /* 0x000ee20000300800 */
[----:B-1----:R-:W-:-:S03]  /*b5f60*/  IMAD.MOV.U32 R4, RZ, RZ, R14 ;  /* 0x000000ffff047224 */ /* 0x002fc600078e000e */
[----:B------:R-:W-:Y:S01]  /*b5f70*/  STL [R1+0x33c0], R13 ;  /* 0x0033c00d01007387 */ /* 0x000fe20000100800 */
[----:B--2---:R-:W-:Y:S02]  /*b5f80*/  IADD3.X R26, PT, PT, R26, UR7, RZ, P3, !PT ;  /* 0x000000071a1a7c10 */ /* 0x004fe40009ffe4ff */
[----:B------:R-:W-:-:S03]  /*b5f90*/  IADD3 R6, P1, PT, R6, UR14, RZ ;  /* 0x0000000e06067c10 */ /* 0x000fc6000ff3e0ff */
[----:B------:R-:W-:Y:S01]  /*b5fa0*/  STL [R1+0x33b4], R26 ;  /* 0x0033b41a01007387 */ /* 0x000fe20000100800 */
[----:B------:R-:W-:-:S03]  /*b5fb0*/  MOV R5, R26 ;  /* 0x0000001a00057202 */ /* 0x000fc60000000f00 */
[----:B----4-:R-:W2:Y:S04]  /*b5fc0*/  LDL.LU R27, [R1+0x33f0] ;  /* 0x0033f000011b7983 */ /* 0x010ea80000300800 */
[----:B------:R-:W4:Y:S01]  /*b5fd0*/  LDL.LU R14, [R1+0x33e4] ;  /* 0x0033e400010e7983 */ /* 0x000f220000300800 */
[----:B------:R-:W-:-:S03]  /*b5fe0*/  IADD3.X R24, PT, PT, R24, UR7, RZ, P2, !PT ;  /* 0x0000000718187c10 */ /* 0x000fc600097fe4ff */
[----:B------:R-:W-:Y:S04]  /*b5ff0*/  STL [R1+0x33c8], R6 ;  /* 0x0033c80601007387 */ /* 0x000fe80000100800 */
[----:B------:R1:W-:Y:S01]  /*b6000*/  STL [R1+0x33bc], R24 ;  /* 0x0033bc1801007387 */ /* 0x0003e20000100800 */
[----:B------:R-:W-:-:S03]  /*b6010*/  IADD3.X R23, PT, PT, R23, UR7, RZ, P1, !PT ;  /* 0x0000000717177c10 */ /* 0x000fc60008ffe4ff */
[----:B------:R-:W4:Y:S01]  /*b6020*/  LDL.LU R28, [R1+0x33ec] ;  /* 0x0033ec00011c7983 */ /* 0x000f220000300800 */
[----:B------:R-:W-:-:S03]  /*b6030*/  IADD3 R15, P2, PT, R15, UR14, RZ ;  /* 0x0000000e0f0f7c10 */ /* 0x000fc6000ff5e0ff */
[----:B------:R1:W-:Y:S04]  /*b6040*/  LDGSTS.E [R2+0x28000], desc[UR76][R4.64], P0 ;  /* 0x2800000004027fae */ /* 0x0003e800081a104c */
[----:B------:R3:W-:Y:S04]  /*b6050*/  STL [R1+0x33d0], R15 ;  /* 0x0033d00f01007387 */ /* 0x0007e80000100800 */
[----:B------:R3:W-:Y:S01]  /*b6060*/  STL [R1+0x33c4], R23 ;  /* 0x0033c41701007387 */ /* 0x0007e20000100800 */
[----:B-1----:R-:W-:-:S03]  /*b6070*/  IMAD.MOV.U32 R5, RZ, RZ, R24 ;  /* 0x000000ffff057224 */ /* 0x002fc600078e0018 */
[----:B------:R-:W4:Y:S01]  /*b6080*/  LDL.LU R24, [R1+0x34b8] ;  /* 0x0034b80001187983 */ /* 0x000f220000300800 */
[----:B------:R-:W-:-:S03]  /*b6090*/  IMAD.MOV.U32 R4, RZ, RZ, R13 ;  /* 0x000000ffff047224 */ /* 0x000fc600078e000d */
[----:B------:R-:W4:Y:S04]  /*b60a0*/  LDL.LU R13, [R1+0x34c0] ;  /* 0x0034c000010d7983 */ /* 0x000f280000300800 */
[----:B------:R1:W-:Y:S01]  /*b60b0*/  LDGSTS.E [R2+0x28100], desc[UR76][R4.64], P0 ;  /* 0x2810000004027fae */ /* 0x0003e200081a104c */
[----:B------:R-:W-:Y:S01]  /*b60c0*/  IADD3 R12, P1, PT, R12, UR14, RZ ;  /* 0x0000000e0c0c7c10 */ /* 0x000fe2000ff3e0ff */
[----:B-1----:R-:W-:Y:S01]  /*b60d0*/  IMAD.MOV.U32 R4, RZ, RZ, R6 ;  /* 0x000000ffff047224 */ /* 0x002fe200078e0006 */
[----:B------:R-:W-:-:S03]  /*b60e0*/  MOV R5, R23 ;  /* 0x0000001700057202 */ /* 0x000fc60000000f00 */
[----:B------:R-:W-:Y:S01]  /*b60f0*/  STL [R1+0x33d8], R12 ;  /* 0x0033d80c01007387 */ /* 0x000fe20000100800 */
[----:B---3--:R-:W-:-:S03]  /*b6100*/  IADD3.X R21, PT, PT, R21, UR7, RZ, P2, !PT ;  /* 0x0000000715157c10 */ /* 0x008fc600097fe4ff */
[----:B------:R1:W-:Y:S04]  /*b6110*/  LDGSTS.E [R2+0x28200], desc[UR76][R4.64], P0 ;  /* 0x2820000004027fae */ /* 0x0003e800081a104c */
[----:B------:R3:W-:Y:S04]  /*b6120*/  STL [R1+0x33cc], R21 ;  /* 0x0033cc1501007387 */ /* 0x0007e80000100800 */
[----:B------:R-:W4:Y:S01]  /*b6130*/  LDL.LU R26, [R1+0x34b4] ;  /* 0x0034b400011a7983 */ /* 0x000f220000300800 */
[----:B------:R-:W-:-:S03]  /*b6140*/  IADD3 R22, P2, PT, R22, UR14, RZ ;  /* 0x0000000e16167c10 */ /* 0x000fc6000ff5e0ff */
[----:B------:R-:W4:Y:S01]  /*b6150*/  LDL.LU R6, [R1+0x34c8] ;  /* 0x0034c80001067983 */ /* 0x000f220000300800 */
[----:B------:R-:W-:-:S03]  /*b6160*/  IADD3.X R29, PT, PT, R29, UR7, RZ, P1, !PT ;  /* 0x000000071d1d7c10 */ /* 0x000fc60008ffe4ff */
[----:B------:R3:W-:Y:S01]  /*b6170*/  STL [R1+0x33e0], R22 ;  /* 0x0033e01601007387 */ /* 0x0007e20000100800 */
[----:B-1----:R-:W-:-:S03]  /*b6180*/  IMAD.MOV.U32 R4, RZ, RZ, R15 ;  /* 0x000000ffff047224 */ /* 0x002fc600078e000f */
[----:B------:R-:W-:Y:S04]  /*b6190*/  STL [R1+0x33d4], R29 ;  /* 0x0033d41d01007387 */ /* 0x000fe80000100800 */
[----:B------:R-:W4:Y:S01]  /*b61a0*/  LDL.LU R15, [R1+0x34bc] ;  /* 0x0034bc00010f7983 */ /* 0x000f220000300800 */
[----:B------:R-:W-:-:S03]  /*b61b0*/  IMAD.MOV.U32 R5, RZ, RZ, R21 ;  /* 0x000000ffff057224 */ /* 0x000fc600078e0015 */
[----:B------:R-:W4:Y:S04]  /*b61c0*/  LDL.LU R23, [R1+0x34c4] ;  /* 0x0034c40001177983 */ /* 0x000f280000300800 */
[----:B---3--:R-:W3:Y:S04]  /*b61d0*/  LDL.LU R21, [R1+0x34d0] ;  /* 0x0034d00001157983 */ /* 0x008ee80000300800 */
[----:B------:R1:W-:Y:S02]  /*b61e0*/  LDGSTS.E [R2+0x28300], desc[UR76][R4.64], P0 ;  /* 0x2830000004027fae */ /* 0x0003e400081a104c */
[----:B-1----:R-:W-:Y:S01]  /*b61f0*/  IMAD.MOV.U32 R4, RZ, RZ, R12 ;  /* 0x000000ffff047224 */ /* 0x002fe200078e000c */
[----:B------:R-:W-:-:S05]  /*b6200*/  MOV R5, R29 ;  /* 0x0000001d00057202 */ /* 0x000fca0000000f00 */
[----:B------:R1:W-:Y:S02]  /*b6210*/  LDGSTS.E [R2+0x28400], desc[UR76][R4.64], P0 ;  /* 0x2840000004027fae */ /* 0x0003e400081a104c */
[----:B-1----:R-:W-:Y:S01]  /*b6220*/  IMAD.MOV.U32 R4, RZ, RZ, R22 ;  /* 0x000000ffff047224 */ /* 0x002fe200078e0016 */
[----:B------:R-:W-:-:S04]  /*b6230*/  UISETP.GT.AND UP1, UPT, UR19, 0x54, UPT ;  /* 0x000000541300788c */ /* 0x000fc8000bf24270 */
[----:B------:R-:W-:-:S04]  /*b6240*/  USEL UR12, URZ, 0x4, !UP1 ;  /* 0x00000004ff0c7887 */ /* 0x000fc8000c800000 */
[----:B------:R-:W-:Y:S01]  /*b6250*/  USEL UR12, UR12, URZ, !UP0 ;  /* 0x000000ff0c0c7287 */ /* 0x000fe2000c000000 */
[----:B------:R-:W-:Y:S02]  /*b6260*/  IADD3 R7, P1, PT, R7, UR14, RZ ;  /* 0x0000000e07077c10 */ /* 0x000fe4000ff3e0ff */
[----:B------:R-:W-:-:S03]  /*b6270*/  IADD3.X R25, PT, PT, R25, UR7, RZ, P2, !PT ;  /* 0x0000000719197c10 */ /* 0x000fc600097fe4ff */
[----:B------:R-:W-:Y:S02]  /*b6280*/  STL [R1+0x33e8], R7 ;  /* 0x0033e80701007387 */ /* 0x000fe40000100800 */
[----:B------:R-:W-:Y:S02]  /*b6290*/  IMAD.MOV.U32 R5, RZ, RZ, R25 ;  /* 0x000000ffff057224 */ /* 0x000fe400078e0019 */
[----:B------:R1:W-:Y:S04]  /*b62a0*/  STL [R1+0x33dc], R25 ;  /* 0x0033dc1901007387 */ /* 0x0003e80000100800 */
[----:B------:R-:W3:Y:S04]  /*b62b0*/  LDL.LU R12, [R1+0x34d8] ;  /* 0x0034d800010c7983 */ /* 0x000ee80000300800 */
[----:B------:R-:W3:Y:S04]  /*b62c0*/  LDL.LU R22, [R1+0x34cc] ;  /* 0x0034cc0001167983 */ /* 0x000ee80000300800 */
[----:B------:R1:W-:Y:S01]  /*b62d0*/  LDGSTS.E [R2+0x28500], desc[UR76][R4.64], P0 ;  /* 0x2850000004027fae */ /* 0x0003e200081a104c */
[----:B--2---:R-:W-:-:S02]  /*b62e0*/  IADD3 R27, P2, PT, R27, UR14, RZ ;  /* 0x0000000e1b1b7c10 */ /* 0x004fc4000ff5e0ff */
[----:B----4-:R-:W-:-:S03]  /*b62f0*/  IADD3.X R14, PT, PT, R14, UR7, RZ, P1, !PT ;  /* 0x000000070e0e7c10 */ /* 0x010fc60008ffe4ff */
[----:B------:R-:W-:Y:S01]  /*b6300*/  STL [R1+0x33f0], R27 ;  /* 0x0033f01b01007387 */ /* 0x000fe20000100800 */
[----:B-1----:R-:W-:Y:S01]  /*b6310*/  IMAD.MOV.U32 R4, RZ, RZ, R7 ;  /* 0x000000ffff047224 */ /* 0x002fe200078e0007 */
[----:B------:R-:W-:Y:S02]  /*b6320*/  MOV R5, R14 ;  /* 0x0000000e00057202 */ /* 0x000fe40000000f00 */
[----:B------:R1:W-:Y:S04]  /*b6330*/  STL [R1+0x33e4], R14 ;  /* 0x0033e40e01007387 */ /* 0x0003e80000100800 */
[----:B------:R-:W2:Y:S04]  /*b6340*/  LDL.LU R25, [R1+0x34e0] ;  /* 0x0034e00001197983 */ /* 0x000ea80000300800 */
[----:B------:R4:W-:Y:S01]  /*b6350*/  LDGSTS.E [R2+0x28600], desc[UR76][R4.64], P0 ;  /* 0x2860000004027fae */ /* 0x0009e200081a104c */
[----:B------:R-:W-:-:S03]  /*b6360*/  IADD3.X R28, PT, PT, R28, UR7, RZ, P2, !PT ;  /* 0x000000071c1c7c10 */ /* 0x000fc600097fe4ff */
[----:B-1----:R-:W2:Y:S02]  /*b6370*/  LDL.LU R14, [R1+0x34d4] ;  /* 0x0034d400010e7983 */ /* 0x002ea40000300800 */
[----:B----4-:R-:W-:Y:S01]  /*b6380*/  IMAD.MOV.U32 R5, RZ, RZ, R28 ;  /* 0x000000ffff057224 */ /* 0x010fe200078e001c */
[----:B------:R-:W-:Y:S01]  /*b6390*/  IADD3 R24, P3, PT, R24, UR14, RZ ;  /* 0x0000000e18187c10 */ /* 0x000fe2000ff7e0ff */
[----:B------:R-:W-:-:S04]  /*b63a0*/  IMAD.MOV.U32 R4, RZ, RZ, R27 ;  /* 0x000000ffff047224 */ /* 0x000fc800078e001b */
[----:B------:R-:W-:Y:S04]  /*b63b0*/  STL [R1+0x34b8], R24 ;  /* 0x0034b81801007387 */ /* 0x000fe80000100800 */
[----:B------:R1:W-:Y:S04]  /*b63c0*/  STL [R1+0x33ec], R28 ;  /* 0x0033ec1c01007387 */ /* 0x0003e80000100800 */
[----:B------:R-:W4:Y:S01]  /*b63d0*/  LDL.LU R7, [R1+0x34e8] ;  /* 0x0034e80001077983 */ /* 0x000f220000300800 */
[----:B------:R-:W-:-:S03]  /*b63e0*/  IADD3 R13, P2, PT, R13, UR14, RZ ;  /* 0x0000000e0d0d7c10 */ /* 0x000fc6000ff5e0ff */
[----:B------:R1:W-:Y:S04]  /*b63f0*/  LDGSTS.E [R2+0x28700], desc[UR76][R4.64], P0 ;  /* 0x2870000004027fae */ /* 0x0003e800081a104c */
[----:B-1----:R-:W4:Y:S01]  /*b6400*/  LDL.LU R28, [R1+0x34dc] ;  /* 0x0034dc00011c7983 */ /* 0x002f220000300800 */
[----:B------:R-:W-:-:S03]  /*b6410*/  ISETP.NE.U32.AND P1, PT, RZ, UR12, PT ;  /* 0x0000000cff007c0c */ /* 0x000fc6000bf25070 */
[----:B------:R-:W-:Y:S01]  /*b6420*/  STL [R1+0x34c0], R13 ;  /* 0x0034c00d01007387 */ /* 0x000fe20000100800 */
[----:B------:R-:W-:Y:S02]  /*b6430*/  IADD3.X R26, PT, PT, R26, UR7, RZ, P3, !PT ;  /* 0x000000071a1a7c10 */ /* 0x000fe40009ffe4ff */
[----:B------:R-:W-:-:S03]  /*b6440*/  IADD3 R6, P0, PT, R6, UR14, RZ ;  /* 0x0000000e06067c10 */ /* 0x000fc6000ff1e0ff */
[----:B------:R1:W-:Y:S01]  /*b6450*/  STL [R1+0x34b4], R26 ;  /* 0x0034b41a01007387 */ /* 0x0003e20000100800 */
[----:B------:R-:W-:-:S03]  /*b6460*/  IMAD.MOV.U32 R4, RZ, RZ, R24 ;  /* 0x000000ffff047224 */ /* 0x000fc600078e0018 */
[----:B------:R-:W4:Y:S01]  /*b6470*/  LDL.LU R27, [R1+0x34e4] ;  /* 0x0034e400011b7983 */ /* 0x000f220000300800 */
[----:B------:R-:W-:-:S03]  /*b6480*/  IADD3.X R15, PT, PT, R15, UR7, RZ, P2, !PT ;  /* 0x000000070f0f7c10 */ /* 0x000fc600097fe4ff */
[----:B------:R-:W-:Y:S04]  /*b6490*/  STL [R1+0x34c8], R6 ;  /* 0x0034c80601007387 */ /* 0x000fe80000100800 */
[----:B------:R3:W-:Y:S04]  /*b64a0*/  STL [R1+0x34bc], R15 ;  /* 0x0034bc0f01007387 */ /* 0x0007e80000100800 */
[----:B------:R-:W4:Y:S01]  /*b64b0*/  LDL.LU R24, [R1+0x34f0] ;  /* 0x0034f00001187983 */ /* 0x000f220000300800 */
[----:B------:R-:W-:Y:S02]  /*b64c0*/  MOV R5, R26 ;  /* 0x0000001a00057202 */ /* 0x000fe40000000f00 */
[----:B---3--:R-:W-:Y:S01]  /*b64d0*/  IADD3 R21, P2, PT, R21, UR14, RZ ;  /* 0x0000000e15157c10 */ /* 0x008fe2000ff5e0ff */
[----:B-1----:R-:W3:Y:S01]  /*b64e0*/  LDL.LU R26, [R1+0x34ec] ;  /* 0x0034ec00011a7983 */ /* 0x002ee20000300800 */
[----:B------:R-:W-:-:S03]  /*b64f0*/  IADD3.X R23, PT, PT, R23, UR7, RZ, P0, !PT ;  /* 0x0000000717177c10 */ /* 0x000fc600087fe4ff */
[----:B------:R1:W-:Y:S04]  /*b6500*/  LDGSTS.E [R2+0x2a000], desc[UR76][R4.64], P1 ;  /* 0x2a00000004027fae */ /* 0x0003e800089a104c */
[----:B------:R-:W-:Y:S04]  /*b6510*/  STL [R1+0x34d0], R21 ;  /* 0x0034d01501007387 */ /* 0x000fe80000100800 */
[----:B------:R1:W-:Y:S02]  /*b6520*/  STL [R1+0x34c4], R23 ;  /* 0x0034c41701007387 */ /* 0x0003e40000100800 */
[----:B-1----:R-:W-:-:S02]  /*b6530*/  IMAD.MOV.U32 R5, RZ, RZ, R15 ;  /* 0x000000ffff057224 */ /* 0x002fc400078e000f */
[----:B------:R-:W3:Y:S01]  /*b6540*/  LDL.LU R15, [R1+0x35b8] ;  /* 0x0035b800010f7983 */ /* 0x000ee20000300800 */
[----:B------:R-:W-:-:S03]  /*b6550*/  IMAD.MOV.U32 R4, RZ, RZ, R13 ;  /* 0x000000ffff047224 */ /* 0x000fc600078e000d */
[----:B------:R-:W3:Y:S04]  /*b6560*/  LDL.LU R13, [R1+0x35c0] ;  /* 0x0035c000010d7983 */ /* 0x000ee80000300800 */
        /* <DEDUP_REMOVED lines=10> */
[----:B------:R-:W3:Y:S04]  /*b6610*/  LDL.LU R23, [R1+0x35b4] ;  /* 0x0035b40001177983 */ /* 0x000ee80000300800 */
[----:B------:R-:W3:Y:S04]  /*b6620*/  LDL.LU R6, [R1+0x35c8] ;  /* 0x0035c80001067983 */ /* 0x000ee80000300800 */
[----:B------:R1:W-:Y:S01]  /*b6630*/  LDGSTS.E [R2+0x2a300], desc[UR76][R4.64], P1 ;  /* 0x2a30000004027fae */ /* 0x0003e200089a104c */
[----:B--2---:R-:W-:Y:S02]  /*b6640*/  IADD3 R25, P2, PT, R25, UR14, RZ ;  /* 0x0000000e19197c10 */ /* 0x004fe4000ff5e0ff */
[----:B------:R-:W-:-:S03]  /*b6650*/  IADD3.X R14, PT, PT, R14, UR7, RZ, P0, !PT ;  /* 0x000000070e0e7c10 */ /* 0x000fc600087fe4ff */
[----:B------:R-:W-:Y:S04]  /*b6660*/  STL [R1+0x34e0], R25 ;  /* 0x0034e01901007387 */ /* 0x000fe80000100800 */
[----:B------:R2:W-:Y:S04]  /*b6670*/  STL [R1+0x34d4], R14 ;  /* 0x0034d40e01007387 */ /* 0x0005e80000100800 */
[----:B-1----:R-:W3:Y:S01]  /*b6680*/  LDL.LU R22, [R1+0x35bc] ;  /* 0x0035bc0001167983 */ /* 0x002ee20000300800 */
[----:B------:R-:W-:-:S03]  /*b6690*/  IMAD.MOV.U32 R4, RZ, RZ, R12 ;  /* 0x000000ffff047224 */ /* 0x000fc600078e000c */
[----:B------:R-:W3:Y:S01]  /*b66a0*/  LDL.LU R21, [R1+0x35d0] ;  /* 0x0035d00001157983 */ /* 0x000ee20000300800 */
[----:B------:R-:W-:-:S05]  /*b66b0*/  MOV R5, R14 ;  /* 0x0000000e00057202 */ /* 0x000fca0000000f00 */
[----:B------:R1:W-:Y:S01]  /*b66c0*/  LDGSTS.E [R2+0x2a400], desc[UR76][R4.64], P1 ;  /* 0x2a40000004027fae */ /* 0x0003e200089a104c */
[----:B----4-:R-:W-:Y:S02]  /*b66d0*/  IADD3 R7, P0, PT, R7, UR14, RZ ;  /* 0x0000000e07077c10 */ /* 0x010fe4000ff1e0ff */
[----:B------:R-:W-:-:S03]  /*b66e0*/  IADD3.X R28, PT, PT, R28, UR7, RZ, P2, !PT ;  /* 0x000000071c1c7c10 */ /* 0x000fc600097fe4ff */
[----:B------:R-:W-:Y:S04]  /*b66f0*/  STL [R1+0x34e8], R7 ;  /* 0x0034e80701007387 */ /* 0x000fe80000100800 */
[----:B------:R4:W-:Y:S04]  /*b6700*/  STL [R1+0x34dc], R28 ;  /* 0x0034dc1c01007387 */ /* 0x0009e80000100800 */
[----:B------:R-:W3:Y:S04]  /*b6710*/  LDL.LU R12, [R1+0x35c4] ;  /* 0x0035c400010c7983 */ /* 0x000ee80000300800 */
[----:B------:R-:W3:Y:S04]  /*b6720*/  LDL.LU R29, [R1+0x35cc] ;  /* 0x0035cc00011d7983 */ /* 0x000ee80000300800 */
[----:B--2---:R-:W2:Y:S01]  /*b6730*/  LDL.LU R14, [R1+0x35d8] ;  /* 0x0035d800010e7983 */ /* 0x004ea20000300800 */
[----:B-1----:R-:W-:-:S03]  /*b6740*/  IMAD.MOV.U32 R4, RZ, RZ, R25 ;  /* 0x000000ffff047224 */ /* 0x002fc600078e0019 */
[----:B------:R-:W2:Y:S01]  /*b6750*/  LDL.LU R25, [R1+0x35e0] ;  /* 0x0035e00001197983 */ /* 0x000ea20000300800 */
[----:B------:R-:W-:Y:S01]  /*b6760*/  IADD3.X R27, PT, PT, R27, UR7, RZ, P0, !PT ;  /* 0x000000071b1b7c10 */ /* 0x000fe200087fe4ff */
[----:B------:R-:W-:-:S05]  /*b6770*/  IMAD.MOV.U32 R5, RZ, RZ, R28 ;  /* 0x000000ffff057224 */ /* 0x000fca00078e001c */
[----:B------:R1:W-:Y:S01]  /*b6780*/  LDGSTS.E [R2+0x2a500], desc[UR76][R4.64], P1 ;  /* 0x2a50000004027fae */ /* 0x0003e200089a104c */
[----:B------:R-:W-:-:S05]  /*b6790*/  IADD3 R24, P2, PT, R24, UR14, RZ ;  /* 0x0000000e18187c10 */ /* 0x000fca000ff5e0ff */
[----:B------:R-:W-:Y:S04]  /*b67a0*/  STL [R1+0x34f0], R24 ;  /* 0x0034f01801007387 */ /* 0x000fe80000100800 */
[----:B------:R3:W-:Y:S04]  /*b67b0*/  STL [R1+0x34e4], R27 ;  /* 0x0034e41b01007387 */ /* 0x0007e80000100800 */
[----:B----4-:R-:W4:Y:S01]  /*b67c0*/  LDL.LU R28, [R1+0x35d4] ;  /* 0x0035d400011c7983 */ /* 0x010f220000300800 */
[----:B---3--:R-:W-:Y:S01]  /*b67d0*/  IADD3.X R26, PT, PT, R26, UR7, RZ, P2, !PT ;  /* 0x000000071a1a7c10 */ /* 0x008fe200097fe4ff */
[----:B-1----:R-:W-:Y:S01]  /*b67e0*/  IMAD.MOV.U32 R4, RZ, RZ, R7 ;  /* 0x000000ffff047224 */ /* 0x002fe200078e0007 */
[----:B------:R-:W-:-:S05]  /*b67f0*/  IADD3 R15, P3, PT, R15, UR14, RZ ;  /* 0x0000000e0f0f7c10 */ /* 0x000fca000ff7e0ff */
[----:B------:R-:W-:Y:S04]  /*b6800*/  STL [R1+0x35b8], R15 ;  /* 0x0035b80f01007387 */ /* 0x000fe80000100800 */
[----:B------:R-:W-:Y:S04]  /*b6810*/  STL [R1+0x34ec], R26 ;  /* 0x0034ec1a01007387 */ /* 0x000fe80000100800 */
[----:B------:R-:W3:Y:S01]  /*b6820*/  LDL.LU R7, [R1+0x35e8] ;  /* 0x0035e80001077983 */ /* 0x000ee20000300800 */
[----:B------:R-:W-:Y:S01]  /*b6830*/  UISETP.GT.AND UP1, UPT, UR19, 0x58, UPT ;  /* 0x000000581300788c */ /* 0x000fe2000bf24270 */
[----:B------:R-:W-:-:S02]  /*b6840*/  MOV R5, R27 ;  /* 0x0000001b00057202 */ /* 0x000fc40000000f00 */
[----:B------:R-:W-:Y:S01]  /*b6850*/  IADD3 R13, P2, PT, R13, UR14, RZ ;  /* 0x0000000e0d0d7c10 */ /* 0x000fe2000ff5e0ff */
[----:B------:R-:W-:Y:S01]  /*b6860*/  USEL UR12, URZ, 0x4, !UP1 ;  /* 0x00000004ff0c7887 */ /* 0x000fe2000c800000 */
[----:B------:R-:W3:Y:S03]  /*b6870*/  LDL.LU R27, [R1+0x35dc] ;  /* 0x0035dc00011b7983 */ /* 0x000ee60000300800 */
[----:B------:R-:W-:Y:S01]  /*b6880*/  USEL UR12, UR12, URZ, !UP0 ;  /* 0x000000ff0c0c7287 */ /* 0x000fe2000c000000 */
[----:B------:R1:W-:Y:S04]  /*b6890*/  LDGSTS.E [R2+0x2a600], desc[UR76][R4.64], P1 ;  /* 0x2a60000004027fae */ /* 0x0003e800089a104c */
[----:B------:R-:W-:Y:S01]  /*b68a0*/  STL [R1+0x35c0], R13 ;  /* 0x0035c00d01007387 */ /* 0x000fe20000100800 */
[----:B------:R-:W-:Y:S01]  /*b68b0*/  ISETP.NE.U32.AND P0, PT, RZ, UR12, PT ;  /* 0x0000000cff007c0c */ /* 0x000fe2000bf05070 */
[----:B-1----:R-:W-:-:S02]  /*b68c0*/  IMAD.MOV.U32 R4, RZ, RZ, R24 ;  /* 0x000000ffff047224 */ /* 0x002fc400078e0018 */
[----:B------:R-:W-:-:S05]  /*b68d0*/  IMAD.MOV.U32 R5, RZ, RZ, R26 ;  /* 0x000000ffff057224 */ /* 0x000fca00078e001a */
[----:B------:R1:W-:Y:S02]  /*b68e0*/  LDGSTS.E [R2+0x2a700], desc[UR76][R4.64], P1 ;  /* 0x2a70000004027fae */ /* 0x0003e400089a104c */
[----:B-1----:R-:W-:Y:S01]  /*b68f0*/  IMAD.MOV.U32 R4, RZ, RZ, R15 ;  /* 0x000000ffff047224 */ /* 0x002fe200078e000f */
[----:B------:R-:W-:Y:S02]  /*b6900*/  IADD3.X R23, PT, PT, R23, UR7, RZ, P3, !PT ;  /* 0x0000000717177c10 */ /* 0x000fe40009ffe4ff */
[----:B------:R-:W-:-:S03]  /*b6910*/  IADD3 R6, P1, PT, R6, UR14, RZ ;  /* 0x0000000e06067c10 */ /* 0x000fc6000ff3e0ff */
[----:B------:R1:W-:Y:S01]  /*b6920*/  STL [R1+0x35b4], R23 ;  /* 0x0035b41701007387 */ /* 0x0003e20000100800 */
[----:B------:R-:W-:-:S03]  /*b6930*/  MOV R5, R23 ;  /* 0x0000001700057202 */ /* 0x000fc60000000f00 */
[----:B------:R-:W3:Y:S04]  /*b6940*/  LDL.LU R24, [R1+0x35f0] ;  /* 0x0035f00001187983 */ /* 0x000ee80000300800 */
[----:B------:R1:W-:Y:S04]  /*b6950*/  LDGSTS.E [R2+0x2c000], desc[UR76][R4.64], P0 ;  /* 0x2c00000004027fae */ /* 0x0003e800081a104c */
[----:B-1----:R-:W3:Y:S04]  /*b6960*/  LDL.LU R23, [R1+0x35e4] ;  /* 0x0035e40001177983 */ /* 0x002ee80000300800 */
[----:B------:R-:W-:Y:S01]  /*b6970*/  STL [R1+0x35c8], R6 ;  /* 0x0035c80601007387 */ /* 0x000fe20000100800 */
[----:B------:R-:W-:-:S05]  /*b6980*/  IADD3.X R22, PT, PT, R22, UR7, RZ, P2, !PT ;  /* 0x0000000716167c10 */ /* 0x000fca00097fe4ff */
[----:B------:R1:W-:Y:S01]  /*b6990*/  STL [R1+0x35bc], R22 ;  /* 0x0035bc1601007387 */ /* 0x0003e20000100800 */
[----:B------:R-:W-:-:S03]  /*b69a0*/  IADD3 R21, P2, PT, R21, UR14, RZ ;  /* 0x0000000e15157c10 */ /* 0x000fc6000ff5e0ff */
[----:B------:R-:W3:Y:S04]  /*b69b0*/  LDL.LU R15, [R1+0x36b8] ;  /* 0x0036b800010f7983 */ /* 0x000ee80000300800 */
[----:B------:R-:W3:Y:S01]  /*b69c0*/  LDL.LU R26, [R1+0x35ec] ;  /* 0x0035ec00011a7983 */ /* 0x000ee20000300800 */
[----:B------:R-:W-:-:S03]  /*b69d0*/  IMAD.MOV.U32 R5, RZ, RZ, R22 ;  /* 0x000000ffff057224 */ /* 0x000fc600078e0016 */
[----:B------:R-:W-:Y:S01]  /*b69e0*/  STL [R1+0x35d0], R21 ;  /* 0x0035d01501007387 */ /* 0x000fe20000100800 */
[----:B------:R-:W-:-:S05]  /*b69f0*/  IMAD.MOV.U32 R4, RZ, RZ, R13 ;  /* 0x000000ffff047224 */ /* 0x000fca00078e000d */
[----:B------:R1:W-:Y:S01]  /*b6a00*/  LDGSTS.E [R2+0x2c100], desc[UR76][R4.64], P0 ;  /* 0x2c10000004027fae */ /* 0x0003e200081a104c */
[----:B------:R-:W-:Y:S02]  /*b6a10*/  IADD3.X R12, PT, PT, R12, UR7, RZ, P1, !PT ;  /* 0x000000070c0c7c10 */ /* 0x000fe40008ffe4ff */
[----:B------:R-:W-:-:S03]  /*b6a20*/  IADD3.X R29, PT, PT, R29, UR7, RZ, P2, !PT ;  /* 0x000000071d1d7c10 */ /* 0x000fc600097fe4ff */
[----:B------:R2:W-:Y:S02]  /*b6a30*/  STL [R1+0x35c4], R12 ;  /* 0x0035c40c01007387 */ /* 0x0005e40000100800 */
[----:B--2---:R-:W-:Y:S02]  /*b6a40*/  IADD3 R14, P1, PT, R14, UR14, RZ ;  /* 0x0000000e0e0e7c10 */ /* 0x004fe4000ff3e0ff */
[----:B-1----:R-:W2:Y:S04]  /*b6a50*/  LDL.LU R22, [R1+0x36b4] ;  /* 0x0036b40001167983 */ /* 0x002ea80000300800 */
[----:B------:R-:W-:Y:S04]  /*b6a60*/  STL [R1+0x35d8], R14 ;  /* 0x0035d80e01007387 */ /* 0x000fe80000100800 */
[----:B------:R1:W-:Y:S04]  /*b6a70*/  STL [R1+0x35cc], R29 ;  /* 0x0035cc1d01007387 */ /* 0x0003e80000100800 */
[----:B------:R-:W2:Y:S01]  /*b6a80*/  LDL.LU R13, [R1+0x36c0] ;  /* 0x0036c000010d7983 */ /* 0x000ea20000300800 */
[----:B------:R-:W-:Y:S01]  /*b6a90*/  IMAD.MOV.U32 R4, RZ, RZ, R6 ;  /* 0x000000ffff047224 */ /* 0x000fe200078e0006 */
[----:B------:R-:W-:-:S02]  /*b6aa0*/  MOV R5, R12 ;  /* 0x0000000c00057202 */ /* 0x000fc40000000f00 */
[----:B------:R-:W-:Y:S01]  /*b6ab0*/  IADD3 R25, P2, PT, R25, UR14, RZ ;  /* 0x0000000e19197c10 */ /* 0x000fe2000ff5e0ff */
[----:B------:R-:W2:Y:S04]  /*b6ac0*/  LDL.LU R6, [R1+0x36c8] ;  /* 0x0036c80001067983 */ /* 0x000ea80000300800 */
[----:B------:R-:W2:Y:S04]  /*b6ad0*/  LDL.LU R12, [R1+0x36d0] ;  /* 0x0036d000010c7983 */ /* 0x000ea80000300800 */
[----:B------:R1:W-:Y:S04]  /*b6ae0*/  LDGSTS.E [R2+0x2c200], desc[UR76][R4.64], P0 ;  /* 0x2c20000004027fae */ /* 0x0003e800081a104c */
[----:B------:R-:W-:Y:S01]  /*b6af0*/  STL [R1+0x35e0], R25 ;  /* 0x0035e01901007387 */ /* 0x000fe20000100800 */
[----:B----4-:R-:W-:Y:S01]  /*b6b00*/  IADD3.X R28, PT, PT, R28, UR7, RZ, P1, !PT ;  /* 0x000000071c1c7c10 */ /* 0x010fe20008ffe4ff */
[----:B-1----:R-:W-:-:S04]  /*b6b10*/  IMAD.MOV.U32 R5, RZ, RZ, R29 ;  /* 0x000000ffff057224 */ /* 0x002fc800078e001d */
[----:B------:R1:W-:Y:S04]  /*b6b20*/  STL [R1+0x35d4], R28 ;  /* 0x0035d41c01007387 */ /* 0x0003e80000100800 */
[----:B------:R-:W4:Y:S01]  /*b6b30*/  LDL.LU R29, [R1+0x36bc] ;  /* 0x0036bc00011d7983 */ /* 0x000f220000300800 */
[----:B------:R-:W-:-:S03]  /*b6b40*/  IMAD.MOV.U32 R4, RZ, RZ, R21 ;  /* 0x000000ffff047224 */ /* 0x000fc600078e0015 */
[----:B------:R-:W4:Y:S04]  /*b6b50*/  LDL.LU R21, [R1+0x36c4] ;  /* 0x0036c40001157983 */ /* 0x000f280000300800 */
[----:B------:R1:W-:Y:S01]  /*b6b60*/  LDGSTS.E [R2+0x2c300], desc[UR76][R4.64], P0 ;  /* 0x2c30000004027fae */ /* 0x0003e200081a104c */
[----:B---3--:R-:W-:-:S05]  /*b6b70*/  IADD3 R7, P1, PT, R7, UR14, RZ ;  /* 0x0000000e07077c10 */ /* 0x008fca000ff3e0ff */
[----:B------:R-:W-:Y:S01]  /*b6b80*/  STL [R1+0x35e8], R7 ;  /* 0x0035e80701007387 */ /* 0x000fe20000100800 */
[----:B-1----:R-:W-:-:S03]  /*b6b90*/  IMAD.MOV.U32 R4, RZ, RZ, R14 ;  /* 0x000000ffff047224 */ /* 0x002fc600078e000e */
[----:B------:R-:W3:Y:S01]  /*b6ba0*/  LDL.LU R14, [R1+0x36cc] ;  /* 0x0036cc00010e7983 */ /* 0x000ee20000300800 */
[----:B------:R-:W-:Y:S02]  /*b6bb0*/  IADD3.X R27, PT, PT, R27, UR7, RZ, P2, !PT ;  /* 0x000000071b1b7c10 */ /* 0x000fe400097fe4ff */
[----:B------:R-:W-:Y:S01]  /*b6bc0*/  MOV R5, R28 ;  /* 0x0000001c00057202 */ /* 0x000fe20000000f00 */
[----:B------:R-:W-:Y:S02]  /*b6bd0*/  UISETP.GT.AND UP1, UPT, UR19, 0x5c, UPT ;  /* 0x0000005c1300788c */ /* 0x000fe4000bf24270 */
[----:B------:R1:W-:Y:S04]  /*b6be0*/  STL [R1+0x35dc], R27 ;  /* 0x0035dc1b01007387 */ /* 0x0003e80000100800 */
[----:B------:R1:W-:Y:S01]  /*b6bf0*/  LDGSTS.E [R2+0x2c400], desc[UR76][R4.64], P0 ;  /* 0x2c40000004027fae */ /* 0x0003e200081a104c */
[----:B------:R-:W-:-:S04]  /*b6c00*/  USEL UR12, URZ, 0x4, !UP1 ;  /* 0x00000004ff0c7887 */ /* 0x000fc8000c800000 */
[----:B------:R-:W-:Y:S01]  /*b6c10*/  USEL UR12, UR12, URZ, !UP0 ;  /* 0x000000ff0c0c7287 */ /* 0x000fe2000c000000 */
[----:B-1----:R-:W-:Y:S02]  /*b6c20*/  IMAD.MOV.U32 R4, RZ, RZ, R25 ;  /* 0x000000ffff047224 */ /* 0x002fe400078e0019 */
[----:B------:R-:W-:-:S05]  /*b6c30*/  IMAD.MOV.U32 R5, RZ, RZ, R27 ;  /* 0x000000ffff057224 */ /* 0x000fca00078e001b */
[----:B------:R1:W-:Y:S02]  /*b6c40*/  LDGSTS.E [R2+0x2c500], desc[UR76][R4.64], P0 ;  /* 0x2c50000004027fae */ /* 0x0003e400081a104c */
[----:B-1----:R-:W-:Y:S01]  /*b6c50*/  IMAD.MOV.U32 R4, RZ, RZ, R7 ;  /* 0x000000ffff047224 */ /* 0x002fe200078e0007 */
[----:B------:R-:W-:Y:S02]  /*b6c60*/  IADD3 R24, P2, PT, R24, UR14, RZ ;  /* 0x0000000e18187c10 */ /* 0x000fe4000ff5e0ff */
[----:B------:R-:W-:-:S03]  /*b6c70*/  IADD3.X R23, PT, PT, R23, UR7, RZ, P1, !PT ;  /* 0x0000000717177c10 */ /* 0x000fc60008ffe4ff */
[----:B------:R-:W-:Y:S04]  /*b6c80*/  STL [R1+0x35f0], R24 ;  /* 0x0035f01801007387 */ /* 0x000fe80000100800 */
[----:B------:R1:W-:Y:S01]  /*b6c90*/  STL [R1+0x35e4], R23 ;  /* 0x0035e41701007387 */ /* 0x0003e20000100800 */
[----:B------:R-:W-:Y:S02]  /*b6ca0*/  MOV R5, R23 ;  /* 0x0000001700057202 */ /* 0x000fe40000000f00 */
[----:B------:R-:W-:-:S03]  /*b6cb0*/  ISETP.NE.U32.AND P1, PT, RZ, UR12, PT ;  /* 0x0000000cff007c0c */ /* 0x000fc6000bf25070 */
[----:B------:R1:W-:Y:S01]  /*b6cc0*/  LDGSTS.E [R2+0x2c600], desc[UR76][R4.64], P0 ;  /* 0x2c60000004027fae */ /* 0x0003e200081a104c */
[----:B------:R-:W-:Y:S02]  /*b6cd0*/  IADD3 R15, P3, PT, R15, UR14, RZ ;  /* 0x0000000e0f0f7c10 */ /* 0x000fe4000ff7e0ff */
[----:B------:R-:W-:-:S03]  /*b6ce0*/  IADD3.X R26, PT, PT, R26, UR7, RZ, P2, !PT ;  /* 0x000000071a1a7c10 */ /* 0x000fc600097fe4ff */
[----:B------:R-:W-:Y:S04]  /*b6cf0*/  STL [R1+0x36b8], R15 ;  /* 0x0036b80f01007387 */ /* 0x000fe80000100800 */
[----:B------:R-:W3:Y:S04]  /*b6d00*/  LDL.LU R28, [R1+0x36d4] ;  /* 0x0036d400011c7983 */ /* 0x000ee80000300800 */
[----:B------:R2:W-:Y:S04]  /*b6d10*/  STL [R1+0x35ec], R26 ;  /* 0x0035ec1a01007387 */ /* 0x0005e80000100800 */
[----:B------:R-:W3:Y:S01]  /*b6d20*/  LDL.LU R27, [R1+0x36d8] ;  /* 0x0036d800011b7983 */ /* 0x000ee20000300800 */
[----:B-1----:R-:W-:-:S03]  /*b6d30*/  IMAD.MOV.U32 R4, RZ, RZ, R24 ;  /* 0x000000ffff047224 */ /* 0x002fc600078e0018 */
[----:B------:R-:W3:Y:S01]  /*b6d40*/  LDL.LU R25, [R1+0x36e0] ;  /* 0x0036e00001197983 */ /* 0x000ee20000300800 */
[----:B------:R-:W-:-:S03]  /*b6d50*/  IMAD.MOV.U32 R5, RZ, RZ, R26 ;  /* 0x000000ffff057224 */ /* 0x000fc600078e001a */
[----:B------:R-:W3:Y:S04]  /*b6d60*/  LDL.LU R23, [R1+0x36e8] ;  /* 0x0036e80001177983 */ /* 0x000ee80000300800 */
[----:B------:R-:W3:Y:S04]  /*b6d70*/  LDL.LU R7, [R1+0x36f0] ;  /* 0x0036f00001077983 */ /* 0x000ee80000300800 */
[----:B------:R1:W-:Y:S01]  /*b6d80*/  LDGSTS.E [R2+0x2c700], desc[UR76][R4.64], P0 ;  /* 0x2c70000004027fae */ /* 0x0003e200081a104c */
[----:B--2---:R-:W-:Y:S02]  /*b6d90*/  IADD3.X R22, PT, PT, R22, UR7, RZ, P3, !PT ;  /* 0x0000000716167c10 */ /* 0x004fe40009ffe4ff */
[----:B------:R-:W-:-:S05]  /*b6da0*/  IADD3 R13, P2, PT, R13, UR14, RZ ;  /* 0x0000000e0d0d7c10 */ /* 0x000fca000ff5e0ff */
[----:B------:R-:W-:Y:S01]  /*b6db0*/  STL [R1+0x36c0], R13 ;  /* 0x0036c00d01007387 */ /* 0x000fe20000100800 */
[----:B------:R-:W-:-:S03]  /*b6dc0*/  IADD3 R6, P4, PT, R6, UR14, RZ ;  /* 0x0000000e06067c10 */ /* 0x000fc6000ff9e0ff */
[----:B------:R-:W2:Y:S01]  /*b6dd0*/  LDL.LU R26, [R1+0x36dc] ;  /* 0x0036dc00011a7983 */ /* 0x000ea20000300800 */
[----:B------:R-:W-:-:S03]  /*b6de0*/  IADD3 R12, P0, PT, R12, UR14, RZ ;  /* 0x0000000e0c0c7c10 */ /* 0x000fc6000ff1e0ff */
[----:B------:R4:W-:Y:S01]  /*b6df0*/  STL [R1+0x36b4], R22 ;  /* 0x0036b41601007387 */ /* 0x0009e20000100800 */
[----:B-1----:R-:W-:Y:S01]  /*b6e00*/  IMAD.MOV.U32 R4, RZ, RZ, R15 ;  /* 0x000000ffff047224 */ /* 0x002fe200078e000f */
[----:B------:R-:W-:Y:S02]  /*b6e10*/  MOV R5, R22 ;  /* 0x0000001600057202 */ /* 0x000fe40000000f00 */
[----:B------:R-:W-:Y:S04]  /*b6e20*/  STL [R1+0x36c8], R6 ;  /* 0x0036c80601007387 */ /* 0x000fe80000100800 */
[----:B------:R-:W2:Y:S04]  /*b6e30*/  LDL.LU R24, [R1+0x36e4] ;  /* 0x0036e40001187983 */ /* 0x000ea80000300800 */
[----:B------:R-:W-:Y:S04]  /*b6e40*/  STL [R1+0x36d0], R12 ;  /* 0x0036d00c01007387 */ /* 0x000fe80000100800 */
[----:B------:R1:W-:Y:S01]  /*b6e50*/  LDGSTS.E [R2+0x2e000], desc[UR76][R4.64], P1 ;  /* 0x2e00000004027fae */ /* 0x0003e200089a104c */
[----:B----4-:R-:W-:-:S05]  /*b6e60*/  IADD3.X R29, PT, PT, R29, UR7, RZ, P2, !PT ;  /* 0x000000071d1d7c10 */ /* 0x010fca00097fe4ff */
[----:B------:R-:W-:Y:S01]  /*b6e70*/  STL [R1+0x36bc], R29 ;  /* 0x0036bc1d01007387 */ /* 0x000fe20000100800 */
[----:B------:R-:W-:-:S03]  /*b6e80*/  IADD3.X R21, PT, PT, R21, UR7, RZ, P4, !PT ;  /* 0x0000000715157c10 */ /* 0x000fc6000a7fe4ff */
[----:B------:R-:W4:Y:S01]  /*b6e90*/  LDL.LU R22, [R1+0x36ec] ;  /* 0x0036ec0001167983 */ /* 0x000f220000300800 */
[----:B-1----:R-:W-:Y:S02]  /*b6ea0*/  IMAD.MOV.U32 R4, RZ, RZ, R13 ;  /* 0x000000ffff047224 */ /* 0x002fe400078e000d */
[----:B------:R-:W-:Y:S01]  /*b6eb0*/  IMAD.MOV.U32 R5, RZ, RZ, R29 ;  /* 0x000000ffff057224 */ /* 0x000fe200078e001d */
[----:B------:R1:W-:Y:S04]  /*b6ec0*/  STL [R1+0x36c4], R21 ;  /* 0x0036c41501007387 */ /* 0x0003e80000100800 */
[----:B------:R1:W-:Y:S04]  /*b6ed0*/  LDGSTS.E [R2+0x2e100], desc[UR76][R4.64], P1 ;  /* 0x2e10000004027fae */ /* 0x0003e800089a104c */
[----:B------:R-:W4:Y:S01]  /*b6ee0*/  LDL.LU R15, [R1+0x37b8] ;  /* 0x0037b800010f7983 */ /* 0x000f220000300800 */
[----:B---3--:R-:W-:-:S03]  /*b6ef0*/  IADD3.X R14, PT, PT, R14, UR7, RZ, P0, !PT ;  /* 0x000000070e0e7c10 */ /* 0x008fc600087fe4ff */
[----:B------:R-:W3:Y:S01]  /*b6f00*/  LDL.LU R13, [R1+0x37c0] ;  /* 0x0037c000010d7983 */ /* 0x000ee20000300800 */
[----:B-1----:R-:W-:Y:S01]  /*b6f10*/  IMAD.MOV.U32 R4, RZ, RZ, R6 ;  /* 0x000000ffff047224 */ /* 0x002fe200078e0006 */
[----:B------:R-:W-:Y:S02]  /*b6f20*/  MOV R5, R21 ;  /* 0x0000001500057202 */ /* 0x000fe40000000f00 */
[----:B------:R1:W-:Y:S04]  /*b6f30*/  STL [R1+0x36cc], R14 ;  /* 0x0036cc0e01007387 */ /* 0x0003e80000100800 */
[----:B------:R-:W3:Y:S04]  /*b6f40*/  LDL.LU R21, [R1+0x37b4] ;  /* 0x0037b40001157983 */ /* 0x000ee80000300800 */
[----:B------:R-:W3:Y:S04]  /*b6f50*/  LDL.LU R6, [R1+0x37c8] ;  /* 0x0037c80001067983 */ /* 0x000ee80000300800 */
[----:B------:R1:W-:Y:S02]  /*b6f60*/  LDGSTS.E [R2+0x2e200], desc[UR76][R4.64], P1 ;  /* 0x2e20000004027fae */ /* 0x0003e400089a104c */
[----:B-1----:R-:W-:-:S02]  /*b6f70*/  IMAD.MOV.U32 R5, RZ, RZ, R14 ;  /* 0x000000ffff057224 */ /* 0x002fc400078e000e */
[----:B------:R-:W3:Y:S01]  /*b6f80*/  LDL.LU R14, [R1+0x37bc] ;  /* 0x0037bc00010e7983 */ /* 0x000ee20000300800 */
[----:B------:R-:W-:-:S03]  /*b6f90*/  IMAD.MOV.U32 R4, RZ, RZ, R12 ;  /* 0x000000ffff047224 */ /* 0x000fc600078e000c */
[----:B------:R-:W3:Y:S04]  /*b6fa0*/  LDL.LU R12, [R1+0x37c4] ;  /* 0x0037c400010c7983 */ /* 0x000ee80000300800 */
[----:B------:R1:W-:Y:S01]  /*b6fb0*/  LDGSTS.E [R2+0x2e300], desc[UR76][R4.64], P1 ;  /* 0x2e30000004027fae */ /* 0x0003e200089a104c */
[----:B------:R-:W-:-:S04]  /*b6fc0*/  IADD3 R27, P0, PT, R27, UR14, RZ ;  /* 0x0000000e1b1b7c10 */ /* 0x000fc8000ff1e0ff */
[----:B------:R-:W-:Y:S02]  /*b6fd0*/  IADD3.X R28, PT, PT, R28, UR7, RZ, P0, !PT ;  /* 0x000000071c1c7c10 */ /* 0x000fe400087fe4ff */
[----:B------:R-:W-:Y:S01]  /*b6fe0*/  IADD3 R25, P2, PT, R25, UR14, RZ ;  /* 0x0000000e19197c10 */ /* 0x000fe2000ff5e0ff */
[----:B-1----:R-:W-:Y:S01]  /*b6ff0*/  IMAD.MOV.U32 R4, RZ, RZ, R27 ;  /* 0x000000ffff047224 */ /* 0x002fe200078e001b */
[----:B------:R-:W-:Y:S02]  /*b7000*/  MOV R5, R28 ;  /* 0x0000001c00057202 */ /* 0x000fe40000000f00 */
[----:B------:R-:W-:-:S03]  /*b7010*/  IADD3 R23, P3, PT, R23, UR14, RZ ;  /* 0x0000000e17177c10 */ /* 0x000fc6000ff7e0ff */
[----:B------:R1:W-:Y:S01]  /*b7020*/  LDGSTS.E [R2+0x2e400], desc[UR76][R4.64], P1 ;  /* 0x2e40000004027fae */ /* 0x0003e200089a104c */
[----:B------:R-:W-:Y:S01]  /*b7030*/  IADD3 R7, P0, PT, R7, UR14, RZ ;  /* 0x0000000e07077c10 */ /* 0x000fe2000ff1e0ff */
[----:B-1----:R-:W-:Y:S01]  /*b7040*/  IMAD.MOV.U32 R4, RZ, RZ, R25 ;  /* 0x000000ffff047224 */ /* 0x002fe200078e0019 */
[----:B--2---:R-:W-:-:S05]  /*b7050*/  IADD3.X R26, PT, PT, R26, UR7, RZ, P2, !PT ;  /* 0x000000071a1a7c10 */ /* 0x004fca00097fe4ff */
[----:B------:R-:W-:-:S05]  /*b7060*/  IMAD.MOV.U32 R5, RZ, RZ, R26 ;  /* 0x000000ffff057224 */ /* 0x000fca00078e001a */
[----:B------:R1:W-:Y:S01]  /*b7070*/  LDGSTS.E [R2+0x2e500], desc[UR76][R4.64], P1 ;  /* 0x2e50000004027fae */ /* 0x0003e200089a104c */
[----:B------:R-:W-:-:S03]  /*b7080*/  IADD3.X R24, PT, PT, R24, UR7, RZ, P3, !PT ;  /* 0x0000000718187c10 */ /* 0x000fc60009ffe4ff */
[----:B------:R-:W-:Y:S01]  /*b7090*/  STL [R1+0x36d8], R27 ;  /* 0x0036d81b01007387 */ /* 0x000fe20000100800 */
[----:B-1----:R-:W-:Y:S01]  /*b70a0*/  IMAD.MOV.U32 R4, RZ, RZ, R23 ;  /* 0x000000ffff047224 */ /* 0x002fe200078e0017 */
[----:B------:R-:W-:Y:S02]  /*b70b0*/  MOV R5, R24 ;  /* 0x0000001800057202 */ /* 0x000fe40000000f00 */
[----:B------:R-:W-:Y:S04]  /*b70c0*/  STL [R1+0x36e0], R25 ;  /* 0x0036e01901007387 */ /* 0x000fe80000100800 */
[----:B------:R1:W-:Y:S01]  /*b70d0*/  LDGSTS.E [R2+0x2e600], desc[UR76][R4.64], P1 ;  /* 0x2e60000004027fae */ /* 0x0003e200089a104c */
[----:B----4-:R-:W-:-:S03]  /*b70e0*/  IADD3.X R22, PT, PT, R22, UR7, RZ, P0, !PT ;  /* 0x0000000716167c10 */ /* 0x010fc600087fe4ff */
[----:B------:R-:W-:Y:S04]  /*b70f0*/  STL [R1+0x36d4], R28 ;  /* 0x0036d41c01007387 */ /* 0x000fe80000100800 */
[----:B------:R-:W-:Y:S01]  /*b7100*/  STL [R1+0x36e8], R23 ;  /* 0x0036e81701007387 */ /* 0x000fe20000100800 */
[----:B-1----:R-:W-:Y:S02]  /*b7110*/  IMAD.MOV.U32 R4, RZ, RZ, R7 ;  /* 0x000000ffff047224 */ /* 0x002fe400078e0007 */
[----:B------:R-:W-:Y:S01]  /*b7120*/  IMAD.MOV.U32 R5, RZ, RZ, R22 ;  /* 0x000000ffff057224 */ /* 0x000fe200078e0016 */
[----:B------:R-:W-:Y:S01]  /*b7130*/  IADD3 R15, P0, PT, R15, UR14, RZ ;  /* 0x0000000e0f0f7c10 */ /* 0x000fe2000ff1e0ff */
[----:B------:R-:W-:Y:S04]  /*b7140*/  STL [R1+0x36f0], R7 ;  /* 0x0036f00701007387 */ /* 0x000fe80000100800 */
[----:B------:R1:W-:Y:S01]  /*b7150*/  LDGSTS.E [R2+0x2e700], desc[UR76][R4.64], P1 ;  /* 0x2e70000004027fae */ /* 0x0003e200089a104c */
[----:B---3--:R-:W-:-:S03]  /*b7160*/  IADD3 R13, P1, PT, R13, UR14, RZ ;  /* 0x0000000e0d0d7c10 */ /* 0x008fc6000ff3e0ff */
[----:B------:R2:W-:Y:S04]  /*b7170*/  STL [R1+0x36dc], R26 ;  /* 0x0036dc1a01007387 */ /* 0x0005e80000100800 */
[----:B------:R-:W-:Y:S01]  /*b7180*/  STL [R1+0x36e4], R24 ;  /* 0x0036e41801007387 */ /* 0x000fe20000100800 */
[----:B------:R-:W-:-:S03]  /*b7190*/  IADD3.X R21, PT, PT, R21, UR7, RZ, P0, !PT ;  /* 0x0000000715157c10 */ /* 0x000fc600087fe4ff */
[----:B------:R-:W-:Y:S01]  /*b71a0*/  STL [R1+0x36ec], R22 ;  /* 0x0036ec1601007387 */ /* 0x000fe20000100800 */
[----:B------:R-:W-:-:S03]  /*b71b0*/  IADD3 R6, P0, PT, R6, UR14, RZ ;  /* 0x0000000e06067c10 */ /* 0x000fc6000ff1e0ff */
[----:B--2---:R-:W2:Y:S04]  /*b71c0*/  LDL.LU R26, [R1+0x40b4] ;  /* 0x0040b400011a7983 */ /* 0x004ea80000300800 */
[----:B------:R-:W3:Y:S04]  /*b71d0*/  LDL.LU R7, [R1+0x4070] ;  /* 0x0040700001077983 */ /* 0x000ee80000300800 */
[----:B------:R-:W-:Y:S04]  /*b71e0*/  STL [R1+0x37b8], R15 ;  /* 0x0037b80f01007387 */ /* 0x000fe80000100800 */
[----:B------:R-:W-:Y:S01]  /*b71f0*/  STL [R1+0x37c0], R13 ;  /* 0x0037c00d01007387 */ /* 0x000fe20000100800 */
[----:B------:R-:W-:-:S03]  /*b7200*/  IADD3.X R14, PT, PT, R14, UR7, RZ, P1, !PT ;  /* 0x000000070e0e7c10 */ /* 0x000fc60008ffe4ff */
[----:B------:R4:W-:Y:S01]  /*b7210*/  STL [R1+0x37b4], R21 ;  /* 0x0037b41501007387 */ /* 0x0009e20000100800 */
[----:B------:R-:W-:-:S03]  /*b7220*/  IADD3.X R12, PT, PT, R12, UR7, RZ, P0, !PT ;  /* 0x000000070c0c7c10 */ /* 0x000fc600087fe4ff */
[----:B------:R-:W-:Y:S04]  /*b7230*/  STL [R1+0x37c8], R6 ;  /* 0x0037c80601007387 */ /* 0x000fe80000100800 */
[----:B------:R-:W-:Y:S04]  /*b7240*/  STL [R1+0x37bc], R14 ;  /* 0x0037bc0e01007387 */ /* 0x000fe80000100800 */
[----:B------:R-:W3:Y:S04]  /*b7250*/  LDL.LU R29, [R1+0x406c] ;  /* 0x00406c00011d7983 */ /* 0x000ee80000300800 */
        /* <DEDUP_REMOVED lines=11> */
[----:B-1----:R-:W-:-:S03]  /*b7310*/  MOV R5, R21 ;  /* 0x0000001500057202 */ /* 0x002fc60000000f00 */
        /* <DEDUP_REMOVED lines=16> */
[----:B------:R-:W-:-:S04]  /*b7420*/  UISETP.GT.AND UP1, UPT, UR19, 0x60, UPT ;  /* 0x000000601300788c */ /* 0x000fc8000bf24270 */
[----:B------:R-:W-:-:S04]  /*b7430*/  USEL UR12, URZ, 0x4, !UP1 ;  /* 0x00000004ff0c7887 */ /* 0x000fc8000c800000 */
[----:B------:R-:W-:-:S06]  /*b7440*/  USEL UR12, UR12, URZ, !UP0 ;  /* 0x000000ff0c0c7287 */ /* 0x000fcc000c000000 */
[----:B------:R-:W-:Y:S01]  /*b7450*/  ISETP.NE.U32.AND P4, PT, RZ, UR12, PT ;  /* 0x0000000cff007c0c */ /* 0x000fe2000bf85070 */
[----:B------:R-:W-:-:S12]  /*b7460*/  IMAD.MOV.U32 R4, RZ, RZ, R15 ;  /* 0x000000ffff047224 */ /* 0x000fd800078e000f */
[----:B------:R1:W-:Y:S02]  /*b7470*/  LDGSTS.E [R2+0x30000], desc[UR76][R4.64], P4 ;  /* 0x3000000004027fae */ /* 0x0003e4000a1a104c */
[----:B-1----:R-:W-:Y:S02]  /*b7480*/  IMAD.MOV.U32 R4, RZ, RZ, R13 ;  /* 0x000000ffff047224 */ /* 0x002fe400078e000d */
[----:B------:R-:W-:-:S05]  /*b7490*/  IMAD.MOV.U32 R5, RZ, RZ, R14 ;  /* 0x000000ffff057224 */ /* 0x000fca00078e000e */
[----:B------:R1:W-:Y:S02]  /*b74a0*/  LDGSTS.E [R2+0x30100], desc[UR76][R4.64], P4 ;  /* 0x3010000004027fae */ /* 0x0003e4000a1a104c */
[----:B-1----:R-:W-:Y:S01]  /*b74b0*/  MOV R5, R12 ;  /* 0x0000000c00057202 */ /* 0x002fe20000000f00 */
[----:B------:R-:W-:Y:S01]  /*b74c0*/  IMAD.MOV.U32 R142, RZ, RZ, R250 ;  /* 0x000000ffff8e7224 */ /* 0x000fe200078e00fa */
[----:B------:R-:W-:Y:S01]  /*b74d0*/  MOV R143, R251 ;  /* 0x000000fb008f7202 */ /* 0x000fe20000000f00 */
[----:B------:R-:W-:Y:S01]  /*b74e0*/  IMAD.MOV.U32 R140, RZ, RZ, R248 ;  /* 0x000000ffff8c7224 */ /* 0x000fe200078e00f8 */
[----:B------:R-:W-:Y:S01]  /*b74f0*/  MOV R41, R241 ;  /* 0x000000f100297202 */ /* 0x000fe20000000f00 */
        /* <DEDUP_REMOVED lines=13> */
[----:B------:R-:W-:Y:S02]  /*b75d0*/  IMAD.MOV.U32 R108, RZ, RZ, R240 ;  /* 0x000000ffff6c7224 */ /* 0x000fe400078e00f0 */
[----:B------:R-:W-:Y:S02]  /*b75e0*/  IMAD.MOV.U32 R109, RZ, RZ, R239 ;  /* 0x000000ffff6d7224 */ /* 0x000fe400078e00ef */
[----:B------:R-:W-:Y:S02]  /*b75f0*/  IMAD.MOV.U32 R110, RZ, RZ, R222 ;  /* 0x000000ffff6e7224 */ /* 0x000fe400078e00de */
[----:B------:R-:W-:Y:S02]  /*b7600*/  IMAD.MOV.U32 R229, RZ, RZ, R227 ;  /* 0x000000ffffe57224 */ /* 0x000fe400078e00e3 */
[----:B------:R-:W-:Y:S01]  /*b7610*/  IMAD.MOV.U32 R227, RZ, RZ, R213 ;  /* 0x000000ffffe37224 */ /* 0x000fe200078e00d5 */
[----:B------:R-:W-:Y:S01]  /*b7620*/  UISETP.GT.AND UP6, UPT, UR19, 0x64, UPT ;  /* 0x000000641300788c */ /* 0x000fe2000bfc4270 */
[----:B------:R-:W-:Y:S01]  /*b7630*/  IMAD.MOV.U32 R222, RZ, RZ, R218 ;  /* 0x000000ffffde7224 */ /* 0x000fe200078e00da */
[----:B------:R-:W-:Y:S01]  /*b7640*/  MOV R240, R220 ;  /* 0x000000dc00f07202 */ /* 0x000fe20000000f00 */
[----:B------:R-:W-:Y:S01]  /*b7650*/  IMAD.MOV.U32 R241, RZ, RZ, R219 ;  /* 0x000000fffff17224 */ /* 0x000fe200078e00db */
[----:B------:R-:W-:Y:S01]  /*b7660*/  MOV R236, R208 ;  /* 0x000000d000ec7202 */ /* 0x000fe20000000f00 */
[----:B------:R-:W-:Y:S01]  /*b7670*/  IMAD.MOV.U32 R239, RZ, RZ, R205 ;  /* 0x000000ffffef7224 */ /* 0x000fe200078e00cd */
[----:B------:R-:W-:Y:S01]  /*b7680*/  USEL UR12, URZ, 0x4, !UP6 ;  /* 0x00000004ff0c7887 */ /* 0x000fe2000f000000 */
[----:B------:R-:W-:Y:S01]  /*b7690*/  IMAD.MOV.U32 R230, RZ, RZ, R210 ;  /* 0x000000ffffe67224 */ /* 0x000fe200078e00d2 */
[----:B------:R-:W-:Y:S01]  /*b76a0*/  MOV R246, R212 ;  /* 0x000000d400f67202 */ /* 0x000fe20000000f00 */
[----:B------:R-:W-:-:S02]  /*b76b0*/  IMAD.MOV.U32 R231, RZ, RZ, R209 ;  /* 0x000000ffffe77224 */ /* 0x000fc400078e00d1 */
[----:B------:R-:W-:Y:S01]  /*b76c0*/  IMAD.MOV.U32 R247, RZ, RZ, R211 ;  /* 0x000000fffff77224 */ /* 0x000fe200078e00d3 */
[----:B------:R-:W-:Y:S01]  /*b76d0*/  MOV R242, R200 ;  /* 0x000000c800f27202 */ /* 0x000fe20000000f00 */
[----:B------:R-:W-:Y:S02]  /*b76e0*/  IMAD.MOV.U32 R244, RZ, RZ, R198 ;  /* 0x000000fffff47224 */ /* 0x000fe400078e00c6 */
[----:B------:R-:W-:Y:S01]  /*b76f0*/  IMAD.MOV.U32 R245, RZ, RZ, R197 ;  /* 0x000000fffff57224 */ /* 0x000fe200078e00c5 */
[----:B------:R-:W-:Y:S01]  /*b7700*/  UISETP.GT.AND UP1, UPT, UR19, 0x68, UPT ;  /* 0x000000681300788c */ /* 0x000fe2000bf24270 */
[----:B------:R-:W-:Y:S01]  /*b7710*/  IMAD.MOV.U32 R243, RZ, RZ, R199 ;  /* 0x000000fffff37224 */ /* 0x000fe200078e00c7 */
[----:B------:R-:W-:Y:S01]  /*b7720*/  USEL UR12, UR12, URZ, !UP0 ;  /* 0x000000ff0c0c7287 */ /* 0x000fe2000c000000 */
[----:B------:R-:W-:Y:S01]  /*b7730*/  IMAD.MOV.U32 R250, RZ, RZ, R202 ;  /* 0x000000fffffa7224 */ /* 0x000fe200078e00ca */
[----:B------:R-:W-:Y:S01]  /*b7740*/  MOV R248, R204 ;  /* 0x000000cc00f87202 */ /* 0x000fe20000000f00 */
[----:B------:R-:W-:-:S02]  /*b7750*/  IMAD.MOV.U32 R251, RZ, RZ, R201 ;  /* 0x000000fffffb7224 */ /* 0x000fc400078e00c9 */
[----:B------:R-:W-:Y:S02]  /*b7760*/  IMAD.MOV.U32 R249, RZ, RZ, R203 ;  /* 0x000000fffff97224 */ /* 0x000fe400078e00cb */
[----:B------:R-:W-:Y:S02]  /*b7770*/  IMAD.MOV.U32 R138, RZ, RZ, R192 ;  /* 0x000000ffff8a7224 */ /* 0x000fe400078e00c0 */
[----:B------:R-:W-:Y:S01]  /*b7780*/  IMAD.MOV.U32 R139, RZ, RZ, R191 ;  /* 0x000000ffff8b7224 */ /* 0x000fe200078e00bf */
[----:B--2---:R-:W-:Y:S02]  /*b7790*/  IADD3 R26, P1, PT, R26, UR14, RZ ;  /* 0x0000000e1a1a7c10 */ /* 0x004fe4000ff3e0ff */
[----:B---3--:R-:W-:-:S03]  /*b77a0*/  IADD3 R7, P0, PT, R7, UR14, RZ ;  /* 0x0000000e07077c10 */ /* 0x008fc6000ff1e0ff */
[----:B------:R-:W-:Y:S04]  /*b77b0*/  STL [R1+0x40b4], R26 ;  /* 0x0040b41a01007387 */ /* 0x000fe80000100800 */
[----:B------:R-:W-:Y:S01]  /*b77c0*/  STL [R1+0x4070], R7 ;  /* 0x0040700701007387 */ /* 0x000fe20000100800 */
[----:B------:R-:W-:Y:S01]  /*b77d0*/  IADD3.X R29, PT, PT, R29, UR7, RZ, P1, !PT ;  /* 0x000000071d1d7c10 */ /* 0x000fe20008ffe4ff */
[----:B------:R-:W-:Y:S02]  /*b77e0*/  IMAD.MOV.U32 R89, RZ, RZ, R46 ;  /* 0x000000ffff597224 */ /* 0x000fe400078e002e */
[----:B------:R-:W-:Y:S02]  /*b77f0*/  IMAD.MOV.U32 R88, RZ, RZ, R47 ;  /* 0x000000ffff587224 */ /* 0x000fe400078e002f */
[----:B------:R-:W-:Y:S01]  /*b7800*/  STL [R1+0x406c], R29 ;  /* 0x00406c1d01007387 */ /* 0x000fe20000100800 */
[----:B------:R-:W-:Y:S01]  /*b7810*/  MOV R91, R114 ;  /* 0x00000072005b7202 */ /* 0x000fe20000000f00 */
[----:B------:R-:W-:-:S02]  /*b7820*/  IMAD.MOV.U32 R90, RZ, RZ, R115 ;  /* 0x000000ffff5a7224 */ /* 0x000fc400078e0073 */
[----:B------:R1:W-:Y:S01]  /*b7830*/  STL.64 [R1+0x1c00], R88 ;  /* 0x001c005801007387 */ /* 0x0003e20000100a00 */
[----:B------:R-:W-:Y:S02]  /*b7840*/  IMAD.MOV.U32 R13, RZ, RZ, R112 ;  /* 0x000000ffff0d7224 */ /* 0x000fe400078e0070 */
[----:B------:R-:W-:Y:S01]  /*b7850*/  IMAD.MOV.U32 R12, RZ, RZ, R113 ;  /* 0x000000ffff0c7224 */ /* 0x000fe200078e0071 */
[----:B------:R2:W-:Y:S01]  /*b7860*/  STL.64 [R1+0x1bf8], R90 ;  /* 0x001bf85a01007387 */ /* 0x0005e20000100a00 */
[----:B------:R-:W-:Y:S01]  /*b7870*/  MOV R15, R62 ;  /* 0x0000003e000f7202 */ /* 0x000fe20000000f00 */
[----:B------:R-:W-:Y:S02]  /*b7880*/  IMAD.MOV.U32 R14, RZ, RZ, R63 ;  /* 0x000000ffff0e7224 */ /* 0x000fe400078e003f */
[----:B------:R3:W-:Y:S01]  /*b7890*/  STL.64 [R1+0x1bf0], R12 ;  /* 0x001bf00c01007387 */ /* 0x0007e20000100a00 */
[----:B------:R-:W-:Y:S02]  /*b78a0*/  IMAD.MOV.U32 R159, RZ, RZ, R58 ;  /* 0x000000ffff9f7224 */ /* 0x000fe400078e003a */
[----:B------:R-:W-:Y:S01]  /*b78b0*/  IMAD.MOV.U32 R158, RZ, RZ, R59 ;  /* 0x000000ffff9e7224 */ /* 0x000fe200078e003b */
[----:B------:R1:W-:Y:S01]  /*b78c0*/  STL.64 [R1+0x1c20], R14 ;  /* 0x001c200e01007387 */ /* 0x0003e20000100a00 */
[----:B------:R-:W-:Y:S01]  /*b78d0*/  MOV R157, R48 ;  /* 0x00000030009d7202 */ /* 0x000fe20000000f00 */
[----:B------:R-:W-:-:S02]  /*b78e0*/  IMAD.MOV.U32 R156, RZ, RZ, R49 ;  /* 0x000000ffff9c7224 */ /* 0x000fc400078e0031 */
[----:B------:R1:W-:Y:S01]  /*b78f0*/  STL.64 [R1+0x1c18], R158 ;  /* 0x001c189e01007387 */ /* 0x0003e20000100a00 */
[----:B------:R-:W-:Y:S02]  /*b7900*/  IMAD.MOV.U32 R155, RZ, RZ, R50 ;  /* 0x000000ffff9b7224 */ /* 0x000fe400078e0032 */
[----:B------:R-:W-:Y:S01]  /*b7910*/  IMAD.MOV.U32 R154, RZ, RZ, R51 ;  /* 0x000000ffff9a7224 */ /* 0x000fe200078e0033 */
[----:B------:R1:W-:Y:S01]  /*b7920*/  STL.64 [R1+0x1c10], R156 ;  /* 0x001c109c01007387 */ /* 0x0003e20000100a00 */
[----:B----4-:R-:W-:Y:S01]  /*b7930*/  MOV R101, R21 ;  /* 0x0000001500657202 */ /* 0x010fe20000000f00 */
        /* <DEDUP_REMOVED lines=16> */
[----:B------:R1:W-:Y:S04]  /*b7a40*/  STL.64 [R1+0x1c60], R146 ;  /* 0x001c609201007387 */ /* 0x0003e80000100a00 */
[----:B------:R1:W-:Y:S01]  /*b7a50*/  STL.64 [R1+0x1c58], R144 ;  /* 0x001c589001007387 */ /* 0x0003e20000100a00 */
[----:B------:R-:W-:-:S03]  /*b7a60*/  IMAD.MOV.U32 R32, RZ, RZ, R238 ;  /* 0x000000ffff207224 */ /* 0x000fc600078e00ee */
[----:B------:R1:W-:Y:S01]  /*b7a70*/  STL.64 [R1+0x1c50], R142 ;  /* 0x001c508e01007387 */ /* 0x0003e20000100a00 */
[----:B------:R-:W-:-:S03]  /*b7a80*/  MOV R33, R237 ;  /* 0x000000ed00217202 */ /* 0x000fc60000000f00 */
[----:B------:R1:W-:Y:S04]  /*b7a90*/  STL.64 [R1+0x1c48], R140 ;  /* 0x001c488c01007387 */ /* 0x0003e80000100a00 */
[----:B------:R1:W-:Y:S01]  /*b7aa0*/  STL.64 [R1+0x1c80], R40 ;  /* 0x001c802801007387 */ /* 0x0003e20000100a00 */
[----:B------:R-:W-:-:S03]  /*b7ab0*/  IMAD.MOV.U32 R112, RZ, RZ, R224 ;  /* 0x000000ffff707224 */ /* 0x000fc600078e00e0 */
[----:B------:R1:W-:Y:S01]  /*b7ac0*/  STL.64 [R1+0x1c78], R42 ;  /* 0x001c782a01007387 */ /* 0x0003e20000100a00 */
[----:B------:R-:W-:-:S03]  /*b7ad0*/  IMAD.MOV.U32 R113, RZ, RZ, R223 ;  /* 0x000000ffff717224 */ /* 0x000fc600078e00df */
[----:B------:R1:W-:Y:S01]  /*b7ae0*/  STL.64 [R1+0x1c70], R150 ;  /* 0x001c709601007387 */ /* 0x0003e20000100a00 */
[----:B------:R-:W-:Y:S01]  /*b7af0*/  IMAD.MOV.U32 R114, RZ, RZ, R226 ;  /* 0x000000ffff727224 */ /* 0x000fe200078e00e2 */
[----:B------:R-:W-:Y:S02]  /*b7b00*/  MOV R115, R225 ;  /* 0x000000e100737202 */ /* 0x000fe40000000f00 */
[----:B------:R1:W-:Y:S01]  /*b7b10*/  STL.64 [R1+0x1c68], R148 ;  /* 0x001c689401007387 */ /* 0x0003e20000100a00 */
[----:B------:R-:W-:-:S03]  /*b7b20*/  IMAD.MOV.U32 R226, RZ, RZ, R214 ;  /* 0x000000ffffe27224 */ /* 0x000fc600078e00d6 */
[----:B------:R1:W-:Y:S01]  /*b7b30*/  STL.64 [R1+0x1ca0], R104 ;  /* 0x001ca06801007387 */ /* 0x0003e20000100a00 */
[----:B------:R-:W-:-:S03]  /*b7b40*/  MOV R224, R216 ;  /* 0x000000d800e07202 */ /* 0x000fc60000000f00 */
[----:B------:R1:W-:Y:S01]  /*b7b50*/  STL.64 [R1+0x1c98], R106 ;  /* 0x001c986a01007387 */ /* 0x0003e20000100a00 */
[----:B------:R-:W-:-:S03]  /*b7b60*/  IMAD.MOV.U32 R225, RZ, RZ, R215 ;  /* 0x000000ffffe17224 */ /* 0x000fc600078e00d7 */
[----:B------:R-:W-:Y:S01]  /*b7b70*/  STL.64 [R1+0x1c90], R32 ;  /* 0x001c902001007387 */ /* 0x000fe20000100a00 */
[----:B------:R-:W-:-:S03]  /*b7b80*/  IMAD.MOV.U32 R223, RZ, RZ, R217 ;  /* 0x000000ffffdf7224 */ /* 0x000fc600078e00d9 */
[----:B------:R1:W-:Y:S01]  /*b7b90*/  STL.64 [R1+0x1c88], R108 ;  /* 0x001c886c01007387 */ /* 0x0003e20000100a00 */
[----:B------:R-:W-:-:S03]  /*b7ba0*/  IMAD.MOV.U32 R238, RZ, RZ, R206 ;  /* 0x000000ffffee7224 */ /* 0x000fc600078e00ce */
[----:B------:R1:W-:Y:S01]  /*b7bb0*/  STL.64 [R1+0x1cc0], R110 ;  /* 0x001cc06e01007387 */ /* 0x0003e20000100a00 */
[----:B------:R-:W-:-:S03]  /*b7bc0*/  IMAD.MOV.U32 R237, RZ, RZ, R207 ;  /* 0x000000ffffed7224 */ /* 0x000fc600078e00cf */
[----:B------:R1:W-:Y:S04]  /*b7bd0*/  STL.64 [R1+0x1cb8], R112 ;  /* 0x001cb87001007387 */ /* 0x0003e80000100a00 */
[----:B------:R1:W-:Y:S04]  /*b7be0*/  STL.64 [R1+0x1cb0], R114 ;  /* 0x001cb07201007387 */ /* 0x0003e80000100a00 */
[----:B------:R-:W-:Y:S04]  /*b7bf0*/  STL.64 [R1+0x1ca8], R228 ;  /* 0x001ca8e401007387 */ /* 0x000fe80000100a00 */
[----:B------:R-:W-:Y:S04]  /*b7c00*/  STL.64 [R1+0x1ce0], R226 ;  /* 0x001ce0e201007387 */ /* 0x000fe80000100a00 */
[----:B------:R-:W-:Y:S04]  /*b7c10*/  STL.64 [R1+0x1cd8], R224 ;  /* 0x001cd8e001007387 */ /* 0x000fe80000100a00 */
[----:B------:R-:W-:Y:S04]  /*b7c20*/  STL.64 [R1+0x1cd0], R222 ;  /* 0x001cd0de01007387 */ /* 0x000fe80000100a00 */
[----:B------:R-:W-:Y:S04]  /*b7c30*/  STL.64 [R1+0x1cc8], R240 ;  /* 0x001cc8f001007387 */ /* 0x000fe80000100a00 */
[----:B------:R-:W-:Y:S01]  /*b7c40*/  STL.64 [R1+0x1d00], R238 ;  /* 0x001d00ee01007387 */ /* 0x000fe20000100a00 */
[----:B------:R-:W-:-:S03]  /*b7c50*/  MOV R24, R194 ;  /* 0x000000c200187202 */ /* 0x000fc60000000f00 */
[----:B------:R-:W-:Y:S01]  /*b7c60*/  STL.64 [R1+0x1cf8], R236 ;  /* 0x001cf8ec01007387 */ /* 0x000fe20000100a00 */
[----:B------:R-:W-:-:S03]  /*b7c70*/  IMAD.MOV.U32 R25, RZ, RZ, R193 ;  /* 0x000000ffff197224 */ /* 0x000fc600078e00c1 */
[----:B------:R-:W-:Y:S01]  /*b7c80*/  STL.64 [R1+0x1cf0], R230 ;  /* 0x001cf0e601007387 */ /* 0x000fe20000100a00 */
[----:B------:R-:W-:Y:S01]  /*b7c90*/  USEL UR16, URZ, 0x4, !UP1 ;  /* 0x00000004ff107887 */ /* 0x000fe2000c800000 */
[----:B------:R-:W-:Y:S02]  /*b7ca0*/  IMAD.MOV.U32 R136, RZ, RZ, R196 ;  /* 0x000000ffff887224 */ /* 0x000fe400078e00c4 */
[----:B------:R-:W-:Y:S01]  /*b7cb0*/  STL.64 [R1+0x1ce8], R246 ;  /* 0x001ce8f601007387 */ /* 0x000fe20000100a00 */
[----:B------:R-:W-:Y:S01]  /*b7cc0*/  IMAD.MOV.U32 R137, RZ, RZ, R195 ;  /* 0x000000ffff897224 */ /* 0x000fe200078e00c3 */
[----:B------:R-:W-:Y:S02]  /*b7cd0*/  MOV R70, R184 ;  /* 0x000000b800467202 */ /* 0x000fe40000000f00 */
[----:B------:R-:W-:Y:S01]  /*b7ce0*/  STL.64 [R1+0x1d20], R244 ;  /* 0x001d20f401007387 */ /* 0x000fe20000100a00 */
[----:B------:R-:W-:Y:S01]  /*b7cf0*/  IMAD.MOV.U32 R71, RZ, RZ, R183 ;  /* 0x000000ffff477224 */ /* 0x000fe200078e00b7 */
[----:B------:R-:W-:-:S02]  /*b7d00*/  ISETP.NE.U32.AND P5, PT, RZ, UR12, PT ;  /* 0x0000000cff007c0c */ /* 0x000fc4000bfa5070 */
[----:B------:R-:W-:Y:S01]  /*b7d10*/  STL.64 [R1+0x1d18], R242 ;  /* 0x001d18f201007387 */ /* 0x000fe20000100a00 */
[----:B------:R-:W-:Y:S01]  /*b7d20*/  IMAD.MOV.U32 R68, RZ, RZ, R186 ;  /* 0x000000ffff447224 */ /* 0x000fe200078e00ba */
[----:B------:R-:W-:Y:S01]  /*b7d30*/  MOV R66, R188 ;  /* 0x000000bc00427202 */ /* 0x000fe20000000f00 */
[----:B------:R-:W-:Y:S01]  /*b7d40*/  IMAD.MOV.U32 R69, RZ, RZ, R185 ;  /* 0x000000ffff457224 */ /* 0x000fe200078e00b9 */
[----:B------:R-:W-:Y:S01]  /*b7d50*/  STL.64 [R1+0x1d10], R250 ;  /* 0x001d10fa01007387 */ /* 0x000fe20000100a00 */
[----:B------:R-:W-:Y:S01]  /*b7d60*/  IMAD.MOV.U32 R67, RZ, RZ, R187 ;  /* 0x000000ffff437224 */ /* 0x000fe200078e00bb */
[----:B------:R-:W-:Y:S02]  /*b7d70*/  UISETP.GT.AND UP2, UPT, UR19, 0x6c, UPT ;  /* 0x0000006c1300788c */ /* 0x000fe4000bf44270 */
[----:B------:R-:W-:Y:S01]  /*b7d80*/  STL.64 [R1+0x1d08], R248 ;  /* 0x001d08f801007387 */ /* 0x000fe20000100a00 */
[----:B------:R-:W-:Y:S01]  /*b7d90*/  IMAD.MOV.U32 R4, RZ, RZ, R6 ;  /* 0x000000ffff047224 */ /* 0x000fe200078e0006 */
[----:B------:R-:W-:Y:S01]  /*b7da0*/  USEL UR16, UR16, URZ, !UP0 ;  /* 0x000000ff10107287 */ /* 0x000fe2000c000000 */
[----:B------:R-:W-:Y:S01]  /*b7db0*/  IMAD.MOV.U32 R64, RZ, RZ, R190 ;  /* 0x000000ffff407224 */ /* 0x000fe200078e00be */
[----:B------:R-:W-:Y:S01]  /*b7dc0*/  STL.64 [R1+0x1d38], R138 ;  /* 0x001d388a01007387 */ /* 0x000fe20000100a00 */
[----:B------:R-:W-:Y:S01]  /*b7dd0*/  IMAD.MOV.U32 R65, RZ, RZ, R189 ;  /* 0x000000ffff417224 */ /* 0x000fe200078e00bd */
[----:B------:R-:W-:Y:S01]  /*b7de0*/  MOV R62, R176 ;  /* 0x000000b0003e7202 */ /* 0x000fe20000000f00 */
[----:B------:R-:W-:Y:S01]  /*b7df0*/  IMAD.MOV.U32 R63, RZ, RZ, R175 ;  /* 0x000000ffff3f7224 */ /* 0x000fe200078e00af */
[----:B------:R1:W-:Y:S01]  /*b7e00*/  STL.64 [R1+0x1d30], R24 ;  /* 0x001d301801007387 */ /* 0x0003e20000100a00 */
[----:B------:R-:W-:Y:S01]  /*b7e10*/  IMAD.MOV.U32 R60, RZ, RZ, R178 ;  /* 0x000000ffff3c7224 */ /* 0x000fe200078e00b2 */
[----:B------:R-:W-:Y:S01]  /*b7e20*/  MOV R30, R180 ;  /* 0x000000b4001e7202 */ /* 0x000fe20000000f00 */
[----:B------:R-:W-:Y:S01]  /*b7e30*/  IMAD.MOV.U32 R61, RZ, RZ, R177 ;  /* 0x000000ffff3d7224 */ /* 0x000fe200078e00b1 */
[----:B------:R-:W-:Y:S01]  /*b7e40*/  STL.64 [R1+0x1d28], R136 ;  /* 0x001d288801007387 */ /* 0x000fe20000100a00 */
[----:B------:R-:W-:Y:S01]  /*b7e50*/  IMAD.MOV.U32 R31, RZ, RZ, R179 ;  /* 0x000000ffff1f7224 */ /* 0x000fe200078e00b3 */
[----:B------:R-:W-:-:S02]  /*b7e60*/  USEL UR22, URZ, 0x4, !UP2 ;  /* 0x00000004ff167887 */ /* 0x000fc4000d000000 */
[----:B------:R-:W-:Y:S01]  /*b7e70*/  STL.64 [R1+0x1d58], R70 ;  /* 0x001d584601007387 */ /* 0x000fe20000100a00 */
[----:B------:R-:W-:Y:S01]  /*b7e80*/  IMAD.MOV.U32 R58, RZ, RZ, R182 ;  /* 0x000000ffff3a7224 */ /* 0x000fe200078e00b6 */
[----:B------:R-:W-:Y:S01]  /*b7e90*/  MOV R54, R168 ;  /* 0x000000a800367202 */ /* 0x000fe20000000f00 */
[----:B------:R-:W-:Y:S01]  /*b7ea0*/  IMAD.MOV.U32 R59, RZ, RZ, R181 ;  /* 0x000000ffff3b7224 */ /* 0x000fe200078e00b5 */
[----:B------:R-:W-:Y:S01]  /*b7eb0*/  STL.64 [R1+0x1d50], R68 ;  /* 0x001d504401007387 */ /* 0x000fe20000100a00 */
[----:B------:R-:W-:Y:S01]  /*b7ec0*/  IMAD.MOV.U32 R55, RZ, RZ, R167 ;  /* 0x000000ffff377224 */ /* 0x000fe200078e00a7 */
[----:B------:R-:W-:Y:S02]  /*b7ed0*/  ISETP.NE.U32.AND P2, PT, RZ, UR16, PT ;  /* 0x00000010ff007c0c */ /* 0x000fe4000bf45070 */
[----:B------:R-:W-:Y:S01]  /*b7ee0*/  STL.64 [R1+0x1d48], R66 ;  /* 0x001d484201007387 */ /* 0x000fe20000100a00 */
[----:B------:R-:W-:Y:S01]  /*b7ef0*/  IMAD.MOV.U32 R22, RZ, RZ, R170 ;  /* 0x000000ffff167224 */ /* 0x000fe200078e00aa */
[----:B------:R-:W-:Y:S01]  /*b7f00*/  MOV R52, R172 ;  /* 0x000000ac00347202 */ /* 0x000fe20000000f00 */
[----:B------:R-:W-:Y:S01]  /*b7f10*/  IMAD.MOV.U32 R23, RZ, RZ, R169 ;  /* 0x000000ffff177224 */ /* 0x000fe200078e00a9 */
[----:B------:R1:W-:Y:S01]  /*b7f20*/  LDGSTS.E [R2+0x30200], desc[UR76][R4.64], P4 ;  /* 0x3020000004027fae */ /* 0x0003e2000a1a104c */
[----:B------:R-:W-:-:S03]  /*b7f30*/  IMAD.MOV.U32 R53, RZ, RZ, R171 ;  /* 0x000000ffff357224 */ /* 0x000fc600078e00ab */
[----:B------:R-:W-:Y:S01]  /*b7f40*/  STL.64 [R1+0x1d40], R64 ;  /* 0x001d404001007387 */ /* 0x000fe20000100a00 */
[----:B------:R-:W-:Y:S01]  /*b7f50*/  UISETP.GT.AND UP3, UPT, UR19, 0x70, UPT ;  /* 0x000000701300788c */ /* 0x000fe2000bf64270 */
[----:B------:R-:W-:Y:S02]  /*b7f60*/  IMAD.MOV.U32 R21, RZ, RZ, R173 ;  /* 0x000000ffff157224 */ /* 0x000fe400078e00ad */
[----:B------:R-:W-:Y:S01]  /*b7f70*/  STL.64 [R1+0x1d78], R62 ;  /* 0x001d783e01007387 */ /* 0x000fe20000100a00 */
[----:B------:R-:W-:-:S03]  /*b7f80*/  USEL UR22, UR22, URZ, !UP0 ;  /* 0x000000ff16167287 */ /* 0x000fc6000c000000 */
[----:B------:R-:W-:Y:S01]  /*b7f90*/  LDGSTS.E [R2+0x30300], desc[UR76][R88.64], P4 ;  /* 0x3030000058027fae */ /* 0x000fe2000a1a104c */
[----:B-1----:R-:W-:Y:S01]  /*b7fa0*/  LOP3.LUT R4, R20, 0x20, RZ, 0x3c, !PT ;  /* 0x0000002014047812 */ /* 0x002fe200078e3cff */
[----:B------:R-:W-:Y:S02]  /*b7fb0*/  IMAD.MOV.U32 R20, RZ, RZ, R174 ;  /* 0x000000ffff147224 */ /* 0x000fe400078e00ae */
[----:B------:R-:W-:Y:S01]  /*b7fc0*/  STL.64 [R1+0x1d70], R60 ;  /* 0x001d703c01007387 */ /* 0x000fe20000100a00 */
[----:B------:R-:W-:Y:S01]  /*b7fd0*/  MOV R50, R160 ;  /* 0x000000a000327202 */ /* 0x000fe20000000f00 */
[----:B------:R-:W-:Y:S02]  /*b7fe0*/  IMAD.MOV.U32 R51, RZ, RZ, R87 ;  /* 0x000000ffff337224 */ /* 0x000fe400078e0057 */
[----:B------:R-:W-:Y:S01]  /*b7ff0*/  LDGSTS.E [R2+0x30400], desc[UR76][R90.64], P4 ;  /* 0x304000005a027fae */ /* 0x000fe2000a1a104c */
[----:B------:R-:W-:-:S03]  /*b8000*/  IMAD.MOV.U32 R48, RZ, RZ, R162 ;  /* 0x000000ffff307224 */ /* 0x000fc600078e00a2 */
[----:B------:R1:W-:Y:S01]  /*b8010*/  STL.64 [R1+0x1d68], R30 ;  /* 0x001d681e01007387 */ /* 0x0003e20000100a00 */
[----:B------:R-:W-:-:S03]  /*b8020*/  IMAD.MOV.U32 R49, RZ, RZ, R161 ;  /* 0x000000ffff317224 */ /* 0x000fc600078e00a1 */
[----:B------:R-:W-:Y:S01]  /*b8030*/  LDGSTS.E [R2+0x30500], desc[UR76][R12.64], P4 ;  /* 0x305000000c027fae */ /* 0x000fe2000a1a104c */
[----:B------:R-:W-:Y:S01]  /*b8040*/  MOV R46, R164 ;  /* 0x000000a4002e7202 */ /* 0x000fe20000000f00 */
[----:B------:R-:W-:Y:S02]  /*b8050*/  IMAD.MOV.U32 R47, RZ, RZ, R163 ;  /* 0x000000ffff2f7224 */ /* 0x000fe400078e00a3 */
[----:B------:R-:W-:Y:S01]  /*b8060*/  STL.64 [R1+0x1d60], R58 ;  /* 0x001d603a01007387 */ /* 0x000fe20000100a00 */
[----:B------:R-:W-:-:S03]  /*b8070*/  USEL UR20, URZ, 0x4, !UP3 ;  /* 0x00000004ff147887 */ /* 0x000fc6000d800000 */
[----:B------:R-:W-:Y:S01]  /*b8080*/  LDGSTS.E [R2+0x30600], desc[UR76][R14.64], P4 ;  /* 0x306000000e027fae */ /* 0x000fe2000a1a104c */
[----:B------:R-:W-:-:S03]  /*b8090*/  IMAD.MOV.U32 R44, RZ, RZ, R166 ;  /* 0x000000ffff2c7224 */ /* 0x000fc600078e00a6 */
[----:B------:R-:W-:Y:S01]  /*b80a0*/  STL.64 [R1+0x1d98], R54 ;  /* 0x001d983601007387 */ /* 0x000fe20000100a00 */
[----:B------:R-:W-:-:S03]  /*b80b0*/  IMAD.MOV.U32 R45, RZ, RZ, R165 ;  /* 0x000000ffff2d7224 */ /* 0x000fc600078e00a5 */
[----:B------:R-:W-:Y:S01]  /*b80c0*/  LDGSTS.E [R2+0x30700], desc[UR76][R158.64], P4 ;  /* 0x307000009e027fae */ /* 0x000fe2000a1a104c */
[----:B------:R-:W-:Y:S01]  /*b80d0*/  MOV R38, R56 ;  /* 0x0000003800267202 */ /* 0x000fe20000000f00 */
[----:B------:R-:W-:Y:S02]  /*b80e0*/  IMAD.MOV.U32 R39, RZ, RZ, R3 ;  /* 0x000000ffff277224 */ /* 0x000fe400078e0003 */
[----:B------:R1:W-:Y:S01]  /*b80f0*/  STL.64 [R1+0x1d90], R22 ;  /* 0x001d901601007387 */ /* 0x0003e20000100a00 */
[----:B------:R-:W-:-:S03]  /*b8100*/  IMAD.MOV.U32 R36, RZ, RZ, R84 ;  /* 0x000000ffff247224 */ /* 0x000fc600078e0054 */
[----:B------:R-:W-:Y:S01]  /*b8110*/  LDGSTS.E [R2+0x32000], desc[UR76][R156.64], P5 ;  /* 0x320000009c027fae */ /* 0x000fe2000a9a104c */
[----:B------:R-:W-:Y:S01]  /*b8120*/  IMAD.MOV.U32 R37, RZ, RZ, R57 ;  /* 0x000000ffff257224 */ /* 0x000fe200078e0039 */
[----:B------:R-:W-:Y:S02]  /*b8130*/  ISETP.NE.U32.AND P3, PT, RZ, UR22, PT ;  /* 0x00000016ff007c0c */ /* 0x000fe4000bf65070 */
[----:B------:R-:W-:Y:S01]  /*b8140*/  STL.64 [R1+0x1d88], R52 ;  /* 0x001d883401007387 */ /* 0x000fe20000100a00 */
[----:B------:R-:W-:-:S03]  /*b8150*/  MOV R34, R86 ;  /* 0x0000005600227202 */ /* 0x000fc60000000f00 */
[----:B------:R-:W-:Y:S01]  /*b8160*/  LDGSTS.E [R2+0x32100], desc[UR76][R154.64], P5 ;  /* 0x321000009a027fae */ /* 0x000fe2000a9a104c */
[----:B------:R-:W-:-:S03]  /*b8170*/  IMAD.MOV.U32 R35, RZ, RZ, R85 ;  /* 0x000000ffff237224 */ /* 0x000fc600078e0055 */
[----:B------:R1:W-:Y:S01]  /*b8180*/  STL.64 [R1+0x1d80], R20 ;  /* 0x001d801401007387 */ /* 0x0003e20000100a00 */
[----:B------:R-:W-:-:S03]  /*b8190*/  UISETP.GT.AND UP4, UPT, UR19, 0x74, UPT ;  /* 0x000000741300788c */ /* 0x000fc6000bf84270 */
[----:B------:R-:W-:Y:S01]  /*b81a0*/  LDGSTS.E [R2+0x32200], desc[UR76][R100.64], P5 ;  /* 0x3220000064027fae */ /* 0x000fe2000a9a104c */
[----:B------:R-:W-:-:S03]  /*b81b0*/  USEL UR20, UR20, URZ, !UP0 ;  /* 0x000000ff14147287 */ /* 0x000fc6000c000000 */
[----:B------:R-:W-:Y:S04]  /*b81c0*/  STL.64 [R1+0x1db8], R50 ;  /* 0x001db83201007387 */ /* 0x000fe80000100a00 */
[----:B------:R-:W-:Y:S04]  /*b81d0*/  LDGSTS.E [R2+0x32300], desc[UR76][R102.64], P5 ;  /* 0x3230000066027fae */ /* 0x000fe8000a9a104c */
[----:B------:R-:W-:Y:S04]  /*b81e0*/  STL.64 [R1+0x1db0], R48 ;  /* 0x001db03001007387 */ /* 0x000fe80000100a00 */
[----:B------:R-:W-:Y:S04]  /*b81f0*/  LDGSTS.E [R2+0x32400], desc[UR76][R120.64], P5 ;  /* 0x3240000078027fae */ /* 0x000fe8000a9a104c */
[----:B------:R-:W-:Y:S04]  /*b8200*/  STL.64 [R1+0x1da8], R46 ;  /* 0x001da82e01007387 */ /* 0x000fe80000100a00 */
[----:B------:R-:W-:Y:S01]  /*b8210*/  LDGSTS.E [R2+0x32500], desc[UR76][R122.64], P5 ;  /* 0x325000007a027fae */ /* 0x000fe2000a9a104c */
[----:B------:R-:W-:-:S03]  /*b8220*/  USEL UR18, URZ, 0x4, !UP4 ;  /* 0x00000004ff127887 */ /* 0x000fc6000e000000 */
[----:B------:R-:W-:Y:S04]  /*b8230*/  STL.64 [R1+0x1da0], R44 ;  /* 0x001da02c01007387 */ /* 0x000fe80000100a00 */
[----:B------:R-:W-:Y:S04]  /*b8240*/  LDGSTS.E [R2+0x32600], desc[UR76][R146.64], P5 ;  /* 0x3260000092027fae */ /* 0x000fe8000a9a104c */
[----:B------:R-:W-:Y:S04]  /*b8250*/  STL.64 [R1+0x1dd0], R38 ;  /* 0x001dd02601007387 */ /* 0x000fe80000100a00 */
[----:B------:R-:W-:Y:S01]  /*b8260*/  LDGSTS.E [R2+0x32700], desc[UR76][R144.64], P5 ;  /* 0x3270000090027fae */ /* 0x000fe2000a9a104c */
[----:B------:R-:W-:-:S03]  /*b8270*/  ISETP.NE.U32.AND P1, PT, RZ, UR20, PT ;  /* 0x00000014ff007c0c */ /* 0x000fc6000bf25070 */
[----:B------:R-:W-:Y:S04]  /*b8280*/  STL.64 [R1+0x1dc8], R36 ;  /* 0x001dc82401007387 */ /* 0x000fe80000100a00 */
[----:B------:R-:W-:Y:S04]  /*b8290*/  LDGSTS.E [R2+0x34000], desc[UR76][R142.64], P2 ;  /* 0x340000008e027fae */ /* 0x000fe800091a104c */
[----:B------:R-:W-:Y:S04]  /*b82a0*/  STL.64 [R1+0x1dc0], R34 ;  /* 0x001dc02201007387 */ /* 0x000fe80000100a00 */
[----:B------:R-:W-:Y:S01]  /*b82b0*/  LDGSTS.E [R2+0x34100], desc[UR76][R140.64], P2 ;  /* 0x341000008c027fae */ /* 0x000fe200091a104c */
[----:B------:R-:W-:-:S03]  /*b82c0*/  USEL UR18, UR18, URZ, !UP0 ;  /* 0x000000ff12127287 */ /* 0x000fc6000c000000 */
[----:B------:R-:W4:Y:S04]  /*b82d0*/  LDL.LU.64 R88, [R1+0x4f78] ;  /* 0x004f780001587983 */ /* 0x000f280000300a00 */
[----:B------:R-:W-:Y:S04]  /*b82e0*/  LDGSTS.E [R2+0x34200], desc[UR76][R40.64], P2 ;  /* 0x3420000028027fae */ /* 0x000fe800091a104c */
[----:B--2---:R-:W2:Y:S04]  /*b82f0*/  LDL.LU.64 R90, [R1+0x4f70] ;  /* 0x004f7000015a7983 */ /* 0x004ea80000300a00 */
[----:B------:R-:W-:Y:S04]  /*b8300*/  LDGSTS.E [R2+0x34300], desc[UR76][R42.64], P2 ;  /* 0x343000002a027fae */ /* 0x000fe800091a104c */
[----:B---3--:R-:W3:Y:S04]  /*b8310*/  LDL.LU.64 R12, [R1+0x4f68] ;  /* 0x004f6800010c7983 */ /* 0x008ee80000300a00 */
[----:B------:R-:W-:Y:S04]  /*b8320*/  LDGSTS.E [R2+0x34400], desc[UR76][R150.64], P2 ;  /* 0x3440000096027fae */ /* 0x000fe800091a104c */
[----:B------:R-:W2:Y:S04]  /*b8330*/  LDL.LU.64 R14, [R1+0x4f60] ;  /* 0x004f6000010e7983 */ /* 0x000ea80000300a00 */
[----:B------:R-:W-:Y:S01]  /*b8340*/  LDGSTS.E [R2+0x34500], desc[UR76][R148.64], P2 ;  /* 0x3450000094027fae */ /* 0x000fe200091a104c */
[----:B------:R-:W-:-:S03]  /*b8350*/  UISETP.GT.AND UP5, UPT, UR19, 0x78, UPT ;  /* 0x000000781300788c */ /* 0x000fc6000bfa4270 */
[----:B------:R-:W2:Y:S04]  /*b8360*/  LDL.LU.64 R158, [R1+0x4f58] ;  /* 0x004f5800019e7983 */ /* 0x000ea80000300a00 */
[----:B------:R-:W-:Y:S04]  /*b8370*/  LDGSTS.E [R2+0x34600], desc[UR76][R104.64], P2 ;  /* 0x3460000068027fae */ /* 0x000fe800091a104c */
[----:B------:R-:W2:Y:S04]  /*b8380*/  LDL.LU.64 R156, [R1+0x4f50] ;  /* 0x004f5000019c7983 */ /* 0x000ea80000300a00 */
[----:B------:R-:W-:Y:S01]  /*b8390*/  LDGSTS.E [R2+0x34700], desc[UR76][R106.64], P2 ;  /* 0x347000006a027fae */ /* 0x000fe200091a104c */
[----:B------:R-:W-:-:S03]  /*b83a0*/  ISETP.NE.U32.AND P4, PT, RZ, UR18, PT ;  /* 0x00000012ff007c0c */ /* 0x000fc6000bf85070 */
[----:B----4-:R-:W4:Y:S04]  /*b83b0*/  LDL.LU.64 R154, [R1+0x4f48] ;  /* 0x004f4800019a7983 */ /* 0x010f280000300a00 */
[----:B------:R-:W-:Y:S04]  /*b83c0*/  LDGSTS.E [R2+0x36000], desc[UR76][R108.64], P3 ;  /* 0x360000006c027fae */ /* 0x000fe800099a104c */
[----:B------:R-:W2:Y:S04]  /*b83d0*/  LDL.LU.64 R100, [R1+0x4f40] ;  /* 0x004f400001647983 */ /* 0x000ea80000300a00 */
[----:B------:R-:W-:Y:S01]  /*b83e0*/  LDGSTS.E [R2+0x36100], desc[UR76][R110.64], P3 ;  /* 0x361000006e027fae */ /* 0x000fe200099a104c */
[----:B------:R-:W-:-:S03]  /*b83f0*/  USEL UR17, URZ, 0x4, !UP5 ;  /* 0x00000004ff117887 */ /* 0x000fc6000e800000 */
[----:B------:R-:W2:Y:S04]  /*b8400*/  LDL.LU.64 R102, [R1+0x4f38] ;  /* 0x004f380001667983 */ /* 0x000ea80000300a00 */
[----:B------:R-:W-:Y:S04]  /*b8410*/  LDGSTS.E [R2+0x36200], desc[UR76][R112.64], P3 ;  /* 0x3620000070027fae */ /* 0x000fe800099a104c */
[----:B------:R-:W2:Y:S04]  /*b8420*/  LDL.LU.64 R120, [R1+0x4f30] ;  /* 0x004f300001787983 */ /* 0x000ea80000300a00 */
[----:B------:R-:W-:Y:S04]  /*b8430*/  LDGSTS.E [R2+0x36300], desc[UR76][R114.64], P3 ;  /* 0x3630000072027fae */ /* 0x000fe800099a104c */
[----:B------:R-:W2:Y:S04]  /*b8440*/  LDL.LU.64 R122, [R1+0x4f28] ;  /* 0x004f2800017a7983 */ /* 0x000ea80000300a00 */
[----:B------:R-:W-:Y:S04]  /*b8450*/  LDGSTS.E [R2+0x36400], desc[UR76][R228.64], P3 ;  /* 0x36400000e4027fae */ /* 0x000fe800099a104c */
[----:B------:R-:W2:Y:S04]  /*b8460*/  LDL.LU.64 R146, [R1+0x4f20] ;  /* 0x004f200001927983 */ /* 0x000ea80000300a00 */
[----:B------:R-:W-:Y:S01]  /*b8470*/  LDGSTS.E [R2+0x36500], desc[UR76][R226.64], P3 ;  /* 0x36500000e2027fae */ /* 0x000fe200099a104c */
[----:B------:R-:W-:-:S03]  /*b8480*/  USEL UR17, UR17, URZ, !UP0 ;  /* 0x000000ff11117287 */ /* 0x000fc6000c000000 */
[----:B------:R-:W2:Y:S04]  /*b8490*/  LDL.LU.64 R144, [R1+0x4f18] ;  /* 0x004f180001907983 */ /* 0x000ea80000300a00 */
[----:B------:R-:W-:Y:S04]  /*b84a0*/  LDGSTS.E [R2+0x36600], desc[UR76][R224.64], P3 ;  /* 0x36600000e0027fae */ /* 0x000fe800099a104c */
        /* <DEDUP_REMOVED lines=10> */
[----:B------:R-:W-:-:S03]  /*b8550*/  ISETP.NE.U32.AND P5, PT, RZ, UR17, PT ;  /* 0x00000011ff007c0c */ /* 0x000fc6000bfa5070 */
        /* <DEDUP_REMOVED lines=14> */
[----:B------:R-:W-:Y:S04]  /*b8640*/  LDGSTS.E [R2+0x3a300], desc[UR76][R136.64], P4 ;  /* 0x3a30000088027fae */ /* 0x000fe8000a1a104c */
[----:B------:R-:W-:Y:S04]  /*b8650*/  LDGSTS.E [R2+0x3a400], desc[UR76][R70.64], P4 ;  /* 0x3a40000046027fae */ /* 0x000fe8000a1a104c */
[----:B------:R-:W2:Y:S04]  /*b8660*/  LDL.LU R25, [R1+0x4068] ;  /* 0x0040680001197983 */ /* 0x000ea80000300800 */
[----:B------:R-:W3:Y:S04]  /*b8670*/  LDL.LU R24, [R1+0x4064] ;  /* 0x0040640001187983 */ /* 0x000ee80000300800 */
[----:B------:R-:W4:Y:S04]  /*b8680*/  LDL.LU R6, [R1+0x4060] ;  /* 0x0040600001067983 */ /* 0x000f280000300800 */
[----:B------:R-:W4:Y:S04]  /*b8690*/  LDL.LU R28, [R1+0x405c] ;  /* 0x00405c00011c7983 */ /* 0x000f280000300800 */
[----:B------:R-:W-:Y:S04]  /*b86a0*/  LDGSTS.E [R2+0x3a500], desc[UR76][R68.64], P4 ;  /* 0x3a50000044027fae */ /* 0x000fe8000a1a104c */
[----:B------:R-:W-:Y:S04]  /*b86b0*/  LDGSTS.E [R2+0x3a600], desc[UR76][R66.64], P4 ;  /* 0x3a60000042027fae */ /* 0x000fe8000a1a104c */
[----:B------:R-:W-:Y:S04]  /*b86c0*/  LDGSTS.E [R2+0x3a700], desc[UR76][R64.64], P4 ;  /* 0x3a70000040027fae */ /* 0x000fe8000a1a104c */
[----:B------:R-:W-:Y:S04]  /*b86d0*/  LDGSTS.E [R2+0x3c000], desc[UR76][R62.64], P5 ;  /* 0x3c0000003e027fae */ /* 0x000fe8000a9a104c */
[----:B------:R-:W-:Y:S04]  /*b86e0*/  LDGSTS.E [R2+0x3c100], desc[UR76][R60.64], P5 ;  /* 0x3c1000003c027fae */ /* 0x000fe8000a9a104c */
[----:B------:R-:W-:Y:S04]  /*b86f0*/  LDGSTS.E [R2+0x3c200], desc[UR76][R30.64], P5 ;  /* 0x3c2000001e027fae */ /* 0x000fe8000a9a104c */
[----:B------:R-:W-:Y:S04]  /*b8700*/  LDGSTS.E [R2+0x3c300], desc[UR76][R58.64], P5 ;  /* 0x3c3000003a027fae */ /* 0x000fe8000a9a104c */
[----:B------:R-:W-:Y:S04]  /*b8710*/  LDGSTS.E [R2+0x3c400], desc[UR76][R54.64], P5 ;  /* 0x3c40000036027fae */ /* 0x000fe8000a9a104c */
[----:B-1----:R-:W4:Y:S04]  /*b8720*/  LDL.LU R30, [R1+0x4058] ;  /* 0x00405800011e7983 */ /* 0x002f280000300800 */
[----:B------:R-:W-:Y:S04]  /*b8730*/  LDGSTS.E [R2+0x3c500], desc[UR76][R22.64], P5 ;  /* 0x3c50000016027fae */ /* 0x000fe8000a9a104c */
[----:B------:R-:W-:Y:S04]  /*b8740*/  LDGSTS.E [R2+0x3c600], desc[UR76][R52.64], P5 ;  /* 0x3c60000034027fae */ /* 0x000fe8000a9a104c */
[----:B------:R-:W-:Y:S04]  /*b8750*/  LDGSTS.E [R2+0x3c700], desc[UR76][R20.64], P5 ;  /* 0x3c70000014027fae */ /* 0x000fe8000a9a104c */
[----:B------:R-:W4:Y:S04]  /*b8760*/  LDL.LU R23, [R1+0x4054] ;  /* 0x0040540001177983 */ /* 0x000f280000300800 */
[----:B------:R-:W4:Y:S04]  /*b8770*/  LDL.LU R20, [R1+0x4050] ;  /* 0x0040500001147983 */ /* 0x000f280000300800 */
[----:B------:R-:W4:Y:S04]  /*b8780*/  LDL.LU R31, [R1+0x404c] ;  /* 0x00404c00011f7983 */ /* 0x000f280000300800 */
[----:B------:R-:W4:Y:S04]  /*b8790*/  LDL.LU R27, [R1+0x4048] ;  /* 0x00404800011b7983 */ /* 0x000f280000300800 */
[----:B------:R-:W4:Y:S01]  /*b87a0*/  LDL.LU R22, [R1+0x4044] ;  /* 0x0040440001167983 */ /* 0x000f220000300800 */
[----:B------:R-:W-:-:S02]  /*b87b0*/  UISETP.GT.AND UP6, UPT, UR19, 0x7c, UPT ;  /* 0x0000007c1300788c */ /* 0x000fc4000bfc4270 */
[----:B------:R-:W-:Y:S01]  /*b87c0*/  UISETP.GT.AND UP1, UPT, UR19, 0x1, UPT ;  /* 0x000000011300788c */ /* 0x000fe2000bf24270 */
[----:B------:R-:W-:Y:S01]  /*b87d0*/  VIADD R3, R4, UR21 ;  /* 0x0000001504037c36 */ /* 0x000fe20008000000 */
[----:B------:R-:W-:Y:S01]  /*b87e0*/  USEL UR13, URZ, 0x4, !UP6 ;  /* 0x00000004ff0d7887 */ /* 0x000fe2000f000000 */
[----:B------:R-:W-:Y:S01]  /*b87f0*/  MOV R5, R29 ;  /* 0x0000001d00057202 */ /* 0x000fe20000000f00 */
[----:B------:R-:W4:Y:S02]  /*b8800*/  LDL.LU R21, [R1+0x4040] ;  /* 0x0040400001157983 */ /* 0x000f240000300800 */
[----:B------:R-:W-:Y:S02]  /*b8810*/  USEL UR13, UR13, URZ, !UP0 ;  /* 0x000000ff0d0d7287 */ /* 0x000fe4000c000000 */
[----:B------:R-:W-:Y:S01]  /*b8820*/  USEL UR23, URZ, 0x4, !UP1 ;  /* 0x00000004ff177887 */ /* 0x000fe2000c800000 */
[----:B------:R-:W-:Y:S01]  /*b8830*/  IMAD.MOV.U32 R4, RZ, RZ, R26 ;  /* 0x000000ffff047224 */ /* 0x000fe200078e001a */
[----:B------:R-:W4:Y:S02]  /*b8840*/  LDL.LU R29, [R1+0x403c] ;  /* 0x00403c00011d7983 */ /* 0x000f240000300800 */
[----:B------:R-:W-:Y:S01]  /*b8850*/  ISETP.NE.U32.AND P6, PT, RZ, UR13, PT ;  /* 0x0000000dff007c0c */ /* 0x000fe2000bfc5070 */
[----:B------:R-:W-:-:S06]  /*b8860*/  USEL UR23, UR23, URZ, !UP0 ;  /* 0x000000ff17177287 */ /* 0x000fcc000c000000 */
[----:B------:R-:W-:-:S06]  /*b8870*/  ISETP.NE.U32.AND P2, PT, RZ, UR23, PT ;  /* 0x00000017ff007c0c */ /* 0x000fcc000bf45070 */
        /* <DEDUP_REMOVED lines=8> */
[----:B------:R1:W-:Y:S02]  /*b8900*/  LDGSTS.E [R3+0x800], desc[UR76][R4.64], P2 ;  /* 0x0080000004037fae */ /* 0x0003e400091a104c */
[----:B-1----:R-:W-:Y:S01]  /*b8910*/  IMAD.MOV.U32 R4, RZ, RZ, R7 ;  /* 0x000000ffff047224 */ /* 0x002fe200078e0007 */
[----:B--2---:R-:W-:-:S02]  /*b8920*/  IADD3 R25, P1, PT, R25, UR14, RZ ;  /* 0x0000000e19197c10 */ /* 0x004fc4000ff3e0ff */
[----:B---3--:R-:W-:-:S03]  /*b8930*/  IADD3.X R24, PT, PT, R24, UR7, RZ, P0, !PT ;  /* 0x0000000718187c10 */ /* 0x008fc600087fe4ff */
[----:B------:R-:W-:Y:S01]  /*b8940*/  STL [R1+0x4068], R25 ;  /* 0x0040681901007387 */ /* 0x000fe20000100800 */
[----:B----4-:R-:W-:-:S03]  /*b8950*/  IADD3 R6, P0, PT, R6, UR14, RZ ;  /* 0x0000000e06067c10 */ /* 0x010fc6000ff1e0ff */
[----:B------:R1:W-:Y:S01]  /*b8960*/  STL [R1+0x4064], R24 ;  /* 0x0040641801007387 */ /* 0x0003e20000100800 */
[----:B------:R-:W-:Y:S01]  /*b8970*/  IMAD.MOV.U32 R5, RZ, RZ, R24 ;  /* 0x000000ffff057224 */ /* 0x000fe200078e0018 */
[----:B------:R-:W-:-:S04]  /*b8980*/  IADD3.X R28, PT, PT, R28, UR7, RZ, P1, !PT ;  /* 0x000000071c1c7c10 */ /* 0x000fc80008ffe4ff */
[----:B------:R2:W-:Y:S04]  /*b8990*/  LDGSTS.E [R3+0x900], desc[UR76][R4.64], P2 ;  /* 0x0090000004037fae */ /* 0x0005e800091a104c */
[----:B-1----:R-:W3:Y:S04]  /*b89a0*/  LDL.LU R24, [R1+0x4034] ;  /* 0x0040340001187983 */ /* 0x002ee80000300800 */
[----:B------:R-:W-:Y:S04]  /*b89b0*/  STL [R1+0x4060], R6 ;  /* 0x0040600601007387 */ /* 0x000fe80000100800 */
[----:B------:R1:W-:Y:S04]  /*b89c0*/  STL [R1+0x405c], R28 ;  /* 0x00405c1c01007387 */ /* 0x0003e80000100800 */
[----:B------:R-:W4:Y:S01]  /*b89d0*/  LDL.LU R26, [R1+0x3f78] ;  /* 0x003f7800011a7983 */ /* 0x000f220000300800 */
[----:B--2---:R-:W-:-:S03]  /*b89e0*/  MOV R5, R28 ;  /* 0x0000001c00057202 */ /* 0x004fc60000000f00 */
[----:B------:R-:W2:Y:S01]  /*b89f0*/  LDL.LU R7, [R1+0x3f70] ;  /* 0x003f700001077983 */ /* 0x000ea20000300800 */
[----:B------:R-:W-:-:S05]  /*b8a00*/  IMAD.MOV.U32 R4, RZ, RZ, R25 ;  /* 0x000000ffff047224 */ /* 0x000fca00078e0019 */
[----:B------:R1:W-:Y:S01]  /*b8a10*/  LDGSTS.E [R3+0xa00], desc[UR76][R4.64], P2 ;  /* 0x00a0000004037fae */ /* 0x0003e200091a104c */
[----:B------:R-:W-:-:S05]  /*b8a20*/  IADD3 R30, P1, PT, R30, UR14, RZ ;  /* 0x0000000e1e1e7c10 */ /* 0x000fca000ff3e0ff */
[----:B------:R-:W-:Y:S01]  /*b8a30*/  STL [R1+0x4058], R30 ;  /* 0x0040581e01007387 */ /* 0x000fe20000100800 */
[----:B------:R-:W-:-:S05]  /*b8a40*/  IADD3.X R23, PT, PT, R23, UR7, RZ, P0, !PT ;  /* 0x0000000717177c10 */ /* 0x000fca00087fe4ff */
[----:B------:R1:W-:Y:S04]  /*b8a50*/  STL [R1+0x4054], R23 ;  /* 0x0040541701007387 */ /* 0x0003e80000100800 */
[----:B-1----:R-:W2:Y:S01]  /*b8a60*/  LDL.LU R28, [R1+0x3f6c] ;  /* 0x003f6c00011c7983 */ /* 0x002ea20000300800 */
[----:B------:R-:W-:Y:S02]  /*b8a70*/  IADD3 R20, P0, PT, R20, UR14, RZ ;  /* 0x0000000e14147c10 */ /* 0x000fe4000ff1e0ff */
[----:B------:R-:W-:Y:S01]  /*b8a80*/  IADD3.X R31, PT, PT, R31, UR7, RZ, P1, !PT ;  /* 0x000000071f1f7c10 */ /* 0x000fe20008ffe4ff */
[----:B------:R-:W-:Y:S01]  /*b8a90*/  IMAD.MOV.U32 R4, RZ, RZ, R6 ;  /* 0x000000ffff047224 */ /* 0x000fe200078e0006 */
[----:B------:R-:W2:Y:S01]  /*b8aa0*/  LDL.LU R2, [R1+0x3f68] ;  /* 0x003f680001027983 */ /* 0x000ea20000300800 */
[----:B------:R-:W-:-:S03]  /*b8ab0*/  IMAD.MOV.U32 R5, RZ, RZ, R23 ;  /* 0x000000ffff057224 */ /* 0x000fc600078e0017 */
[----:B------:R-:W-:Y:S01]  /*b8ac0*/  STL [R1+0x4050], R20 ;  /* 0x0040501401007387 */ /* 0x000fe20000100800 */
[----:B------:R-:W-:-:S03]  /*b8ad0*/  IADD3 R27, P1, PT, R27, UR14, RZ ;  /* 0x0000000e1b1b7c10 */ /* 0x000fc6000ff3e0ff */
[----:B------:R-:W-:Y:S01]  /*b8ae0*/  STL [R1+0x404c], R31 ;  /* 0x00404c1f01007387 */ /* 0x000fe20000100800 */
[----:B------:R-:W-:-:S03]  /*b8af0*/  IADD3.X R22, PT, PT, R22, UR7, RZ, P0, !PT ;  /* 0x0000000716167c10 */ /* 0x000fc600087fe4ff */
[----:B------:R-:W2:Y:S04]  /*b8b00*/  LDL.LU R23, [R1+0x3f64] ;  /* 0x003f640001177983 */ /* 0x000ea80000300800 */
[----:B------:R-:W2:Y:S04]  /*b8b10*/  LDL.LU R25, [R1+0x3f5c] ;  /* 0x003f5c0001197983 */ /* 0x000ea80000300800 */
[----:B------:R1:W-:Y:S04]  /*b8b20*/  LDGSTS.E [R3+0xb00], desc[UR76][R4.64], P2 ;  /* 0x00b0000004037fae */ /* 0x0003e800091a104c */
[----:B------:R-:W2:Y:S04]  /*b8b30*/  LDL.LU R6, [R1+0x3f60] ;  /* 0x003f600001067983 */ /* 0x000ea80000300800 */
[----:B------:R-:W-:Y:S01]  /*b8b40*/  STL [R1+0x4048], R27 ;  /* 0x0040481b01007387 */ /* 0x000fe20000100800 */
[----:B-1----:R-:W-:Y:S01]  /*b8b50*/  IMAD.MOV.U32 R4, RZ, RZ, R30 ;  /* 0x000000ffff047224 */ /* 0x002fe200078e001e */
[----:B------:R-:W-:-:S02]  /*b8b60*/  MOV R5, R31 ;  /* 0x0000001f00057202 */ /* 0x000fc40000000f00 */
[----:B------:R1:W-:Y:S04]  /*b8b70*/  STL [R1+0x4044], R22 ;  /* 0x0040441601007387 */ /* 0x0003e80000100800 */
[----:B------:R1:W-:Y:S04]  /*b8b80*/  LDGSTS.E [R3+0xc00], desc[UR76][R4.64], P2 ;  /* 0x00c0000004037fae */ /* 0x0003e800091a104c */
[----:B------:R-:W2:Y:S01]  /*b8b90*/  LDL.LU R30, [R1+0x3f58] ;  /* 0x003f5800011e7983 */ /* 0x000ea20000300800 */
[----:B-1----:R-:W-:-:S03]  /*b8ba0*/  IMAD.MOV.U32 R5, RZ, RZ, R22 ;  /* 0x000000ffff057224 */ /* 0x002fc600078e0016 */
[----:B------:R-:W2:Y:S01]  /*b8bb0*/  LDL.LU R22, [R1+0x3f54] ;  /* 0x003f540001167983 */ /* 0x000ea20000300800 */
[----:B------:R-:W-:Y:S02]  /*b8bc0*/  IADD3 R21, P3, PT, R21, UR14, RZ ;  /* 0x0000000e15157c10 */ /* 0x000fe4000ff7e0ff */
[----:B------:R-:W-:Y:S01]  /*b8bd0*/  IADD3.X R29, PT, PT, R29, UR7, RZ, P1, !PT ;  /* 0x000000071d1d7c10 */ /* 0x000fe20008ffe4ff */
[----:B------:R-:W-:Y:S01]  /*b8be0*/  IMAD.MOV.U32 R4, RZ, RZ, R20 ;  /* 0x000000ffff047224 */ /* 0x000fe200078e0014 */
[----:B------:R-:W-:Y:S01]  /*b8bf0*/  UISETP.GT.AND UP1, UPT, UR19, 0x5, UPT ;  /* 0x000000051300788c */ /* 0x000fe2000bf24270 */
[----:B------:R-:W-:Y:S04]  /*b8c00*/  STL [R1+0x4040], R21 ;  /* 0x0040401501007387 */ /* 0x000fe80000100800 */
[----:B------:R-:W-:Y:S01]  /*b8c10*/  STL [R1+0x403c], R29 ;  /* 0x00403c1d01007387 */ /* 0x000fe20000100800 */
[----:B------:R-:W-:-:S03]  /*b8c20*/  USEL UR12, URZ, 0x4, !UP1 ;  /* 0x00000004ff0c7887 */ /* 0x000fc6000c800000 */
[----:B------:R-:W2:Y:S04]  /*b8c30*/  LDL.LU R20, [R1+0x3f50] ;  /* 0x003f500001147983 */ /* 0x000ea80000300800 */
[----:B------:R1:W-:Y:S04]  /*b8c40*/  LDGSTS.E [R3+0xd00], desc[UR76][R4.64], P2 ;  /* 0x00d0000004037fae */ /* 0x0003e800091a104c */
[----:B------:R-:W2:Y:S01]  /*b8c50*/  LDL.LU R31, [R1+0x3f4c] ;  /* 0x003f4c00011f7983 */ /* 0x000ea20000300800 */
[----:B------:R-:W-:Y:S01]  /*b8c60*/  USEL UR12, UR12, URZ, !UP0 ;  /* 0x000000ff0c0c7287 */ /* 0x000fe2000c000000 */
[----:B-1----:R-:W-:Y:S01]  /*b8c70*/  IMAD.MOV.U32 R4, RZ, RZ, R27 ;  /* 0x000000ffff047224 */ /* 0x002fe200078e001b */
[----:B------:R-:W-:-:S05]  /*b8c80*/  MOV R5, R29 ;  /* 0x0000001d00057202 */ /* 0x000fca0000000f00 */
[----:B------:R1:W-:Y:S01]  /*b8c90*/  LDGSTS.E [R3+0xe00], desc[UR76][R4.64], P2 ;  /* 0x00e0000004037fae */ /* 0x0003e200091a104c */
[----:B------:R-:W-:Y:S01]  /*b8ca0*/  ISETP.NE.U32.AND P0, PT, RZ, UR12, PT ;  /* 0x0000000cff007c0c */ /* 0x000fe2000bf05070 */
[----:B-1----:R-:W-:Y:S01]  /*b8cb0*/  IMAD.MOV.U32 R4, RZ, RZ, R21 ;  /* 0x000000ffff047224 */ /* 0x002fe200078e0015 */
[----:B---3--:R-:W-:-:S05]  /*b8cc0*/  IADD3.X R24, PT, PT, R24, UR7, RZ, P3, !PT ;  /* 0x0000000718187c10 */ /* 0x008fca0009ffe4ff */
[----:B------:R-:W-:-:S05]  /*b8cd0*/  IMAD.MOV.U32 R5, RZ, RZ, R24 ;  /* 0x000000ffff057224 */ /* 0x000fca00078e0018 */
[----:B------:R1:W-:Y:S01]  /*b8ce0*/  LDGSTS.E [R3+0xf00], desc[UR76][R4.64], P2 ;  /* 0x00f0000004037fae */ /* 0x0003e200091a104c */
[----:B----4-:R-:W-:-:S05]  /*b8cf0*/  IADD3 R26, P1, PT, R26, UR14, RZ ;  /* 0x0000000e1a1a7c10 */ /* 0x010fca000ff3e0ff */
[----:B------:R-:W-:Y:S04]  /*b8d00*/  STL [R1+0x3f78], R26 ;  /* 0x003f781a01007387 */ /* 0x000fe80000100800 */
[----:B------:R3:W-:Y:S01]  /*b8d10*/  STL [R1+0x4034], R24 ;  /* 0x0040341801007387 */ /* 0x0007e20000100800 */
[----:B--2---:R-:W-:-:S03]  /*b8d20*/  IADD3 R7, P3, PT, R7, UR14, RZ ;  /* 0x0000000e07077c10 */ /* 0x004fc6000ff7e0ff */
[----:B------:R-:W2:Y:S04]  /*b8d30*/  LDL.LU R27, [R1+0x3f48] ;  /* 0x003f4800011b7983 */ /* 0x000ea80000300800 */
[----:B---3--:R-:W3:Y:S04]  /*b8d40*/  LDL.LU R24, [R1+0x3f44] ;  /* 0x003f440001187983 */ /* 0x008ee80000300800 */
[----:B------:R-:W-:Y:S01]  /*b8d50*/  STL [R1+0x3f70], R7 ;  /* 0x003f700701007387 */ /* 0x000fe20000100800 */
[----:B-1----:R-:W-:Y:S01]  /*b8d60*/  IMAD.MOV.U32 R4, RZ, RZ, R26 ;  /* 0x000000ffff047224 */ /* 0x002fe200078e001a */
[----:B------:R-:W-:-:S05]  /*b8d70*/  IADD3.X R28, PT, PT, R28, UR7, RZ, P1, !PT ;  /* 0x000000071c1c7c10 */ /* 0x000fca0008ffe4ff */
[----:B------:R-:W-:Y:S01]  /*b8d80*/  STL [R1+0x3f6c], R28 ;  /* 0x003f6c1c01007387 */ /* 0x000fe20000100800 */
[----:B------:R-:W-:-:S03]  /*b8d90*/  IADD3 R2, P1, PT, R2, UR14, RZ ;  /* 0x0000000e02027c10 */ /* 0x000fc6000ff3e0ff */
[----:B------:R-:W4:Y:S01]  /*b8da0*/  LDL.LU R21, [R1+0x3f40] ;  /* 0x003f400001157983 */ /* 0x000f220000300800 */
[----:B------:R-:W-:-:S03]  /*b8db0*/  MOV R5, R28 ;  /* 0x0000001c00057202 */ /* 0x000fc60000000f00 */
[----:B------:R-:W4:Y:S01]  /*b8dc0*/  LDL.LU R29, [R1+0x3f3c] ;  /* 0x003f3c00011d7983 */ /* 0x000f220000300800 */
[----:B------:R-:W-:-:S03]  /*b8dd0*/  IADD3.X R23, PT, PT, R23, UR7, RZ, P3, !PT ;  /* 0x0000000717177c10 */ /* 0x000fc60009ffe4ff */
[----:B------:R-:W-:Y:S01]  /*b8de0*/  STL [R1+0x3f68], R2 ;  /* 0x003f680201007387 */ /* 0x000fe20000100800 */
[----:B------:R-:W-:-:S03]  /*b8df0*/  IADD3.X R25, PT, PT, R25, UR7, RZ, P1, !PT ;  /* 0x0000000719197c10 */ /* 0x000fc60008ffe4ff */
[----:B------:R1:W-:Y:S04]  /*b8e00*/  LDGSTS.E [R3+0x2800], desc[UR76][R4.64], P0 ;  /* 0x0280000004037fae */ /* 0x0003e800081a104c */
[----:B------:R1:W-:Y:S01]  /*b8e10*/  STL [R1+0x3f64], R23 ;  /* 0x003f641701007387 */ /* 0x0003e20000100800 */
[----:B------:R-:W-:Y:S01]  /*b8e20*/  IADD3 R6, P2, PT, R6, UR14, RZ ;  /* 0x0000000e06067c10 */ /* 0x000fe2000ff5e0ff */
[----:B-1----:R-:W-:Y:S02]  /*b8e30*/  IMAD.MOV.U32 R5, RZ, RZ, R23 ;  /* 0x000000ffff057224 */ /* 0x002fe400078e0017 */
[----:B------:R-:W4:Y:S04]  /*b8e40*/  LDL.LU R23, [R1+0x3f34] ;  /* 0x003f340001177983 */ /* 0x000f280000300800 */
[----:B------:R-:W-:Y:S01]  /*b8e50*/  STL [R1+0x3f60], R6 ;  /* 0x003f600601007387 */ /* 0x000fe20000100800 */
[----:B------:R-:W-:-:S03]  /*b8e60*/  IMAD.MOV.U32 R4, RZ, RZ, R7 ;  /* 0x000000ffff047224 */ /* 0x000fc600078e0007 */
[----:B------:R-:W-:Y:S01]  /*b8e70*/  STL [R1+0x3f5c], R25 ;  /* 0x003f5c1901007387 */ /* 0x000fe20000100800 */
[----:B------:R-:W-:-:S03]  /*b8e80*/  IADD3 R30, P1, PT, R30, UR14, RZ ;  /* 0x0000000e1e1e7c10 */ /* 0x000fc6000ff3e0ff */
[----:B------:R-:W4:Y:S04]  /*b8e90*/  LDL.LU R26, [R1+0x3e6c] ;  /* 0x003e6c00011a7983 */ /* 0x000f280000300800 */
[----:B------:R-:W4:Y:S01]  /*b8ea0*/  LDL.LU R7, [R1+0x3e74] ;  /* 0x003e740001077983 */ /* 0x000f220000300800 */
[----:B------:R-:W-:-:S03]  /*b8eb0*/  IADD3.X R22, PT, PT, R22, UR7, RZ, P2, !PT ;  /* 0x0000000716167c10 */ /* 0x000fc600097fe4ff */
[----:B------:R-:W-:Y:S04]  /*b8ec0*/  STL [R1+0x3f58], R30 ;  /* 0x003f581e01007387 */ /* 0x000fe80000100800 */
[----:B------:R1:W-:Y:S04]  /*b8ed0*/  STL [R1+0x3f54], R22 ;  /* 0x003f541601007387 */ /* 0x0003e80000100800 */
[----:B------:R-:W4:Y:S04]  /*b8ee0*/  LDL.LU R28, [R1+0x3e68] ;  /* 0x003e6800011c7983 */ /* 0x000f280000300800 */
[----:B------:R1:W-:Y:S01]  /*b8ef0*/  LDGSTS.E [R3+0x2900], desc[UR76][R4.64], P0 ;  /* 0x0290000004037fae */ /* 0x0003e200081a104c */
[----:B------:R-:W-:Y:S01]  /*b8f00*/  IADD3 R20, P2, PT, R20, UR14, RZ ;  /* 0x0000000e14147c10 */ /* 0x000fe2000ff5e0ff */
[----:B-1----:R-:W-:Y:S01]  /*b8f10*/  IMAD.MOV.U32 R4, RZ, RZ, R2 ;  /* 0x000000ffff047224 */ /* 0x002fe200078e0002 */
[----:B------:R-:W-:Y:S01]  /*b8f20*/  MOV R5, R25 ;  /* 0x0000001900057202 */ /* 0x000fe20000000f00 */
[----:B------:R-:W4:Y:S01]  /*b8f30*/  LDL.LU R2, [R1+0x3e78] ;  /* 0x003e780001027983 */ /* 0x000f220000300800 */
[----:B------:R-:W-:-:S03]  /*b8f40*/  IADD3.X R31, PT, PT, R31, UR7, RZ, P1, !PT ;  /* 0x000000071f1f7c10 */ /* 0x000fc60008ffe4ff */
[----:B------:R1:W-:Y:S04]  /*b8f50*/  LDGSTS.E [R3+0x2a00], desc[UR76][R4.64], P0 ;  /* 0x02a0000004037fae */ /* 0x0003e800081a104c */
[----:B------:R-:W-:Y:S04]  /*b8f60*/  STL [R1+0x3f50], R20 ;  /* 0x003f501401007387 */ /* 0x000fe80000100800 */
[----:B------:R-:W-:Y:S01]  /*b8f70*/  STL [R1+0x3f4c], R31 ;  /* 0x003f4c1f01007387 */ /* 0x000fe20000100800 */
[----:B-1----:R-:W-:Y:S02]  /*b8f80*/  IMAD.MOV.U32 R4, RZ, RZ, R6 ;  /* 0x000000ffff047224 */ /* 0x002fe400078e0006 */
[----:B------:R-:W-:-:S02]  /*b8f90*/  IMAD.MOV.U32 R5, RZ, RZ, R22 ;  /* 0x000000ffff057224 */ /* 0x000fc400078e0016 */
[----:B------:R-:W4:Y:S04]  /*b8fa0*/  LDL.LU R22, [R1+0x3e70] ;  /* 0x003e700001167983 */ /* 0x000f280000300800 */
[----:B------:R-:W4:Y:S04]  /*b8fb0*/  LDL.LU R25, [R1+0x3e5c] ;  /* 0x003e5c0001197983 */ /* 0x000f280000300800 */
[----:B------:R1:W-:Y:S04]  /*b8fc0*/  LDGSTS.E [R3+0x2b00], desc[UR76][R4.64], P0 ;  /* 0x02b0000004037fae */ /* 0x0003e800081a104c */
[----:B------:R-:W4:Y:S01]  /*b8fd0*/  LDL.LU R6, [R1+0x3e60] ;  /* 0x003e600001067983 */ /* 0x000f220000300800 */
[----:B-1----:R-:W-:Y:S01]  /*b8fe0*/  IMAD.MOV.U32 R4, RZ, RZ, R30 ;  /* 0x000000ffff047224 */ /* 0x002fe200078e001e */
[----:B------:R-:W-:-:S05]  /*b8ff0*/  MOV R5, R31 ;  /* 0x0000001f00057202 */ /* 0x000fca0000000f00 */
[----:B------:R1:W-:Y:S02]  /*b9000*/  LDGSTS.E [R3+0x2c00], desc[UR76][R4.64], P0 ;  /* 0x02c0000004037fae */ /* 0x0003e400081a104c */
[----:B-1----:R-:W-:Y:S01]  /*b9010*/  IMAD.MOV.U32 R4, RZ, RZ, R20 ;  /* 0x000000ffff047224 */ /* 0x002fe200078e0014 */
[----:B--2---:R-:W-:Y:S02]  /*b9020*/  IADD3 R27, P1, PT, R27, UR14, RZ ;  /* 0x0000000e1b1b7c10 */ /* 0x004fe4000ff3e0ff */
[----:B---3--:R-:W-:-:S03]  /*b9030*/  IADD3.X R24, PT, PT, R24, UR7, RZ, P2, !PT ;  /* 0x0000000718187c10 */ /* 0x008fc600097fe4ff */
[----:B------:R-:W-:Y:S04]  /*b9040*/  STL [R1+0x3f48], R27 ;  /* 0x003f481b01007387 */ /* 0x000fe80000100800 */
[----:B------:R1:W-:Y:S01]  /*b9050*/  STL [R1+0x3f44], R24 ;  /* 0x003f441801007387 */ /* 0x0003e20000100800 */
[----:B------:R-:W-:-:S03]  /*b9060*/  IMAD.MOV.U32 R5, RZ, RZ, R24 ;  /* 0x000000ffff057224 */ /* 0x000fc600078e0018 */
[----:B------:R-:W2:Y:S04]  /*b9070*/  LDL.LU R30, [R1+0x3e58] ;  /* 0x003e5800011e7983 */ /* 0x000ea80000300800 */
[----:B------:R3:W-:Y:S04]  /*b9080*/  LDGSTS.E [R3+0x2d00], desc[UR76][R4.64], P0 ;  /* 0x02d0000004037fae */ /* 0x0007e800081a104c */
[----:B-1----:R-:W2:Y:S01]  /*b9090*/  LDL.LU R24, [R1+0x3e54] ;  /* 0x003e540001187983 */ /* 0x002ea20000300800 */
[----:B----4-:R-:W-:Y:S02]  /*b90a0*/  IADD3 R21, P2, PT, R21, UR14, RZ ;  /* 0x0000000e15157c10 */ /* 0x010fe4000ff5e0ff */
[----:B------:R-:W-:-:S03]  /*b90b0*/  IADD3.X R29, PT, PT, R29, UR7, RZ, P1, !PT ;  /* 0x000000071d1d7c10 */ /* 0x000fc60008ffe4ff */
[----:B------:R-:W-:Y:S04]  /*b90c0*/  STL [R1+0x3f40], R21 ;  /* 0x003f401501007387 */ /* 0x000fe80000100800 */
[----:B------:R-:W-:Y:S04]  /*b90d0*/  STL [R1+0x3f3c], R29 ;  /* 0x003f3c1d01007387 */ /* 0x000fe80000100800 */
[----:B------:R-:W4:Y:S04]  /*b90e0*/  LDL.LU R20, [R1+0x3e50] ;  /* 0x003e500001147983 */ /* 0x000f280000300800 */
[----:B------:R-:W4:Y:S01]  /*b90f0*/  LDL.LU R31, [R1+0x3e4c] ;  /* 0x003e4c00011f7983 */ /* 0x000f220000300800 */
[----:B---3--:R-:W-:Y:S01]  /*b9100*/  IMAD.MOV.U32 R4, RZ, RZ, R27 ;  /* 0x000000ffff047224 */ /* 0x008fe200078e001b */
        /* <DEDUP_REMOVED lines=8> */
[----:B------:R-:W3:Y:S01]  /*b9190*/  LDL.LU R27, [R1+0x3e48] ;  /* 0x003e4800011b7983 */ /* 0x000ee20000300800 */
[----:B------:R-:W-:-:S03]  /*b91a0*/  IADD3.X R28, PT, PT, R28, UR7, RZ, P3, !PT ;  /* 0x000000071c1c7c10 */ /* 0x000fc60009ffe4ff */
[----:B-1----:R-:W3:Y:S01]  /*b91b0*/  LDL.LU R23, [R1+0x3e44] ;  /* 0x003e440001177983 */ /* 0x002ee20000300800 */
[----:B------:R-:W-:-:S03]  /*b91c0*/  IMAD.MOV.U32 R4, RZ, RZ, R21 ;  /* 0x000000ffff047224 */ /* 0x000fc600078e0015 */
[----:B------:R-:W-:Y:S04]  /*b91d0*/  STL [R1+0x3e74], R7 ;  /* 0x003e740701007387 */ /* 0x000fe80000100800 */
[----:B------:R-:W-:Y:S04]  /*b91e0*/  STL [R1+0x3e68], R28 ;  /* 0x003e681c01007387 */ /* 0x000fe80000100800 */
[----:B------:R-:W3:Y:S04]  /*b91f0*/  LDL.LU R21, [R1+0x3e40] ;  /* 0x003e400001157983 */ /* 0x000ee80000300800 */
[----:B------:R-:W3:Y:S01]  /*b9200*/  LDL.LU R29, [R1+0x3e3c] ;  /* 0x003e3c00011d7983 */ /* 0x000ee20000300800 */
[----:B------:R-:W-:-:S03]  /*b9210*/  UISETP.GT.AND UP1, UPT, UR19, 0x9, UPT ;  /* 0x000000091300788c */ /* 0x000fc6000bf24270 */
[----:B------:R1:W-:Y:S01]  /*b9220*/  LDGSTS.E [R3+0x2f00], desc[UR76][R4.64], P0 ;  /* 0x02f0000004037fae */ /* 0x0003e200081a104c */
[----:B------:R-:W-:-:S04]  /*b9230*/  USEL UR12, URZ, 0x4, !UP1 ;  /* 0x00000004ff0c7887 */ /* 0x000fc8000c800000 */
[----:B------:R-:W-:-:S06]  /*b9240*/  USEL UR12, UR12, URZ, !UP0 ;  /* 0x000000ff0c0c7287 */ /* 0x000fcc000c000000 */
[----:B------:R-:W-:Y:S01]  /*b9250*/  ISETP.NE.U32.AND P1, PT, RZ, UR12, PT ;  /* 0x0000000cff007c0c */ /* 0x000fe2000bf25070 */
[----:B-1----:R-:W-:Y:S01]  /*b9260*/  IMAD.MOV.U32 R4, RZ, RZ, R26 ;  /* 0x000000ffff047224 */ /* 0x002fe200078e001a */
[----:B------:R-:W-:Y:S02]  /*b9270*/  IADD3 R2, P0, PT, R2, UR14, RZ ;  /* 0x0000000e02027c10 */ /* 0x000fe4000ff1e0ff */
[----:B------:R-:W-:Y:S02]  /*b9280*/  MOV R5, R28 ;  /* 0x0000001c00057202 */ /* 0x000fe40000000f00 */
[----:B------:R-:W-:Y:S01]  /*b9290*/  IADD3.X R22, PT, PT, R22, UR7, RZ, P2, !PT ;  /* 0x0000000716167c10 */ /* 0x000fe200097fe4ff */
[----:B------:R-:W-:Y:S01]  /*b92a0*/  STL [R1+0x3e78], R2 ;  /* 0x003e780201007387 */ /* 0x000fe20000100800 */
[----:B------:R-:W-:-:S03]  /*b92b0*/  IADD3.X R25, PT, PT, R25, UR7, RZ, P0, !PT ;  /* 0x0000000719197c10 */ /* 0x000fc600087fe4ff */
[----:B------:R1:W-:Y:S04]  /*b92c0*/  STL [R1+0x3e70], R22 ;  /* 0x003e701601007387 */ /* 0x0003e80000100800 */
[----:B------:R1:W-:Y:S01]  /*b92d0*/  LDGSTS.E [R3+0x4800], desc[UR76][R4.64], P1 ;  /* 0x0480000004037fae */ /* 0x0003e200089a104c */
[----:B------:R-:W-:Y:S01]  /*b92e0*/  IADD3 R6, P2, PT, R6, UR14, RZ ;  /* 0x0000000e06067c10 */ /* 0x000fe2000ff5e0ff */
[----:B-1----:R-:W-:Y:S02]  /*b92f0*/  IMAD.MOV.U32 R5, RZ, RZ, R22 ;  /* 0x000000ffff057224 */ /* 0x002fe400078e0016 */
[----:B------:R-:W3:Y:S04]  /*b9300*/  LDL.LU R22, [R1+0x3e24] ;  /* 0x003e240001167983 */ /* 0x000ee80000300800 */
[----:B------:R-:W-:Y:S01]  /*b9310*/  STL [R1+0x3e60], R6 ;  /* 0x003e600601007387 */ /* 0x000fe20000100800 */
[----:B------:R-:W-:-:S03]  /*b9320*/  IMAD.MOV.U32 R4, RZ, RZ, R7 ;  /* 0x000000ffff047224 */ /* 0x000fc600078e0007 */
[----:B------:R-:W-:Y:S04]  /*b9330*/  STL [R1+0x3e5c], R25 ;  /* 0x003e5c1901007387 */ /* 0x000fe80000100800 */
[----:B------:R-:W3:Y:S04]  /*b9340*/  LDL.LU R26, [R1+0x3d6c] ;  /* 0x003d6c00011a7983 */ /* 0x000ee80000300800 */
[----:B------:R-:W3:Y:S04]  /*b9350*/  LDL.LU R7, [R1+0x3d74] ;  /* 0x003d740001077983 */ /* 0x000ee80000300800 */
[----:B------:R1:W-:Y:S02]  /*b9360*/  LDGSTS.E [R3+0x4900], desc[UR76][R4.64], P1 ;  /* 0x0490000004037fae */ /* 0x0003e400089a104c */
[----:B-1----:R-:W-:Y:S01]  /*b9370*/  IMAD.MOV.U32 R4, RZ, RZ, R2 ;  /* 0x000000ffff047224 */ /* 0x002fe200078e0002 */
[----:B------:R-:W-:-:S05]  /*b9380*/  MOV R5, R25 ;  /* 0x0000001900057202 */ /* 0x000fca0000000f00 */
[----:B------:R1:W-:Y:S02]  /*b9390*/  LDGSTS.E [R3+0x4a00], desc[UR76][R4.64], P1 ;  /* 0x04a0000004037fae */ /* 0x0003e400089a104c */
[----:B-1----:R-:W-:Y:S01]  /*b93a0*/  IMAD.MOV.U32 R4, RZ, RZ, R6 ;  /* 0x000000ffff047224 */ /* 0x002fe200078e0006 */
[----:B--2---:R-:W-:Y:S02]  /*b93b0*/  IADD3 R30, P0, PT, R30, UR14, RZ ;  /* 0x0000000e1e1e7c10 */ /* 0x004fe4000ff1e0ff */
[----:B------:R-:W-:-:S03]  /*b93c0*/  IADD3.X R24, PT, PT, R24, UR7, RZ, P2, !PT ;  /* 0x0000000718187c10 */ /* 0x000fc600097fe4ff */
[----:B------:R-:W-:Y:S04]  /*b93d0*/  STL [R1+0x3e58], R30 ;  /* 0x003e581e01007387 */ /* 0x000fe80000100800 */
[----:B------:R1:W-:Y:S04]  /*b93e0*/  STL [R1+0x3e54], R24 ;  /* 0x003e541801007387 */ /* 0x0003e80000100800 */
[----:B------:R-:W2:Y:S01]  /*b93f0*/  LDL.LU R28, [R1+0x3d68] ;  /* 0x003d6800011c7983 */ /* 0x000ea20000300800 */
[----:B------:R-:W-:-:S03]  /*b9400*/  IMAD.MOV.U32 R5, RZ, RZ, R24 ;  /* 0x000000ffff057224 */ /* 0x000fc600078e0018 */
[----:B------:R-:W2:Y:S04]  /*b9410*/  LDL.LU R2, [R1+0x3d78] ;  /* 0x003d780001027983 */ /* 0x000ea80000300800 */
[----:B------:R1:W-:Y:S01]  /*b9420*/  LDGSTS.E [R3+0x4b00], desc[UR76][R4.64], P1 ;  /* 0x04b0000004037fae */ /* 0x0003e200089a104c */
[----:B----4-:R-:W-:Y:S02]  /*b9430*/  IADD3 R20, P2, PT, R20, UR14, RZ ;  /* 0x0000000e14147c10 */ /* 0x010fe4000ff5e0ff */
[----:B------:R-:W-:-:S03]  /*b9440*/  IADD3.X R31, PT, PT, R31, UR7, RZ, P0, !PT ;  /* 0x000000071f1f7c10 */ /* 0x000fc600087fe4ff */
[----:B------:R-:W-:Y:S04]  /*b9450*/  STL [R1+0x3e50], R20 ;  /* 0x003e501401007387 */ /* 0x000fe80000100800 */
[----:B------:R-:W-:Y:S04]  /*b9460*/  STL [R1+0x3e4c], R31 ;  /* 0x003e4c1f01007387 */ /* 0x000fe80000100800 */
[----:B-1----:R-:W4:Y:S04]  /*b9470*/  LDL.LU R24, [R1+0x3d70] ;  /* 0x003d700001187983 */ /* 0x002f280000300800 */
[----:B------:R-:W4:Y:S04]  /*b9480*/  LDL.LU R25, [R1+0x3d5c] ;  /* 0x003d5c0001197983 */ /* 0x000f280000300800 */
[----:B------:R-:W4:Y:S01]  /*b9490*/  LDL.LU R6, [R1+0x3d60] ;  /* 0x003d600001067983 */ /* 0x000f220000300800 */
[----:B------:R-:W-:Y:S01]  /*b94a0*/  IMAD.MOV.U32 R4, RZ, RZ, R30 ;  /* 0x000000ffff047224 */ /* 0x000fe200078e001e */
[----:B------:R-:W-:-:S05]  /*b94b0*/  MOV R5, R31 ;  /* 0x0000001f00057202 */ /* 0x000fca0000000f00 */
[----:B------:R1:W-:Y:S01]  /*b94c0*/  LDGSTS.E [R3+0x4c00], desc[UR76][R4.64], P1 ;  /* 0x04c0000004037fae */ /* 0x0003e200089a104c */
[----:B---3--:R-:W-:Y:S02]  /*b94d0*/  IADD3 R27, P0, PT, R27, UR14, RZ ;  /* 0x0000000e1b1b7c10 */ /* 0x008fe4000ff1e0ff */
[----:B------:R-:W-:-:S03]  /*b94e0*/  IADD3.X R23, PT, PT, R23, UR7, RZ, P2, !PT ;  /* 0x0000000717177c10 */ /* 0x000fc600097fe4ff */
[----:B------:R-:W-:Y:S04]  /*b94f0*/  STL [R1+0x3e48], R27 ;  /* 0x003e481b01007387 */ /* 0x000fe80000100800 */
[----:B------:R3:W-:Y:S01]  /*b9500*/  STL [R1+0x3e44], R23 ;  /* 0x003e441701007387 */ /* 0x0007e20000100800 */
[----:B-1----:R-:W-:-:S03]  /*b9510*/  IMAD.MOV.U32 R5, RZ, RZ, R23 ;  /* 0x000000ffff057224 */ /* 0x002fc600078e0017 */
[----:B------:R-:W4:Y:S01]  /*b9520*/  LDL.LU R30, [R1+0x3d58] ;  /* 0x003d5800011e7983 */ /* 0x000f220000300800 */
[----:B------:R-:W-:-:S03]  /*b9530*/  IADD3 R21, P2, PT, R21, UR14, RZ ;  /* 0x0000000e15157c10 */ /* 0x000fc6000ff5e0ff */
[----:B---3--:R-:W3:Y:S01]  /*b9540*/  LDL.LU R23, [R1+0x3d54] ;  /* 0x003d540001177983 */ /* 0x008ee20000300800 */
[----:B------:R-:W-:Y:S01]  /*b9550*/  IADD3.X R29, PT, PT, R29, UR7, RZ, P0, !PT ;  /* 0x000000071d1d7c10 */ /* 0x000fe200087fe4ff */
[----:B------:R-:W-:Y:S02]  /*b9560*/  IMAD.MOV.U32 R4, RZ, RZ, R20 ;  /* 0x000000ffff047224 */ /* 0x000fe400078e0014 */
[----:B------:R-:W-:Y:S04]  /*b9570*/  STL [R1+0x3e40], R21 ;  /* 0x003e401501007387 */ /* 0x000fe80000100800 */
        /* <DEDUP_REMOVED lines=10> */
[----:B------:R1:W-:Y:S01]  /*b9620*/  LDGSTS.E [R3+0x4e00], desc[UR76][R4.64], P1 ;  /* 0x04e0000004037fae */ /* 0x0003e200089a104c */
[----:B------:R-:W-:-:S05]  /*b9630*/  IADD3.X R22, PT, PT, R22, UR7, RZ, P2, !PT ;  /* 0x0000000716167c10 */ /* 0x000fca00097fe4ff */
[----:B-1----:R-:W-:Y:S01]  /*b9640*/  IMAD.MOV.U32 R5, RZ, RZ, R22 ;  /* 0x000000ffff057224 */ /* 0x002fe200078e0016 */
[----:B------:R-:W-:Y:S02]  /*b9650*/  IADD3 R26, P3, PT, R26, UR14, RZ ;  /* 0x0000000e1a1a7c10 */ /* 0x000fe4000ff7e0ff */
[----:B------:R-:W-:-:S03]  /*b9660*/  IADD3 R7, P2, PT, R7, UR14, RZ ;  /* 0x0000000e07077c10 */ /* 0x000fc6000ff5e0ff */
[----:B------:R-:W-:Y:S01]  /*b9670*/  STL [R1+0x3d6c], R26 ;  /* 0x003d6c1a01007387 */ /* 0x000fe20000100800 */
[----:B------:R-:W-:-:S03]  /*b9680*/  IMAD.MOV.U32 R4, RZ, RZ, R21 ;  /* 0x000000ffff047224 */ /* 0x000fc600078e0015 */
[----:B------:R1:W-:Y:S04]  /*b9690*/  STL [R1+0x3e24], R22 ;  /* 0x003e241601007387 */ /* 0x0003e80000100800 */
[----:B------:R-:W3:Y:S04]  /*b96a0*/  LDL.LU R27, [R1+0x3d48] ;  /* 0x003d4800011b7983 */ /* 0x000ee80000300800 */
[----:B------:R1:W-:Y:S04]  /*b96b0*/  LDGSTS.E [R3+0x4f00], desc[UR76][R4.64], P1 ;  /* 0x04f0000004037fae */ /* 0x0003e800089a104c */
[----:B-1----:R-:W3:Y:S04]  /*b96c0*/  LDL.LU R22, [R1+0x3d44] ;  /* 0x003d440001167983 */ /* 0x002ee80000300800 */
[----:B------:R-:W-:Y:S01]  /*b96d0*/  STL [R1+0x3d74], R7 ;  /* 0x003d740701007387 */ /* 0x000fe20000100800 */
[----:B------:R-:W-:Y:S01]  /*b96e0*/  IMAD.MOV.U32 R4, RZ, RZ, R26 ;  /* 0x000000ffff047224 */ /* 0x000fe200078e001a */
[----:B--2---:R-:W-:-:S05]  /*b96f0*/  IADD3.X R28, PT, PT, R28, UR7, RZ, P3, !PT ;  /* 0x000000071c1c7c10 */ /* 0x004fca0009ffe4ff */
[----:B------:R-:W-:Y:S01]  /*b9700*/  STL [R1+0x3d68], R28 ;  /* 0x003d681c01007387 */ /* 0x000fe20000100800 */
[----:B------:R-:W-:-:S03]  /*b9710*/  IADD3 R2, P1, PT, R2, UR14, RZ ;  /* 0x0000000e02027c10 */ /* 0x000fc6000ff3e0ff */
[----:B------:R-:W2:Y:S01]  /*b9720*/  LDL.LU R21, [R1+0x3d40] ;  /* 0x003d400001157983 */ /* 0x000ea20000300800 */
[----:B------:R-:W-:-:S03]  /*b9730*/  MOV R5, R28 ;  /* 0x0000001c00057202 */ /* 0x000fc60000000f00 */
[----:B------:R-:W2:Y:S04]  /*b9740*/  LDL.LU R29, [R1+0x3d3c] ;  /* 0x003d3c00011d7983 */ /* 0x000ea80000300800 */
[----:B------:R-:W-:Y:S04]  /*b9750*/  STL [R1+0x3d78], R2 ;  /* 0x003d780201007387 */ /* 0x000fe80000100800 */
[----:B------:R1:W-:Y:S01]  /*b9760*/  LDGSTS.E [R3+0x6800], desc[UR76][R4.64], P0 ;  /* 0x0680000004037fae */ /* 0x0003e200081a104c */
[----:B----4-:R-:W-:Y:S02]  /*b9770*/  IADD3.X R24, PT, PT, R24, UR7, RZ, P2, !PT ;  /* 0x0000000718187c10 */ /* 0x010fe400097fe4ff */
[----:B------:R-:W-:-:S03]  /*b9780*/  IADD3.X R25, PT, PT, R25, UR7, RZ, P1, !PT ;  /* 0x0000000719197c10 */ /* 0x000fc60008ffe4ff */
[----:B------:R4:W-:Y:S01]  /*b9790*/  STL [R1+0x3d70], R24 ;  /* 0x003d701801007387 */ /* 0x0009e20000100800 */
[----:B------:R-:W-:Y:S01]  /*b97a0*/  IADD3 R6, P2, PT, R6, UR14, RZ ;  /* 0x0000000e06067c10 */ /* 0x000fe2000ff5e0ff */
[----:B-1----:R-:W-:Y:S02]  /*b97b0*/  IMAD.MOV.U32 R5, RZ, RZ, R24 ;  /* 0x000000ffff057224 */ /* 0x002fe400078e0018 */
[----:B----4-:R-:W4:Y:S04]  /*b97c0*/  LDL.LU R24, [R1+0x3d24] ;  /* 0x003d240001187983 */ /* 0x010f280000300800 */
[----:B------:R-:W-:Y:S04]  /*b97d0*/  STL [R1+0x3d60], R6 ;  /* 0x003d600601007387 */ /* 0x000fe80000100800 */
[----:B------:R-:W-:Y:S01]  /*b97e0*/  STL [R1+0x3d5c], R25 ;  /* 0x003d5c1901007387 */ /* 0x000fe20000100800 */
[----:B------:R-:W-:-:S03]  /*b97f0*/  IMAD.MOV.U32 R4, RZ, RZ, R7 ;  /* 0x000000ffff047224 */ /* 0x000fc600078e0007 */
[----:B------:R-:W4:Y:S04]  /*b9800*/  LDL.LU R26, [R1+0x3c6c] ;  /* 0x003c6c00011a7983 */ /* 0x000f280000300800 */
[----:B------:R-:W4:Y:S04]  /*b9810*/  LDL.LU R7, [R1+0x3c74] ;  /* 0x003c740001077983 */ /* 0x000f280000300800 */
[----:B------:R1:W-:Y:S01]  /*b9820*/  LDGSTS.E [R3+0x6900], desc[UR76][R4.64], P0 ;  /* 0x0690000004037fae */ /* 0x0003e200081a104c */
[----:B------:R-:W-:Y:S02]  /*b9830*/  IADD3 R30, P1, PT, R30, UR14, RZ ;  /* 0x0000000e1e1e7c10 */ /* 0x000fe4000ff3e0ff */
[----:B---3--:R-:W-:Y:S01]  /*b9840*/  IADD3.X R23, PT, PT, R23, UR7, RZ, P2, !PT ;  /* 0x0000000717177c10 */ /* 0x008fe200097fe4ff */
[----:B-1----:R-:W-:Y:S01]  /*b9850*/  IMAD.MOV.U32 R4, RZ, RZ, R2 ;  /* 0x000000ffff047224 */ /* 0x002fe200078e0002 */
[----:B------:R-:W-:Y:S01]  /*b9860*/  MOV R5, R25 ;  /* 0x0000001900057202 */ /* 0x000fe20000000f00 */
[----:B------:R-:W-:Y:S04]  /*b9870*/  STL [R1+0x3d58], R30 ;  /* 0x003d581e01007387 */ /* 0x000fe80000100800 */
[----:B------:R1:W-:Y:S04]  /*b9880*/  STL [R1+0x3d54], R23 ;  /* 0x003d541701007387 */ /* 0x0003e80000100800 */
[----:B------:R-:W3:Y:S01]  /*b9890*/  LDL.LU R28, [R1+0x3c68] ;  /* 0x003c6800011c7983 */ /* 0x000ee20000300800 */
[----:B------:R-:W-:-:S03]  /*b98a0*/  IADD3 R20, P2, PT, R20, UR14, RZ ;  /* 0x0000000e14147c10 */ /* 0x000fc6000ff5e0ff */
[----:B------:R-:W3:Y:S01]  /*b98b0*/  LDL.LU R2, [R1+0x3c78] ;  /* 0x003c780001027983 */ /* 0x000ee20000300800 */
[----:B------:R-:W-:-:S03]  /*b98c0*/  IADD3.X R31, PT, PT, R31, UR7, RZ, P1, !PT ;  /* 0x000000071f1f7c10 */ /* 0x000fc60008ffe4ff */
[----:B------:R1:W-:Y:S04]  /*b98d0*/  LDGSTS.E [R3+0x6a00], desc[UR76][R4.64], P0 ;  /* 0x06a0000004037fae */ /* 0x0003e800081a104c */
[----:B------:R-:W-:Y:S04]  /*b98e0*/  STL [R1+0x3d50], R20 ;  /* 0x003d501401007387 */ /* 0x000fe80000100800 */
[----:B------:R-:W-:Y:S01]  /*b98f0*/  STL [R1+0x3d4c], R31 ;  /* 0x003d4c1f01007387 */ /* 0x000fe20000100800 */
[----:B-1----:R-:W-:-:S03]  /*b9900*/  IMAD.MOV.U32 R5, RZ, RZ, R23 ;  /* 0x000000ffff057224 */ /* 0x002fc600078e0017 */
[----:B------:R-:W3:Y:S01]  /*b9910*/  LDL.LU R23, [R1+0x3c70] ;  /* 0x003c700001177983 */ /* 0x000ee20000300800 */
[----:B------:R-:W-:-:S03]  /*b9920*/  IMAD.MOV.U32 R4, RZ, RZ, R6 ;  /* 0x000000ffff047224 */ /* 0x000fc600078e0006 */
[----:B------:R-:W3:Y:S04]  /*b9930*/  LDL.LU R25, [R1+0x3c5c] ;  /* 0x003c5c0001197983 */ /* 0x000ee80000300800 */
[----:B------:R-:W3:Y:S04]  /*b9940*/  LDL.LU R6, [R1+0x3c60] ;  /* 0x003c600001067983 */ /* 0x000ee80000300800 */
[----:B------:R1:W-:Y:S01]  /*b9950*/  LDGSTS.E [R3+0x6b00], desc[UR76][R4.64], P0 ;  /* 0x06b0000004037fae */ /* 0x0003e200081a104c */
[----:B------:R-:W-:Y:S01]  /*b9960*/  UISETP.GT.AND UP1, UPT, UR19, 0x11, UPT ;  /* 0x000000111300788c */ /* 0x000fe2000bf24270 */
[----:B-1----:R-:W-:Y:S01]  /*b9970*/  IMAD.MOV.U32 R4, RZ, RZ, R30 ;  /* 0x000000ffff047224 */ /* 0x002fe200078e001e */
[----:B------:R-:W-:-:S05]  /*b9980*/  MOV R5, R31 ;  /* 0x0000001f00057202 */ /* 0x000fca0000000f00 */
[----:B------:R1:W-:Y:S01]  /*b9990*/  LDGSTS.E [R3+0x6c00], desc[UR76][R4.64], P0 ;  /* 0x06c0000004037fae */ /* 0x0003e200081a104c */
[----:B------:R-:W-:Y:S02]  /*b99a0*/  IADD3 R27, P1, PT, R27, UR14, RZ ;  /* 0x0000000e1b1b7c10 */ /* 0x000fe4000ff3e0ff */
[----:B------:R-:W-:-:S03]  /*b99b0*/  IADD3.X R22, PT, PT, R22, UR7, RZ, P2, !PT ;  /* 0x0000000716167c10 */ /* 0x000fc600097fe4ff */
[----:B------:R-:W-:Y:S04]  /*b99c0*/  STL [R1+0x3d48], R27 ;  /* 0x003d481b01007387 */ /* 0x000fe80000100800 */
[----:B------:R1:W-:Y:S02]  /*b99d0*/  STL [R1+0x3d44], R22 ;  /* 0x003d441601007387 */ /* 0x0003e40000100800 */
[----:B-1----:R-:W-:Y:S02]  /*b99e0*/  IMAD.MOV.U32 R5, RZ, RZ, R22 ;  /* 0x000000ffff057224 */ /* 0x002fe400078e0016 */
[----:B------:R-:W3:Y:S01]  /*b99f0*/  LDL.LU R30, [R1+0x3c58] ;  /* 0x003c5800011e7983 */ /* 0x000ee20000300800 */
[----:B------:R-:W-:-:S03]  /*b9a00*/  IMAD.MOV.U32 R4, RZ, RZ, R20 ;  /* 0x000000ffff047224 */ /* 0x000fc600078e0014 */
[----:B------:R-:W3:Y:S01]  /*b9a10*/  LDL.LU R22, [R1+0x3c54] ;  /* 0x003c540001167983 */ /* 0x000ee20000300800 */
[----:B------:R-:W-:-:S03]  /*b9a20*/  USEL UR12, URZ, 0x4, !UP1 ;  /* 0x00000004ff0c7887 */ /* 0x000fc6000c800000 */
[----:B------:R1:W-:Y:S01]  /*b9a30*/  LDGSTS.E [R3+0x6d00], desc[UR76][R4.64], P0 ;  /* 0x06d0000004037fae */ /* 0x0003e200081a104c */
[----:B------:R-:W-:Y:S01]  /*b9a40*/  USEL UR12, UR12, URZ, !UP0 ;  /* 0x000000ff0c0c7287 */ /* 0x000fe2000c000000 */
[----:B-1----:R-:W-:Y:S01]  /*b9a50*/  IMAD.MOV.U32 R4, RZ, RZ, R27 ;  /* 0x000000ffff047224 */ /* 0x002fe200078e001b */
[----:B--2---:R-:W-:Y:S02]  /*b9a60*/  IADD3 R21, P2, PT, R21, UR14, RZ ;  /* 0x0000000e15157c10 */ /* 0x004fe4000ff5e0ff */
[----:B------:R-:W-:-:S03]  /*b9a70*/  IADD3.X R29, PT, PT, R29, UR7, RZ, P1, !PT ;  /* 0x000000071d1d7c10 */ /* 0x000fc60008ffe4ff */
[----:B------:R-:W-:Y:S04]  /*b9a80*/  STL [R1+0x3d40], R21 ;  /* 0x003d401501007387 */ /* 0x000fe80000100800 */
[----:B------:R-:W-:Y:S04]  /*b9a90*/  STL [R1+0x3d3c], R29 ;  /* 0x003d3c1d01007387 */ /* 0x000fe80000100800 */
[----:B------:R-:W2:Y:S04]  /*b9aa0*/  LDL.LU R20, [R1+0x3c50] ;  /* 0x003c500001147983 */ /* 0x000ea80000300800 */
[----:B------:R-:W2:Y:S01]  /*b9ab0*/  LDL.LU R31, [R1+0x3c4c] ;  /* 0x003c4c00011f7983 */ /* 0x000ea20000300800 */
[----:B------:R-:W-:-:S02]  /*b9ac0*/  MOV R5, R29 ;  /* 0x0000001d00057202 */ /* 0x000fc40000000f00 */
[----:B------:R-:W-:-:S03]  /*b9ad0*/  ISETP.NE.U32.AND P1, PT, RZ, UR12, PT ;  /* 0x0000000cff007c0c */ /* 0x000fc6000bf25070 */
[----:B------:R1:W-:Y:S01]  /*b9ae0*/  LDGSTS.E [R3+0x6e00], desc[UR76][R4.64], P0 ;  /* 0x06e0000004037fae */ /* 0x0003e200081a104c */
[----:B----4-:R-:W-:Y:S01]  /*b9af0*/  IADD3.X R24, PT, PT, R24, UR7, RZ, P2, !PT ;  /* 0x0000000718187c10 */ /* 0x010fe200097fe4ff */
[----:B-1----:R-:W-:-:S04]  /*b9b00*/  IMAD.MOV.U32 R4, RZ, RZ, R21 ;  /* 0x000000ffff047224 */ /* 0x002fc800078e0015 */
[----:B------:R-:W-:-:S05]  /*b9b10*/  IMAD.MOV.U32 R5, RZ, RZ, R24 ;  /* 0x000000ffff057224 */ /* 0x000fca00078e0018 */
[----:B------:R1:W-:Y:S01]  /*b9b20*/  LDGSTS.E [R3+0x6f00], desc[UR76][R4.64], P0 ;  /* 0x06f0000004037fae */ /* 0x0003e200081a104c */
[----:B------:R-:W-:-:S05]  /*b9b30*/  IADD3 R26, P3, PT, R26, UR14, RZ ;  /* 0x0000000e1a1a7c10 */ /* 0x000fca000ff7e0ff */
[----:B------:R-:W-:Y:S04]  /*b9b40*/  STL [R1+0x3c6c], R26 ;  /* 0x003c6c1a01007387 */ /* 0x000fe80000100800 */
[----:B------:R4:W-:Y:S01]  /*b9b50*/  STL [R1+0x3d24], R24 ;  /* 0x003d241801007387 */ /* 0x0009e20000100800 */
[----:B------:R-:W-:-:S03]  /*b9b60*/  IADD3 R7, P2, PT, R7, UR14, RZ ;  /* 0x0000000e07077c10 */ /* 0x000fc6000ff5e0ff */
[----:B------:R-:W2:Y:S04]  /*b9b70*/  LDL.LU R27, [R1+0x3c48] ;  /* 0x003c4800011b7983 */ /* 0x000ea80000300800 */
[----:B----4-:R-:W4:Y:S01]  /*b9b80*/  LDL.LU R24, [R1+0x3c44] ;  /* 0x003c440001187983 */ /* 0x010f220000300800 */
[----:B-1----:R-:W-:-:S03]  /*b9b90*/  IMAD.MOV.U32 R4, RZ, RZ, R26 ;  /* 0x000000ffff047224 */ /* 0x002fc600078e001a */
[----:B------:R-:W-:Y:S01]  /*b9ba0*/  STL [R1+0x3c74], R7 ;  /* 0x003c740701007387 */ /* 0x000fe20000100800 */
[----:B---3--:R-:W-:Y:S02]  /*b9bb0*/  IADD3.X R28, PT, PT, R28, UR7, RZ, P3, !PT ;  /* 0x000000071c1c7c10 */ /* 0x008fe40009ffe4ff */
[----:B------:R-:W-:-:S03]  /*b9bc0*/  IADD3 R2, P0, PT, R2, UR14, RZ ;  /* 0x0000000e02027c10 */ /* 0x000fc6000ff1e0ff */
[----:B------:R-:W-:Y:S01]  /*b9bd0*/  STL [R1+0x3c68], R28 ;  /* 0x003c681c01007387 */ /* 0x000fe20000100800 */
[----:B------:R-:W-:-:S03]  /*b9be0*/  MOV R5, R28 ;  /* 0x0000001c00057202 */ /* 0x000fc60000000f00 */
[----:B------:R-:W3:Y:S04]  /*b9bf0*/  LDL.LU R21, [R1+0x3c40] ;  /* 0x003c400001157983 */ /* 0x000ee80000300800 */
[----:B------:R-:W3:Y:S04]  /*b9c00*/  LDL.LU R29, [R1+0x3c3c] ;  /* 0x003c3c00011d7983 */ /* 0x000ee80000300800 */
[----:B------:R-:W-:Y:S04]  /*b9c10*/  STL [R1+0x3c78], R2 ;  /* 0x003c780201007387 */ /* 0x000fe80000100800 */
[----:B------:R1:W-:Y:S01]  /*b9c20*/  LDGSTS.E [R3+0x8800], desc[UR76][R4.64], P1 ;  /* 0x0880000004037fae */ /* 0x0003e200089a104c */
[----:B------:R-:W-:-:S02]  /*b9c30*/  IADD3.X R23, PT, PT, R23, UR7, RZ, P2, !PT ;  /* 0x0000000717177c10 */ /* 0x000fc400097fe4ff */
[----:B------:R-:W-:-:S03]  /*b9c40*/  IADD3.X R25, PT, PT, R25, UR7, RZ, P0, !PT ;  /* 0x0000000719197c10 */ /* 0x000fc600087fe4ff */
[----:B------:R1:W-:Y:S01]  /*b9c50*/  STL [R1+0x3c70], R23 ;  /* 0x003c701701007387 */ /* 0x0003e20000100800 */
[----:B------:R-:W-:Y:S01]  /*b9c60*/  IADD3 R6, P2, PT, R6, UR14, RZ ;  /* 0x0000000e06067c10 */ /* 0x000fe2000ff5e0ff */
[----:B-1----:R-:W-:Y:S02]  /*b9c70*/  IMAD.MOV.U32 R5, RZ, RZ, R23 ;  /* 0x000000ffff057224 */ /* 0x002fe400078e0017 */
[----:B------:R-:W3:Y:S04]  /*b9c80*/  LDL.LU R23, [R1+0x3c24] ;  /* 0x003c240001177983 */ /* 0x000ee80000300800 */
[----:B------:R-:W-:Y:S04]  /*b9c90*/  STL [R1+0x3c60], R6 ;  /* 0x003c600601007387 */ /* 0x000fe80000100800 */
[----:B------:R-:W-:Y:S04]  /*b9ca0*/  STL [R1+0x3c5c], R25 ;  /* 0x003c5c1901007387 */ /* 0x000fe80000100800 */
[----:B------:R-:W3:Y:S01]  /*b9cb0*/  LDL.LU R26, [R1+0x3b6c] ;  /* 0x003b6c00011a7983 */ /* 0x000ee20000300800 */
[----:B------:R-:W-:-:S03]  /*b9cc0*/  IMAD.MOV.U32 R4, RZ, RZ, R7 ;  /* 0x000000ffff047224 */ /* 0x000fc600078e0007 */
[----:B------:R-:W3:Y:S04]  /*b9cd0*/  LDL.LU R7, [R1+0x3b74] ;  /* 0x003b740001077983 */ /* 0x000ee80000300800 */
[----:B------:R1:W-:Y:S02]  /*b9ce0*/  LDGSTS.E [R3+0x8900], desc[UR76][R4.64], P1 ;  /* 0x0890000004037fae */ /* 0x0003e400089a104c */
[----:B-1----:R-:W-:Y:S01]  /*b9cf0*/  IMAD.MOV.U32 R4, RZ, RZ, R2 ;  /* 0x000000ffff047224 */ /* 0x002fe200078e0002 */
[----:B------:R-:W-:-:S05]  /*b9d00*/  MOV R5, R25 ;  /* 0x0000001900057202 */ /* 0x000fca0000000f00 */
[----:B------:R1:W-:Y:S01]  /*b9d10*/  LDGSTS.E [R3+0x8a00], desc[UR76][R4.64], P1 ;  /* 0x08a0000004037fae */ /* 0x0003e200089a104c */
[----:B------:R-:W-:Y:S02]  /*b9d20*/  IADD3 R30, P0, PT, R30, UR14, RZ ;  /* 0x0000000e1e1e7c10 */ /* 0x000fe4000ff1e0ff */
[----:B------:R-:W-:-:S03]  /*b9d30*/  IADD3.X R22, PT, PT, R22, UR7, RZ, P2, !PT ;  /* 0x0000000716167c10 */ /* 0x000fc600097fe4ff */
[----:B------:R-:W-:Y:S04]  /*b9d40*/  STL [R1+0x3c58], R30 ;  /* 0x003c581e01007387 */ /* 0x000fe80000100800 */
[----:B------:R2:W-:Y:S04]  /*b9d50*/  STL [R1+0x3c54], R22 ;  /* 0x003c541601007387 */ /* 0x0005e80000100800 */
[----:B------:R-:W3:Y:S01]  /*b9d60*/  LDL.LU R28, [R1+0x3b68] ;  /* 0x003b6800011c7983 */ /* 0x000ee20000300800 */
[----:B-1----:R-:W-:-:S03]  /*b9d70*/  IMAD.MOV.U32 R5, RZ, RZ, R22 ;  /* 0x000000ffff057224 */ /* 0x002fc600078e0016 */
[----:B------:R-:W3:Y:S01]  /*b9d80*/  LDL.LU R2, [R1+0x3b78] ;  /* 0x003b780001027983 */ /* 0x000ee20000300800 */
[----:B------:R-:W-:-:S05]  /*b9d90*/  IMAD.MOV.U32 R4, RZ, RZ, R6 ;  /* 0x000000ffff047224 */ /* 0x000fca00078e0006 */
[----:B------:R1:W-:Y:S02]  /*b9da0*/  LDGSTS.E [R3+0x8b00], desc[UR76][R4.64], P1 ;  /* 0x08b0000004037fae */ /* 0x0003e400089a104c */
[----:B-1----:R-:W-:Y:S01]  /*b9db0*/  IMAD.MOV.U32 R4, RZ, RZ, R30 ;  /* 0x000000ffff047224 */ /* 0x002fe200078e001e */
[----:B--2---:R-:W-:Y:S02]  /*b9dc0*/  IADD3 R20, P2, PT, R20, UR14, RZ ;  /* 0x0000000e14147c10 */ /* 0x004fe4000ff5e0ff */
[----:B------:R-:W-:-:S03]  /*b9dd0*/  IADD3.X R31, PT, PT, R31, UR7, RZ, P0, !PT ;  /* 0x000000071f1f7c10 */ /* 0x000fc600087fe4ff */
[----:B------:R-:W-:Y:S04]  /*b9de0*/  STL [R1+0x3c50], R20 ;  /* 0x003c501401007387 */ /* 0x000fe80000100800 */
[----:B------:R-:W-:Y:S04]  /*b9df0*/  STL [R1+0x3c4c], R31 ;  /* 0x003c4c1f01007387 */ /* 0x000fe80000100800 */
[----:B------:R-:W2:Y:S04]  /*b9e00*/  LDL.LU R22, [R1+0x3b70] ;  /* 0x003b700001167983 */ /* 0x000ea80000300800 */
[----:B------:R-:W2:Y:S04]  /*b9e10*/  LDL.LU R25, [R1+0x3b5c] ;  /* 0x003b5c0001197983 */ /* 0x000ea80000300800 */
[----:B------:R-:W2:Y:S01]  /*b9e20*/  LDL.LU R6, [R1+0x3b60] ;  /* 0x003b600001067983 */ /* 0x000ea20000300800 */
[----:B------:R-:W-:-:S05]  /*b9e30*/  MOV R5, R31 ;  /* 0x0000001f00057202 */ /* 0x000fca0000000f00 */
[----:B------:R1:W-:Y:S01]  /*b9e40*/  LDGSTS.E [R3+0x8c00], desc[UR76][R4.64], P1 ;  /* 0x08c0000004037fae */ /* 0x0003e200089a104c */
[----:B------:R-:W-:Y:S02]  /*b9e50*/  IADD3 R27, P0, PT, R27, UR14, RZ ;  /* 0x0000000e1b1b7c10 */ /* 0x000fe4000ff1e0ff */
[----:B----4-:R-:W-:-:S03]  /*b9e60*/  IADD3.X R24, PT, PT, R24, UR7, RZ, P2, !PT ;  /* 0x0000000718187c10 */ /* 0x010fc600097fe4ff */
[----:B------:R-:W-:Y:S04]  /*b9e70*/  STL [R1+0x3c48], R27 ;  /* 0x003c481b01007387 */ /* 0x000fe80000100800 */
[----:B------:R4:W-:Y:S01]  /*b9e80*/  STL [R1+0x3c44], R24 ;  /* 0x003c441801007387 */ /* 0x0009e20000100800 */
[----:B-1----:R-:W-:-:S03]  /*b9e90*/  IMAD.MOV.U32 R5, RZ, RZ, R24 ;  /* 0x000000ffff057224 */ /* 0x002fc600078e0018 */
[----:B------:R-:W2:Y:S01]  /*b9ea0*/  LDL.LU R30, [R1+0x3b58] ;  /* 0x003b5800011e7983 */ /* 0x000ea20000300800 */
[----:B------:R-:W-:-:S03]  /*b9eb0*/  IMAD.MOV.U32 R4, RZ, RZ, R20 ;  /* 0x000000ffff047224 */ /* 0x000fc600078e0014 */
[----:B----4-:R-:W4:Y:S04]  /*b9ec0*/  LDL.LU R24, [R1+0x3b54] ;  /* 0x003b540001187983 */ /* 0x010f280000300800 */
[----:B------:R1:W-:Y:S01]  /*b9ed0*/  LDGSTS.E [R3+0x8d00], desc[UR76][R4.64], P1 ;  /* 0x08d0000004037fae */ /* 0x0003e200089a104c */
[----:B---3--:R-:W-:Y:S02]  /*b9ee0*/  IADD3 R21, P2, PT, R21, UR14, RZ ;  /* 0x0000000e15157c10 */ /* 0x008fe4000ff5e0ff */
[----:B------:R-:W-:-:S03]  /*b9ef0*/  IADD3.X R29, PT, PT, R29, UR7, RZ, P0, !PT ;  /* 0x000000071d1d7c10 */ /* 0x000fc600087fe4ff */
[----:B------:R-:W-:Y:S04]  /*b9f00*/  STL [R1+0x3c40], R21 ;  /* 0x003c401501007387 */ /* 0x000fe80000100800 */
[----:B------:R-:W-:Y:S01]  /*b9f10*/  STL [R1+0x3c3c], R29 ;  /* 0x003c3c1d01007387 */ /* 0x000fe20000100800 */
[----:B-1----:R-:W-:Y:S01]  /*b9f20*/  IMAD.MOV.U32 R4, RZ, RZ, R27 ;  /* 0x000000ffff047224 */ /* 0x002fe200078e001b */
[----:B------:R-:W-:Y:S02]  /*b9f30*/  MOV R5, R29 ;  /* 0x0000001d00057202 */ /* 0x000fe40000000f00 */
[----:B------:R-:W3:Y:S04]  /*b9f40*/  LDL.LU R20, [R1+0x3b50] ;  /* 0x003b500001147983 */ /* 0x000ee80000300800 */
[----:B------:R-:W3:Y:S04]  /*b9f50*/  LDL.LU R31, [R1+0x3b4c] ;  /* 0x003b4c00011f7983 */ /* 0x000ee80000300800 */
[----:B------:R1:W-:Y:S01]  /*b9f60*/  LDGSTS.E [R3+0x8e00], desc[UR76][R4.64], P1 ;  /* 0x08e0000004037fae */ /* 0x0003e200089a104c */
[----:B------:R-:W-:-:S05]  /*b9f70*/  IADD3.X R23, PT, PT, R23, UR7, RZ, P2, !PT ;  /* 0x0000000717177c10 */ /* 0x000fca00097fe4ff */
[----:B-1----:R-:W-:Y:S01]  /*b9f80*/  IMAD.MOV.U32 R5, RZ, RZ, R23 ;  /* 0x000000ffff057224 */ /* 0x002fe200078e0017 */
[----:B------:R-:W-:-:S05]  /*b9f90*/  IADD3 R26, P3, PT, R26, UR14, RZ ;  /* 0x0000000e1a1a7c10 */ /* 0x000fca000ff7e0ff */
[----:B------:R-:W-:Y:S04]  /*b9fa0*/  STL [R1+0x3b6c], R26 ;  /* 0x003b6c1a01007387 */ /* 0x000fe80000100800 */
[----:B------:R1:W-:Y:S04]  /*b9fb0*/  STL [R1+0x3c24], R23 ;  /* 0x003c241701007387 */ /* 0x0003e80000100800 */
[----:B------:R-:W3:Y:S04]  /*b9fc0*/  LDL.LU R27, [R1+0x3b48] ;  /* 0x003b4800011b7983 */ /* 0x000ee80000300800 */
[----:B-1----:R-:W3:Y:S01]  /*b9fd0*/  LDL.LU R23, [R1+0x3b44] ;  /* 0x003b440001177983 */ /* 0x002ee20000300800 */
[----:B------:R-:W-:-:S04]  /*b9fe0*/  UISETP.GT.AND UP1, UPT, UR19, 0x15, UPT ;  /* 0x000000151300788c */ /* 0x000fc8000bf24270 */
[----:B------:R-:W-:-:S04]  /*b9ff0*/  USEL UR12, URZ, 0x4, !UP1 ;  /* 0x00000004ff0c7887 */ /* 0x000fc8000c800000 */
[----:B------:R-:W-:Y:S01]  /*ba000*/  USEL UR12, UR12, URZ, !UP0 ;  /* 0x000000ff0c0c7287 */ /* 0x000fe2000c000000 */
[----:B------:R-:W-:Y:S01]  /*ba010*/  IMAD.MOV.U32 R4, RZ, RZ, R21 ;  /* 0x000000ffff047224 */ /* 0x000fe200078e0015 */
[----:B------:R-:W-:-:S04]  /*ba020*/  IADD3 R7, P2, PT, R7, UR14, RZ ;  /* 0x0000000e07077c10 */ /* 0x000fc8000ff5e0ff */
[----:B------:R-:W-:Y:S01]  /*ba030*/  ISETP.NE.U32.AND P0, PT, RZ, UR12, PT ;  /* 0x0000000cff007c0c */ /* 0x000fe2000bf05070 */
[----:B------:R1:W-:Y:S01]  /*ba040*/  LDGSTS.E [R3+0x8f00], desc[UR76][R4.64], P1 ;  /* 0x08f0000004037fae */ /* 0x0003e200089a104c */
[----:B------:R-:W-:-:S03]  /*ba050*/  IADD3.X R28, PT, PT, R28, UR7, RZ, P3, !PT ;  /* 0x000000071c1c7c10 */ /* 0x000fc60009ffe4ff */
[----:B------:R-:W-:Y:S01]  /*ba060*/  STL [R1+0x3b74], R7 ;  /* 0x003b740701007387 */ /* 0x000fe20000100800 */
[----:B------:R-:W-:Y:S01]  /*ba070*/  IADD3 R2, P1, PT, R2, UR14, RZ ;  /* 0x0000000e02027c10 */ /* 0x000fe2000ff3e0ff */
[----:B-1----:R-:W-:Y:S01]  /*ba080*/  IMAD.MOV.U32 R4, RZ, RZ, R26 ;  /* 0x000000ffff047224 */ /* 0x002fe200078e001a */
[----:B------:R-:W-:Y:S01]  /*ba090*/  MOV R5, R28 ;  /* 0x0000001c00057202 */ /* 0x000fe20000000f00 */
[----:B------:R-:W-:Y:S04]  /*ba0a0*/  STL [R1+0x3b68], R28 ;  /* 0x003b681c01007387 */ /* 0x000fe80000100800 */
[----:B------:R-:W3:Y:S04]  /*ba0b0*/  LDL.LU R21, [R1+0x3b40] ;  /* 0x003b400001157983 */ /* 0x000ee80000300800 */
[----:B------:R-:W3:Y:S04]  /*ba0c0*/  LDL.LU R29, [R1+0x3b3c] ;  /* 0x003b3c00011d7983 */ /* 0x000ee80000300800 */
[----:B------:R-:W-:Y:S04]  /*ba0d0*/  STL [R1+0x3b78], R2 ;  /* 0x003b780201007387 */ /* 0x000fe80000100800 */
[----:B------:R1:W-:Y:S02]  /*ba0e0*/  LDGSTS.E [R3+0xa800], desc[UR76][R4.64], P0 ;  /* 0x0a80000004037fae */ /* 0x0003e400081a104c */
[----:B-1----:R-:W-:Y:S01]  /*ba0f0*/  IMAD.MOV.U32 R4, RZ, RZ, R7 ;  /* 0x000000ffff047224 */ /* 0x002fe200078e0007 */
[----:B--2---:R-:W-:-:S02]  /*ba100*/  IADD3.X R22, PT, PT, R22, UR7, RZ, P2, !PT ;  /* 0x0000000716167c10 */ /* 0x004fc400097fe4ff */
[----:B------:R-:W-:-:S03]  /*ba110*/  IADD3.X R25, PT, PT, R25, UR7, RZ, P1, !PT ;  /* 0x0000000719197c10 */ /* 0x000fc60008ffe4ff */
[----:B------:R1:W-:Y:S01]  /*ba120*/  STL [R1+0x3b70], R22 ;  /* 0x003b701601007387 */ /* 0x0003e20000100800 */
[----:B------:R-:W-:Y:S01]  /*ba130*/  IADD3 R6, P2, PT, R6, UR14, RZ ;  /* 0x0000000e06067c10 */ /* 0x000fe2000ff5e0ff */
[----:B------:R-:W-:-:S05]  /*ba140*/  IMAD.MOV.U32 R5, RZ, RZ, R22 ;  /* 0x000000ffff057224 */ /* 0x000fca00078e0016 */
[----:B------:R2:W-:Y:S04]  /*ba150*/  LDGSTS.E [R3+0xa900], desc[UR76][R4.64], P0 ;  /* 0x0a90000004037fae */ /* 0x0005e800081a104c */
[----:B-1----:R-:W3:Y:S04]  /*ba160*/  LDL.LU R22, [R1+0x3b24] ;  /* 0x003b240001167983 */ /* 0x002ee80000300800 */
[----:B------:R-:W-:Y:S04]  /*ba170*/  STL [R1+0x3b60], R6 ;  /* 0x003b600601007387 */ /* 0x000fe80000100800 */
[----:B------:R-:W-:Y:S04]  /*ba180*/  STL [R1+0x3b5c], R25 ;  /* 0x003b5c1901007387 */ /* 0x000fe80000100800 */
[----:B------:R-:W3:Y:S01]  /*ba190*/  LDL.LU R26, [R1+0x3a6c] ;  /* 0x003a6c00011a7983 */ /* 0x000ee20000300800 */
[----:B--2---:R-:W-:-:S03]  /*ba1a0*/  IMAD.MOV.U32 R4, RZ, RZ, R2 ;  /* 0x000000ffff047224 */ /* 0x004fc600078e0002 */
[----:B------:R-:W2:Y:S01]  /*ba1b0*/  LDL.LU R7, [R1+0x3a74] ;  /* 0x003a740001077983 */ /* 0x000ea20000300800 */
[----:B------:R-:W-:-:S05]  /*ba1c0*/  MOV R5, R25 ;  /* 0x0000001900057202 */ /* 0x000fca0000000f00 */
[----:B------:R1:W-:Y:S01]  /*ba1d0*/  LDGSTS.E [R3+0xaa00], desc[UR76][R4.64], P0 ;  /* 0x0aa0000004037fae */ /* 0x0003e200081a104c */
[----:B------:R-:W-:Y:S02]  /*ba1e0*/  IADD3 R30, P1, PT, R30, UR14, RZ ;  /* 0x0000000e1e1e7c10 */ /* 0x000fe4000ff3e0ff */
[----:B----4-:R-:W-:-:S03]  /*ba1f0*/  IADD3.X R24, PT, PT, R24, UR7, RZ, P2, !PT ;  /* 0x0000000718187c10 */ /* 0x010fc600097fe4ff */
[----:B------:R-:W-:Y:S04]  /*ba200*/  STL [R1+0x3b58], R30 ;  /* 0x003b581e01007387 */ /* 0x000fe80000100800 */
[----:B------:R4:W-:Y:S04]  /*ba210*/  STL [R1+0x3b54], R24 ;  /* 0x003b541801007387 */ /* 0x0009e80000100800 */
[----:B------:R-:W2:Y:S01]  /*ba220*/  LDL.LU R28, [R1+0x3a68] ;  /* 0x003a6800011c7983 */ /* 0x000ea20000300800 */
[----:B-1----:R-:W-:Y:S02]  /*ba230*/  IMAD.MOV.U32 R4, RZ, RZ, R6 ;  /* 0x000000ffff047224 */ /* 0x002fe400078e0006 */
[----:B------:R-:W-:Y:S01]  /*ba240*/  IMAD.MOV.U32 R5, RZ, RZ, R24 ;  /* 0x000000ffff057224 */ /* 0x000fe200078e0018 */
[----:B------:R-:W2:Y:S04]  /*ba250*/  LDL.LU R2, [R1+0x3a78] ;  /* 0x003a780001027983 */ /* 0x000ea80000300800 */
[----:B------:R1:W-:Y:S01]  /*ba260*/  LDGSTS.E [R3+0xab00], desc[UR76][R4.64], P0 ;  /* 0x0ab0000004037fae */ /* 0x0003e200081a104c */
[----:B---3--:R-:W-:-:S02]  /*ba270*/  IADD3 R20, P2, PT, R20, UR14, RZ ;  /* 0x0000000e14147c10 */ /* 0x008fc4000ff5e0ff */
[----:B------:R-:W-:-:S03]  /*ba280*/  IADD3.X R31, PT, PT, R31, UR7, RZ, P1, !PT ;  /* 0x000000071f1f7c10 */ /* 0x000fc60008ffe4ff */
[----:B------:R-:W-:Y:S04]  /*ba290*/  STL [R1+0x3b50], R20 ;  /* 0x003b501401007387 */ /* 0x000fe80000100800 */
[----:B------:R-:W-:Y:S01]  /*ba2a0*/  STL [R1+0x3b4c], R31 ;  /* 0x003b4c1f01007387 */ /* 0x000fe20000100800 */
[----:B-1----:R-:W-:Y:S01]  /*ba2b0*/  IMAD.MOV.U32 R4, RZ, RZ, R30 ;  /* 0x000000ffff047224 */ /* 0x002fe200078e001e */
[----:B------:R-:W-:Y:S02]  /*ba2c0*/  MOV R5, R31 ;  /* 0x0000001f00057202 */ /* 0x000fe40000000f00 */
[----:B----4-:R-:W3:Y:S04]  /*ba2d0*/  LDL.LU R24, [R1+0x3a70] ;  /* 0x003a700001187983 */ /* 0x010ee80000300800 */
[----:B------:R-:W4:Y:S04]  /*ba2e0*/  LDL.LU R25, [R1+0x3a5c] ;  /* 0x003a5c0001197983 */ /* 0x000f280000300800 */
[----:B------:R-:W4:Y:S04]  /*ba2f0*/  LDL.LU R6, [R1+0x3a60] ;  /* 0x003a600001067983 */ /* 0x000f280000300800 */
[----:B------:R1:W-:Y:S01]  /*ba300*/  LDGSTS.E [R3+0xac00], desc[UR76][R4.64], P0 ;  /* 0x0ac0000004037fae */ /* 0x0003e200081a104c */
[----:B------:R-:W-:-:S02]  /*ba310*/  IADD3 R27, P1, PT, R27, UR14, RZ ;  /* 0x0000000e1b1b7c10 */ /* 0x000fc4000ff3e0ff */
[----:B------:R-:W-:-:S03]  /*ba320*/  IADD3.X R23, PT, PT, R23, UR7, RZ, P2, !PT ;  /* 0x0000000717177c10 */ /* 0x000fc600097fe4ff */
[----:B------:R-:W-:Y:S04]  /*ba330*/  STL [R1+0x3b48], R27 ;  /* 0x003b481b01007387 */ /* 0x000fe80000100800 */
[----:B------:R1:W-:Y:S02]  /*ba340*/  STL [R1+0x3b44], R23 ;  /* 0x003b441701007387 */ /* 0x0003e40000100800 */
[----:B-1----:R-:W-:Y:S02]  /*ba350*/  IMAD.MOV.U32 R5, RZ, RZ, R23 ;  /* 0x000000ffff057224 */ /* 0x002fe400078e0017 */
[----:B------:R-:W4:Y:S04]  /*ba360*/  LDL.LU R30, [R1+0x3a58] ;  /* 0x003a5800011e7983 */ /* 0x000f280000300800 */
[----:B------:R-:W4:Y:S01]  /*ba370*/  LDL.LU R23, [R1+0x3a54] ;  /* 0x003a540001177983 */ /* 0x000f220000300800 */
[----:B------:R-:W-:Y:S01]  /*ba380*/  IMAD.MOV.U32 R4, RZ, RZ, R20 ;  /* 0x000000ffff047224 */ /* 0x000fe200078e0014 */
[----:B------:R-:W-:-:S04]  /*ba390*/  UISETP.GT.AND UP1, UPT, UR19, 0x19, UPT ;  /* 0x000000191300788c */ /* 0x000fc8000bf24270 */
[----:B------:R1:W-:Y:S01]  /*ba3a0*/  LDGSTS.E [R3+0xad00], desc[UR76][R4.64], P0 ;  /* 0x0ad0000004037fae */ /* 0x0003e200081a104c */
[----:B------:R-:W-:Y:S01]  /*ba3b0*/  USEL UR12, URZ, 0x4, !UP1 ;  /* 0x00000004ff0c7887 */ /* 0x000fe2000c800000 */
[----:B------:R-:W-:Y:S02]  /*ba3c0*/  IADD3 R21, P2, PT, R21, UR14, RZ ;  /* 0x0000000e15157c10 */ /* 0x000fe4000ff5e0ff */
[----:B------:R-:W-:-:S03]  /*ba3d0*/  IADD3.X R29, PT, PT, R29, UR7, RZ, P1, !PT ;  /* 0x000000071d1d7c10 */ /* 0x000fc60008ffe4ff */
[----:B------:R-:W-:Y:S01]  /*ba3e0*/  STL [R1+0x3b40], R21 ;  /* 0x003b401501007387 */ /* 0x000fe20000100800 */
[----:B-1----:R-:W-:-:S03]  /*ba3f0*/  IMAD.MOV.U32 R4, RZ, RZ, R27 ;  /* 0x000000ffff047224 */ /* 0x002fc600078e001b */
[----:B------:R-:W-:Y:S01]  /*ba400*/  STL [R1+0x3b3c], R29 ;  /* 0x003b3c1d01007387 */ /* 0x000fe20000100800 */
[----:B------:R-:W-:-:S03]  /*ba410*/  MOV R5, R29 ;  /* 0x0000001d00057202 */ /* 0x000fc60000000f00 */
[----:B------:R-:W4:Y:S04]  /*ba420*/  LDL.LU R20, [R1+0x3a50] ;  /* 0x003a500001147983 */ /* 0x000f280000300800 */
[----:B------:R-:W4:Y:S01]  /*ba430*/  LDL.LU R31, [R1+0x3a4c] ;  /* 0x003a4c00011f7983 */ /* 0x000f220000300800 */
[----:B------:R-:W-:-:S03]  /*ba440*/  USEL UR12, UR12, URZ, !UP0 ;  /* 0x000000ff0c0c7287 */ /* 0x000fc6000c000000 */
[----:B------:R1:W-:Y:S03]  /*ba450*/  LDGSTS.E [R3+0xae00], desc[UR76][R4.64], P0 ;  /* 0x0ae0000004037fae */ /* 0x0003e600081a104c */
[----:B------:R-:W-:Y:S01]  /*ba460*/  ISETP.NE.U32.AND P1, PT, RZ, UR12, PT ;  /* 0x0000000cff007c0c */ /* 0x000fe2000bf25070 */
[----:B-1----:R-:W-:Y:S01]  /*ba470*/  IMAD.MOV.U32 R4, RZ, RZ, R21 ;  /* 0x000000ffff047224 */ /* 0x002fe200078e0015 */
[----:B------:R-:W-:-:S05]  /*ba480*/  IADD3.X R22, PT, PT, R22, UR7, RZ, P2, !PT ;  /* 0x0000000716167c10 */ /* 0x000fca00097fe4ff */
[----:B------:R-:W-:-:S05]  /*ba490*/  IMAD.MOV.U32 R5, RZ, RZ, R22 ;  /* 0x000000ffff057224 */ /* 0x000fca00078e0016 */
[----:B------:R1:W-:Y:S01]  /*ba4a0*/  LDGSTS.E [R3+0xaf00], desc[UR76][R4.64], P0 ;  /* 0x0af0000004037fae */ /* 0x0003e200081a104c */
[----:B------:R-:W-:-:S05]  /*ba4b0*/  IADD3 R26, P3, PT, R26, UR14, RZ ;  /* 0x0000000e1a1a7c10 */ /* 0x000fca000ff7e0ff */
[----:B------:R-:W-:Y:S04]  /*ba4c0*/  STL [R1+0x3a6c], R26 ;  /* 0x003a6c1a01007387 */ /* 0x000fe80000100800 */
[----:B------:R1:W-:Y:S01]  /*ba4d0*/  STL [R1+0x3b24], R22 ;  /* 0x003b241601007387 */ /* 0x0003e20000100800 */
[----:B--2---:R-:W-:-:S03]  /*ba4e0*/  IADD3 R7, P2, PT, R7, UR14, RZ ;  /* 0x0000000e07077c10 */ /* 0x004fc6000ff5e0ff */
[----:B------:R-:W2:Y:S04]  /*ba4f0*/  LDL.LU R27, [R1+0x3a48] ;  /* 0x003a4800011b7983 */ /* 0x000ea80000300800 */
[----:B-1----:R-:W2:Y:S04]  /*ba500*/  LDL.LU R22, [R1+0x3a44] ;  /* 0x003a440001167983 */ /* 0x002ea80000300800 */
[----:B------:R-:W-:Y:S01]  /*ba510*/  STL [R1+0x3a74], R7 ;  /* 0x003a740701007387 */ /* 0x000fe20000100800 */
[----:B------:R-:W-:Y:S01]  /*ba520*/  IMAD.MOV.U32 R4, RZ, RZ, R26 ;  /* 0x000000ffff047224 */ /* 0x000fe200078e001a */
[----:B------:R-:W-:-:S05]  /*ba530*/  IADD3.X R28, PT, PT, R28, UR7, RZ, P3, !PT ;  /* 0x000000071c1c7c10 */ /* 0x000fca0009ffe4ff */
[----:B------:R-:W-:Y:S01]  /*ba540*/  STL [R1+0x3a68], R28 ;  /* 0x003a681c01007387 */ /* 0x000fe20000100800 */
[----:B------:R-:W-:-:S03]  /*ba550*/  IADD3 R2, P0, PT, R2, UR14, RZ ;  /* 0x0000000e02027c10 */ /* 0x000fc6000ff1e0ff */
[----:B------:R-:W2:Y:S01]  /*ba560*/  LDL.LU R21, [R1+0x3a40] ;  /* 0x003a400001157983 */ /* 0x000ea20000300800 */
[----:B------:R-:W-:-:S03]  /*ba570*/  MOV R5, R28 ;  /* 0x0000001c00057202 */ /* 0x000fc60000000f00 */
[----:B------:R-:W2:Y:S04]  /*ba580*/  LDL.LU R29, [R1+0x3a3c] ;  /* 0x003a3c00011d7983 */ /* 0x000ea80000300800 */
[----:B------:R-:W-:Y:S04]  /*ba590*/  STL [R1+0x3a78], R2 ;  /* 0x003a780201007387 */ /* 0x000fe80000100800 */
[----:B------:R1:W-:Y:S01]  /*ba5a0*/  LDGSTS.E [R3+0xc800], desc[UR76][R4.64], P1 ;  /* 0x0c80000004037fae */ /* 0x0003e200089a104c */
[----:B---3--:R-:W-:Y:S02]  /*ba5b0*/  IADD3.X R24, PT, PT, R24, UR7, RZ, P2, !PT ;  /* 0x0000000718187c10 */ /* 0x008fe400097fe4ff */
[----:B----4-:R-:W-:-:S03]  /*ba5c0*/  IADD3.X R25, PT, PT, R25, UR7, RZ, P0, !PT ;  /* 0x0000000719197c10 */ /* 0x010fc600087fe4ff */
[----:B------:R3:W-:Y:S01]  /*ba5d0*/  STL [R1+0x3a70], R24 ;  /* 0x003a701801007387 */ /* 0x0007e20000100800 */
[----:B------:R-:W-:Y:S01]  /*ba5e0*/  IADD3 R6, P2, PT, R6, UR14, RZ ;  /* 0x0000000e06067c10 */ /* 0x000fe2000ff5e0ff */
[----:B-1----:R-:W-:Y:S02]  /*ba5f0*/  IMAD.MOV.U32 R5, RZ, RZ, R24 ;  /* 0x000000ffff057224 */ /* 0x002fe400078e0018 */
[----:B---3--:R-:W3:Y:S04]  /*ba600*/  LDL.LU R24, [R1+0x3a24] ;  /* 0x003a240001187983 */ /* 0x008ee80000300800 */
        /* <DEDUP_REMOVED lines=15> */
[----:B-1----:R-:W-:Y:S01]  /*ba700*/  IMAD.MOV.U32 R4, RZ, RZ, R6 ;  /* 0x000000ffff047224 */ /* 0x002fe200078e0006 */
[----:B------:R-:W-:Y:S01]  /*ba710*/  IADD3 R20, P2, PT, R20, UR14, RZ ;  /* 0x0000000e14147c10 */ /* 0x000fe2000ff5e0ff */
[----:B------:R-:W-:Y:S01]  /*ba720*/  IMAD.MOV.U32 R5, RZ, RZ, R23 ;  /* 0x000000ffff057224 */ /* 0x000fe200078e0017 */
[----:B------:R-:W-:-:S03]  /*ba730*/  IADD3.X R31, PT, PT, R31, UR7, RZ, P0, !PT ;  /* 0x000000071f1f7c10 */ /* 0x000fc600087fe4ff */
[----:B------:R-:W-:Y:S04]  /*ba740*/  STL [R1+0x3a50], R20 ;  /* 0x003a501401007387 */ /* 0x000fe80000100800 */
[----:B------:R-:W-:Y:S04]  /*ba750*/  STL [R1+0x3a4c], R31 ;  /* 0x003a4c1f01007387 */ /* 0x000fe80000100800 */
        /* <DEDUP_REMOVED lines=9> */
[----:B------:R-:W-:-:S03]  /*ba7f0*/  IADD3.X R22, PT, PT, R22, UR7, RZ, P2, !PT ;  /* 0x0000000716167c10 */ /* 0x000fc600097fe4ff */
[----:B------:R-:W-:Y:S04]  /*ba800*/  STL [R1+0x3a48], R27 ;  /* 0x003a481b01007387 */ /* 0x000fe80000100800 */
[----:B------:R1:W-:Y:S01]  /*ba810*/  STL [R1+0x3a44], R22 ;  /* 0x003a441601007387 */ /* 0x0003e20000100800 */
[----:B------:R-:W-:-:S03]  /*ba820*/  IMAD.MOV.U32 R5, RZ, RZ, R22 ;  /* 0x000000ffff057224 */ /* 0x000fc600078e0016 */
[----:B------:R-:W2:Y:S04]  /*ba830*/  LDL.LU R30, [R1+0x3958] ;  /* 0x00395800011e7983 */ /* 0x000ea80000300800 */
[----:B------:R1:W-:Y:S04]  /*ba840*/  LDGSTS.E [R3+0xcd00], desc[UR76][R4.64], P1 ;  /* 0x0cd0000004037fae */ /* 0x0003e800089a104c */
[----:B-1----:R-:W2:Y:S01]  /*ba850*/  LDL.LU R22, [R1+0x3954] ;  /* 0x0039540001167983 */ /* 0x002ea20000300800 */
[----:B------:R-:W-:Y:S02]  /*ba860*/  IADD3 R21, P2, PT, R21, UR14, RZ ;  /* 0x0000000e15157c10 */ /* 0x000fe4000ff5e0ff */
[----:B------:R-:W-:-:S03]  /*ba870*/  IADD3.X R29, PT, PT, R29, UR7, RZ, P0, !PT ;  /* 0x000000071d1d7c10 */ /* 0x000fc600087fe4ff */
[----:B------:R-:W-:Y:S04]  /*ba880*/  STL [R1+0x3a40], R21 ;  /* 0x003a401501007387 */ /* 0x000fe80000100800 */
[----:B------:R-:W-:Y:S04]  /*ba890*/  STL [R1+0x3a3c], R29 ;  /* 0x003a3c1d01007387 */ /* 0x000fe80000100800 */
[----:B------:R-:W2:Y:S04]  /*ba8a0*/  LDL.LU R20, [R1+0x3950] ;  /* 0x0039500001147983 */ /* 0x000ea80000300800 */
[----:B------:R-:W2:Y:S01]  /*ba8b0*/  LDL.LU R31, [R1+0x394c] ;  /* 0x00394c00011f7983 */ /* 0x000ea20000300800 */
[----:B------:R-:W-:Y:S01]  /*ba8c0*/  IMAD.MOV.U32 R4, RZ, RZ, R27 ;  /* 0x000000ffff047224 */ /* 0x000fe200078e001b */
[----:B------:R-:W-:-:S05]  /*ba8d0*/  MOV R5, R29 ;  /* 0x0000001d00057202 */ /* 0x000fca0000000f00 */
[----:B------:R1:W-:Y:S01]  /*ba8e0*/  LDGSTS.E [R3+0xce00], desc[UR76][R4.64], P1 ;  /* 0x0ce0000004037fae */ /* 0x0003e200089a104c */
[----:B---3--:R-:W-:Y:S02]  /*ba8f0*/  IADD3.X R24, PT, PT, R24, UR7, RZ, P2, !PT ;  /* 0x0000000718187c10 */ /* 0x008fe400097fe4ff */
[----:B----4-:R-:W-:-:S03]  /*ba900*/  IADD3 R26, P3, PT, R26, UR14, RZ ;  /* 0x0000000e1a1a7c10 */ /* 0x010fc6000ff7e0ff */
[----:B-1----:R-:W-:Y:S01]  /*ba910*/  IMAD.MOV.U32 R5, RZ, RZ, R24 ;  /* 0x000000ffff057224 */ /* 0x002fe200078e0018 */
[----:B------:R-:W-:Y:S01]  /*ba920*/  IADD3 R7, P2, PT, R7, UR14, RZ ;  /* 0x0000000e07077c10 */ /* 0x000fe2000ff5e0ff */
[----:B------:R-:W-:Y:S04]  /*ba930*/  STL [R1+0x396c], R26 ;  /* 0x00396c1a01007387 */ /* 0x000fe80000100800 */
[----:B------:R1:W-:Y:S04]  /*ba940*/  STL [R1+0x3a24], R24 ;  /* 0x003a241801007387 */ /* 0x0003e80000100800 */
[----:B------:R-:W3:Y:S01]  /*ba950*/  LDL.LU R27, [R1+0x3948] ;  /* 0x00394800011b7983 */ /* 0x000ee20000300800 */
[----:B------:R-:W-:-:S03]  /*ba960*/  IMAD.MOV.U32 R4, RZ, RZ, R21 ;  /* 0x000000ffff047224 */ /* 0x000fc600078e0015 */
[----:B-1----:R-:W4:Y:S04]  /*ba970*/  LDL.LU R24, [R1+0x3944] ;  /* 0x0039440001187983 */ /* 0x002f280000300800 */
        /* <DEDUP_REMOVED lines=13> */
[----:B------:R-:W-:Y:S01]  /*baa50*/  STL [R1+0x3978], R2 ;  /* 0x0039780201007387 */ /* 0x000fe20000100800 */
[----:B------:R-:W-:-:S05]  /*baa60*/  IADD3.X R23, PT, PT, R23, UR7, RZ, P2, !PT ;  /* 0x0000000717177c10 */ /* 0x000fca00097fe4ff */
[----:B------:R1:W-:Y:S01]  /*baa70*/  LDGSTS.E [R3+0xe800], desc[UR76][R4.64], P0 ;  /* 0x0e80000004037fae */ /* 0x0003e200081a104c */
        /* <DEDUP_REMOVED lines=23> */
[----:B------:R-:W-:Y:S02]  /*babf0*/  IADD3 R20, P2, PT, R20, UR14, RZ ;  /* 0x0000000e14147c10 */ /* 0x000fe4000ff5e0ff */
[----:B------:R-:W-:-:S03]  /*bac00*/  IADD3.X R31, PT, PT, R31, UR7, RZ, P1, !PT ;  /* 0x000000071f1f7c10 */ /* 0x000fc60008ffe4ff */
[----:B------:R-:W-:Y:S04]  /*bac10*/  STL [R1+0x3950], R20 ;  /* 0x0039501401007387 */ /* 0x000fe80000100800 */
[----:B------:R-:W-:Y:S04]  /*bac20*/  STL [R1+0x394c], R31 ;  /* 0x00394c1f01007387 */ /* 0x000fe80000100800 */
[----:B-1----:R-:W2:Y:S04]  /*bac30*/  LDL.LU R22, [R1+0x3870] ;  /* 0x0038700001167983 */ /* 0x002ea80000300800 */
[----:B------:R-:W2:Y:S04]  /*bac40*/  LDL.LU R25, [R1+0x385c] ;  /* 0x00385c0001197983 */ /* 0x000ea80000300800 */
[----:B------:R-:W2:Y:S01]  /*bac50*/  LDL.LU R6, [R1+0x3860] ;  /* 0x0038600001067983 */ /* 0x000ea20000300800 */
[----:B------:R-:W-:Y:S01]  /*bac60*/  IMAD.MOV.U32 R4, RZ, RZ, R30 ;  /* 0x000000ffff047224 */ /* 0x000fe200078e001e */
[----:B------:R-:W-:-:S05]  /*bac70*/  MOV R5, R31 ;  /* 0x0000001f00057202 */ /* 0x000fca0000000f00 */
[----:B------:R1:W-:Y:S01]  /*bac80*/  LDGSTS.E [R3+0xec00], desc[UR76][R4.64], P0 ;  /* 0x0ec0000004037fae */ /* 0x0003e200081a104c */
[----:B---3--:R-:W-:Y:S02]  /*bac90*/  IADD3 R27, P1, PT, R27, UR14, RZ ;  /* 0x0000000e1b1b7c10 */ /* 0x008fe4000ff3e0ff */
[----:B----4-:R-:W-:-:S03]  /*baca0*/  IADD3.X R24, PT, PT, R24, UR7, RZ, P2, !PT ;  /* 0x0000000718187c10 */ /* 0x010fc600097fe4ff */
[----:B------:R-:W-:Y:S04]  /*bacb0*/  STL [R1+0x3948], R27 ;  /* 0x0039481b01007387 */ /* 0x000fe80000100800 */
[----:B------:R3:W-:Y:S01]  /*bacc0*/  STL [R1+0x3944], R24 ;  /* 0x0039441801007387 */ /* 0x0007e20000100800 */
[----:B-1----:R-:W-:-:S03]  /*bacd0*/  IMAD.MOV.U32 R5, RZ, RZ, R24 ;  /* 0x000000ffff057224 */ /* 0x002fc600078e0018 */
[----:B------:R-:W4:Y:S01]  /*bace0*/  LDL.LU R30, [R1+0x3858] ;  /* 0x00385800011e7983 */ /* 0x000f220000300800 */
[----:B------:R-:W-:-:S03]  /*bacf0*/  IMAD.MOV.U32 R4, RZ, RZ, R20 ;  /* 0x000000ffff047224 */ /* 0x000fc600078e0014 */
[----:B---3--:R-:W3:Y:S01]  /*bad00*/  LDL.LU R24, [R1+0x3854] ;  /* 0x0038540001187983 */ /* 0x008ee20000300800 */
[----:B------:R-:W-:-:S03]  /*bad10*/  UISETP.GT.AND UP1, UPT, UR19, 0x21, UPT ;  /* 0x000000211300788c */ /* 0x000fc6000bf24270 */
[----:B------:R1:W-:Y:S01]  /*bad20*/  LDGSTS.E [R3+0xed00], desc[UR76][R4.64], P0 ;  /* 0x0ed0000004037fae */ /* 0x0003e200081a104c */
[----:B------:R-:W-:Y:S02]  /*bad30*/  IADD3 R21, P2, PT, R21, UR14, RZ ;  /* 0x0000000e15157c10 */ /* 0x000fe4000ff5e0ff */
[----:B------:R-:W-:-:S03]  /*bad40*/  IADD3.X R29, PT, PT, R29, UR7, RZ, P1, !PT ;  /* 0x000000071d1d7c10 */ /* 0x000fc60008ffe4ff */
[----:B------:R-:W-:Y:S04]  /*bad50*/  STL [R1+0x3940], R21 ;  /* 0x0039401501007387 */ /* 0x000fe80000100800 */
[----:B------:R-:W-:Y:S04]  /*bad60*/  STL [R1+0x393c], R29 ;  /* 0x00393c1d01007387 */ /* 0x000fe80000100800 */
[----:B------:R-:W3:Y:S04]  /*bad70*/  LDL.LU R20, [R1+0x3850] ;  /* 0x0038500001147983 */ /* 0x000ee80000300800 */
[----:B------:R-:W3:Y:S01]  /*bad80*/  LDL.LU R31, [R1+0x384c] ;  /* 0x00384c00011f7983 */ /* 0x000ee20000300800 */
[----:B------:R-:W-:Y:S01]  /*bad90*/  USEL UR12, URZ, 0x4, !UP1 ;  /* 0x00000004ff0c7887 */ /* 0x000fe2000c800000 */
[----:B-1----:R-:W-:Y:S01]  /*bada0*/  IMAD.MOV.U32 R4, RZ, RZ, R27 ;  /* 0x000000ffff047224 */ /* 0x002fe200078e001b */
[----:B------:R-:W-:-:S02]  /*badb0*/  MOV R5, R29 ;  /* 0x0000001d00057202 */ /* 0x000fc40000000f00 */
[----:B------:R-:W-:-:S03]  /*badc0*/  USEL UR12, UR12, URZ, !UP0 ;  /* 0x000000ff0c0c7287 */ /* 0x000fc6000c000000 */
[----:B------:R1:W-:Y:S03]  /*badd0*/  LDGSTS.E [R3+0xee00], desc[UR76][R4.64], P0 ;  /* 0x0ee0000004037fae */ /* 0x0003e600081a104c */
[----:B------:R-:W-:Y:S02]  /*bade0*/  ISETP.NE.U32.AND P1, PT, RZ, UR12, PT ;  /* 0x0000000cff007c0c */ /* 0x000fe4000bf25070 */
[----:B------:R-:W-:Y:S01]  /*badf0*/  IADD3.X R23, PT, PT, R23, UR7, RZ, P2, !PT ;  /* 0x0000000717177c10 */ /* 0x000fe200097fe4ff */
[----:B-1----:R-:W-:-:S04]  /*bae00*/  IMAD.MOV.U32 R4, RZ, RZ, R21 ;  /* 0x000000ffff047224 */ /* 0x002fc800078e0015 */
[----:B------:R-:W-:-:S05]  /*bae10*/  IMAD.MOV.U32 R5, RZ, RZ, R23 ;  /* 0x000000ffff057224 */ /* 0x000fca00078e0017 */
[----:B------:R1:W-:Y:S01]  /*bae20*/  LDGSTS.E [R3+0xef00], desc[UR76][R4.64], P0 ;  /* 0x0ef0000004037fae */ /* 0x0003e200081a104c */
[----:B------:R-:W-:Y:S02]  /*bae30*/  IADD3 R26, P3, PT, R26, UR14, RZ ;  /* 0x0000000e1a1a7c10 */ /* 0x000fe4000ff7e0ff */
[----:B------:R-:W-:-:S03]  /*bae40*/  IADD3 R7, P2, PT, R7, UR14, RZ ;  /* 0x0000000e07077c10 */ /* 0x000fc6000ff5e0ff */
[----:B------:R-:W-:Y:S04]  /*bae50*/  STL [R1+0x386c], R26 ;  /* 0x00386c1a01007387 */ /* 0x000fe80000100800 */
[----:B------:R1:W-:Y:S04]  /*bae60*/  STL [R1+0x3924], R23 ;  /* 0x0039241701007387 */ /* 0x0003e80000100800 */
[----:B------:R-:W3:Y:S04]  /*bae70*/  LDL.LU R27, [R1+0x3848] ;  /* 0x00384800011b7983 */ /* 0x000ee80000300800 */
        /* <DEDUP_REMOVED lines=11> */
[----:B------:R-:W-:Y:S02]  /*baf30*/  IADD3.X R22, PT, PT, R22, UR7, RZ, P2, !PT ;  /* 0x0000000716167c10 */ /* 0x000fe400097fe4ff */
[----:B------:R-:W-:-:S03]  /*baf40*/  IADD3.X R25, PT, PT, R25, UR7, RZ, P0, !PT ;  /* 0x0000000719197c10 */ /* 0x000fc600087fe4ff */
[----:B------:R1:W-:Y:S01]  /*baf50*/  STL [R1+0x3870], R22 ;  /* 0x0038701601007387 */ /* 0x0003e20000100800 */
[----:B------:R-:W-:Y:S01]  /*baf60*/  IADD3 R6, P2, PT, R6, UR14, RZ ;  /* 0x0000000e06067c10 */ /* 0x000fe2000ff5e0ff */
[----:B-1----:R-:W-:Y:S02]  /*baf70*/  IMAD.MOV.U32 R5, RZ, RZ, R22 ;  /* 0x000000ffff057224 */ /* 0x002fe400078e0016 */
[----:B------:R-:W2:Y:S04]  /*baf80*/  LDL.LU R22, [R1+0x3824] ;  /* 0x0038240001167983 */ /* 0x000ea80000300800 */
[----:B------:R-:W-:Y:S04]  /*baf90*/  STL [R1+0x3860], R6 ;  /* 0x0038600601007387 */ /* 0x000fe80000100800 */
[----:B------:R-:W-:Y:S01]  /*bafa0*/  STL [R1+0x385c], R25 ;  /* 0x00385c1901007387 */ /* 0x000fe20000100800 */
[----:B------:R-:W-:-:S03]  /*bafb0*/  IMAD.MOV.U32 R4, RZ, RZ, R7 ;  /* 0x000000ffff047224 */ /* 0x000fc600078e0007 */
[----:B------:R-:W2:Y:S04]  /*bafc0*/  LDL.LU R26, [R1+0x28f8] ;  /* 0x0028f800011a7983 */ /* 0x000ea80000300800 */
[----:B------:R-:W2:Y:S04]  /*bafd0*/  LDL.LU R7, [R1+0x2900] ;  /* 0x0029000001077983 */ /* 0x000ea80000300800 */
[----:B------:R1:W-:Y:S01]  /*bafe0*/  LDGSTS.E [R3+0x10900], desc[UR76][R4.64], P1 ;  /* 0x1090000004037fae */ /* 0x0003e200089a104c */
[----:B----4-:R-:W-:Y:S02]  /*baff0*/  IADD3 R30, P0, PT, R30, UR14, RZ ;  /* 0x0000000e1e1e7c10 */ /* 0x010fe4000ff1e0ff */
[----:B---3--:R-:W-:Y:S01]  /*bb000*/  IADD3.X R24, PT, PT, R24, UR7, RZ, P2, !PT ;  /* 0x0000000718187c10 */ /* 0x008fe200097fe4ff */
[----:B-1----:R-:W-:Y:S01]  /*bb010*/  IMAD.MOV.U32 R4, RZ, RZ, R2 ;  /* 0x000000ffff047224 */ /* 0x002fe200078e0002 */
[----:B------:R-:W-:Y:S01]  /*bb020*/  MOV R5, R25 ;  /* 0x0000001900057202 */ /* 0x000fe20000000f00 */
[----:B------:R-:W-:Y:S04]  /*bb030*/  STL [R1+0x3858], R30 ;  /* 0x0038581e01007387 */ /* 0x000fe80000100800 */
[----:B------:R1:W-:Y:S04]  /*bb040*/  STL [R1+0x3854], R24 ;  /* 0x0038541801007387 */ /* 0x0003e80000100800 */
[----:B------:R-:W3:Y:S04]  /*bb050*/  LDL.LU R28, [R1+0x28f4] ;  /* 0x0028f400011c7983 */ /* 0x000ee80000300800 */
        /* <DEDUP_REMOVED lines=21> */
[----:B------:R-:W4:Y:S01]  /*bb1b0*/  LDL.LU R30, [R1+0x2918] ;  /* 0x00291800011e7983 */ /* 0x000f220000300800 */
[----:B------:R-:W-:-:S03]  /*bb1c0*/  IMAD.MOV.U32 R4, RZ, RZ, R20 ;  /* 0x000000ffff047224 */ /* 0x000fc600078e0014 */
[----:B------:R-:W4:Y:S01]  /*bb1d0*/  LDL.LU R23, [R1+0x290c] ;  /* 0x00290c0001177983 */ /* 0x000f220000300800 */
        /* <DEDUP_REMOVED lines=13> */
[----:B------:R-:W-:Y:S01]  /*bb2b0*/  IADD3.X R22, PT, PT, R22, UR7, RZ, P2, !PT ;  /* 0x0000000716167c10 */ /* 0x000fe200097fe4ff */
        /* <DEDUP_REMOVED lines=8> */
[----:B-1----:R-:W2:Y:S01]  /*bb340*/  LDL.LU R22, [R1+0x291c] ;  /* 0x00291c0001167983 */ /* 0x002ea20000300800 */
[----:B------:R-:W-:-:S03]  /*bb350*/  IMAD.MOV.U32 R4, RZ, RZ, R26 ;  /* 0x000000ffff047224 */ /* 0x000fc600078e001a */
[----:B------:R-:W-:Y:S01]  /*bb360*/  STL [R1+0x2900], R7 ;  /* 0x0029000701007387 */ /* 0x000fe20000100800 */
[----:B---3--:R-:W-:Y:S02]  /*bb370*/  IADD3.X R28, PT, PT, R28, UR7, RZ, P3, !PT ;  /* 0x000000071c1c7c10 */ /* 0x008fe40009ffe4ff */
[----:B----4-:R-:W-:-:S03]  /*bb380*/  IADD3 R2, P1, PT, R2, UR14, RZ ;  /* 0x0000000e02027c10 */ /* 0x010fc6000ff3e0ff */
[----:B------:R-:W-:Y:S01]  /*bb390*/  STL [R1+0x28f4], R28 ;  /* 0x0028f41c01007387 */ /* 0x000fe20000100800 */
[----:B------:R-:W-:-:S03]  /*bb3a0*/  MOV R5, R28 ;  /* 0x0000001c00057202 */ /* 0x000fc60000000f00 */
[----:B------:R-:W3:Y:S04]  /*bb3b0*/  LDL.LU R21, [R1+0x2930] ;  /* 0x0029300001157983 */ /* 0x000ee80000300800 */
        /* <DEDUP_REMOVED lines=22> */
[----:B------:R-:W4:Y:S01]  /*bb520*/  LDL.LU R28, [R1+0x29f4] ;  /* 0x0029f400011c7983 */ /* 0x000f220000300800 */
[----:B-1----:R-:W-:-:S03]  /*bb530*/  IMAD.MOV.U32 R5, RZ, RZ, R23 ;  /* 0x000000ffff057224 */ /* 0x002fc600078e0017 */
[----:B------:R-:W4:Y:S01]  /*bb540*/  LDL.LU R2, [R1+0x2a08] ;  /* 0x002a080001027983 */ /* 0x000f220000300800 */
        /* <DEDUP_REMOVED lines=13> */
[----:B------:R-:W-:-:S03]  /*bb620*/  IADD3.X R22, PT, PT, R22, UR7, RZ, P2, !PT ;  /* 0x0000000716167c10 */ /* 0x000fc600097fe4ff */
[----:B------:R-:W-:Y:S04]  /*bb630*/  STL [R1+0x2928], R27 ;  /* 0x0029281b01007387 */ /* 0x000fe80000100800 */
[----:B------:R1:W-:Y:S02]  /*bb640*/  STL [R1+0x291c], R22 ;  /* 0x00291c1601007387 */ /* 0x0003e40000100800 */
[----:B-1----:R-:W-:Y:S02]  /*bb650*/  IMAD.MOV.U32 R5, RZ, RZ, R22 ;  /* 0x000000ffff057224 */ /* 0x002fe400078e0016 */
[----:B------:R-:W2:Y:S01]  /*bb660*/  LDL.LU R30, [R1+0x2a18] ;  /* 0x002a1800011e7983 */ /* 0x000ea20000300800 */
[----:B------:R-:W-:-:S03]  /*bb670*/  IMAD.MOV.U32 R4, RZ, RZ, R20 ;  /* 0x000000ffff047224 */ /* 0x000fc600078e0014 */
[----:B------:R-:W2:Y:S04]  /*bb680*/  LDL.LU R22, [R1+0x2a0c] ;  /* 0x002a0c0001167983 */ /* 0x000ea80000300800 */
[----:B------:R1:W-:Y:S01]  /*bb690*/  LDGSTS.E [R3+0x12d00], desc[UR76][R4.64], P0 ;  /* 0x12d0000004037fae */ /* 0x0003e200081a104c */
[----:B---3--:R-:W-:Y:S02]  /*bb6a0*/  IADD3 R21, P2, PT, R21, UR14, RZ ;  /* 0x0000000e15157c10 */ /* 0x008fe4000ff5e0ff */
[----:B----4-:R-:W-:-:S03]  /*bb6b0*/  IADD3.X R29, PT, PT, R29, UR7, RZ, P1, !PT ;  /* 0x000000071d1d7c10 */ /* 0x010fc60008ffe4ff */
[----:B------:R-:W-:Y:S04]  /*bb6c0*/  STL [R1+0x2930], R21 ;  /* 0x0029301501007387 */ /* 0x000fe80000100800 */
[----:B------:R-:W-:Y:S01]  /*bb6d0*/  STL [R1+0x2924], R29 ;  /* 0x0029241d01007387 */ /* 0x000fe20000100800 */
[----:B-1----:R-:W-:Y:S01]  /*bb6e0*/  IMAD.MOV.U32 R4, RZ, RZ, R27 ;  /* 0x000000ffff047224 */ /* 0x002fe200078e001b */
[----:B------:R-:W-:Y:S02]  /*bb6f0*/  MOV R5, R29 ;  /* 0x0000001d00057202 */ /* 0x000fe40000000f00 */
[----:B------:R-:W3:Y:S04]  /*bb700*/  LDL.LU R20, [R1+0x2a20] ;  /* 0x002a200001147983 */ /* 0x000ee80000300800 */
        /* <DEDUP_REMOVED lines=22> */
[----:B------:R-:W4:Y:S04]  /*bb870*/  LDL.LU R21, [R1+0x2a30] ;  /* 0x002a300001157983 */ /* 0x000f280000300800 */
[----:B------:R-:W4:Y:S04]  /*bb880*/  LDL.LU R29, [R1+0x2a24] ;  /* 0x002a2400011d7983 */ /* 0x000f280000300800 */
        /* <DEDUP_REMOVED lines=13> */
[----:B--2---:R-:W-:-:S03]  /*bb960*/  IMAD.MOV.U32 R4, RZ, RZ, R2 ;  /* 0x000000ffff047224 */ /* 0x004fc600078e0002 */
[----:B------:R-:W2:Y:S01]  /*bb970*/  LDL.LU R7, [R1+0x2b00] ;  /* 0x002b000001077983 */ /* 0x000ea20000300800 */
[----:B------:R-:W-:-:S05]  /*bb980*/  MOV R5, R25 ;  /* 0x0000001900057202 */ /* 0x000fca0000000f00 */
[----:B------:R1:W-:Y:S01]  /*bb990*/  LDGSTS.E [R3+0x14a00], desc[UR76][R4.64], P1 ;  /* 0x14a0000004037fae */ /* 0x0003e200089a104c */
[----:B------:R-:W-:Y:S02]  /*bb9a0*/  IADD3 R30, P0, PT, R30, UR14, RZ ;  /* 0x0000000e1e1e7c10 */ /* 0x000fe4000ff1e0ff */
[----:B------:R-:W-:-:S03]  /*bb9b0*/  IADD3.X R22, PT, PT, R22, UR7, RZ, P2, !PT ;  /* 0x0000000716167c10 */ /* 0x000fc600097fe4ff */
        /* <DEDUP_REMOVED lines=8> */
[----:B----4-:R-:W-:-:S03]  /*bba40*/  IADD3.X R31, PT, PT, R31, UR7, RZ, P0, !PT ;  /* 0x000000071f1f7c10 */ /* 0x010fc600087fe4ff */
[----:B------:R-:W-:Y:S04]  /*bba50*/  STL [R1+0x2a20], R20 ;  /* 0x002a201401007387 */ /* 0x000fe80000100800 */
[----:B------:R-:W-:Y:S01]  /*bba60*/  STL [R1+0x2a14], R31 ;  /* 0x002a141f01007387 */ /* 0x000fe20000100800 */
[----:B-1----:R-:W-:Y:S01]  /*bba70*/  IMAD.MOV.U32 R4, RZ, RZ, R30 ;  /* 0x000000ffff047224 */ /* 0x002fe200078e001e */
[----:B------:R-:W-:Y:S02]  /*bba80*/  MOV R5, R31 ;  /* 0x0000001f00057202 */ /* 0x000fe40000000f00 */
[----:B------:R-:W3:Y:S04]  /*bba90*/  LDL.LU R22, [R1+0x2afc] ;  /* 0x002afc0001167983 */ /* 0x000ee80000300800 */
        /* <DEDUP_REMOVED lines=36> */
[----:B------:R-:W-:Y:S01]  /*bbce0*/  IADD3.X R28, PT, PT, R28, UR7, RZ, P3, !PT ;  /* 0x000000071c1c7c10 */ /* 0x000fe20009ffe4ff */
[----:B------:R-:W-:-:S04]  /*bbcf0*/  IMAD.MOV.U32 R4, RZ, RZ, R26 ;  /* 0x000000ffff047224 */ /* 0x000fc800078e001a */
        /* <DEDUP_REMOVED lines=59> */
[----:B---3--:R-:W-:-:S05]  /*bc0b0*/  IADD3.X R22, PT, PT, R22, UR7, RZ, P2, !PT ;  /* 0x0000000716167c10 */ /* 0x008fca00097fe4ff */
[----:B-1----:R-:W-:Y:S01]  /*bc0c0*/  IMAD.MOV.U32 R5, RZ, RZ, R22 ;  /* 0x000000ffff057224 */ /* 0x002fe200078e0016 */
[----:B----4-:R-:W-:Y:S02]  /*bc0d0*/  IADD3 R26, P3, PT, R26, UR14, RZ ;  /* 0x0000000e1a1a7c10 */ /* 0x010fe4000ff7e0ff */
[----:B------:R-:W-:-:S03]  /*bc0e0*/  IADD3 R7, P2, PT, R7, UR14, RZ ;  /* 0x0000000e07077c10 */ /* 0x000fc6000ff5e0ff */
        /* <DEDUP_REMOVED lines=108> */
[----:B----4-:R-:W-:Y:S01]  /*bc7b0*/  IADD3 R30, P1, PT, R30, UR14, RZ ;  /* 0x0000000e1e1e7c10 */ /* 0x010fe2000ff3e0ff */
[----:B-1----:R-:W-:Y:S01]  /*bc7c0*/  IMAD.MOV.U32 R4, RZ, RZ, R2 ;  /* 0x000000ffff047224 */ /* 0x002fe200078e0002 */
[----:B---3--:R-:W-:-:S03]  /*bc7d0*/  IADD3.X R22, PT, PT, R22, UR7, RZ, P2, !PT ;  /* 0x0000000716167c10 */ /* 0x008fc600097fe4ff */
[----:B------:R-:W-:Y:S01]  /*bc7e0*/  STL [R1+0x2d18], R30 ;  /* 0x002d181e01007387 */ /* 0x000fe20000100800 */
[----:B------:R-:W-:-:S03]  /*bc7f0*/  MOV R5, R25 ;  /* 0x0000001900057202 */ /* 0x000fc60000000f00 */
[----:B------:R1:W-:Y:S04]  /*bc800*/  STL [R1+0x2d0c], R22 ;  /* 0x002d0c1601007387 */ /* 0x0003e80000100800 */
[----:B------:R-:W3:Y:S04]  /*bc810*/  LDL.LU R28, [R1+0x2df4] ;  /* 0x002df400011c7983 */ /* 0x000ee80000300800 */
[----:B------:R-:W4:Y:S04]  /*bc820*/  LDL.LU R2, [R1+0x2e08] ;  /* 0x002e080001027983 */ /* 0x000f280000300800 */
[----:B------:R1:W-:Y:S01]  /*bc830*/  LDGSTS.E [R3+0x1aa00], desc[UR76][R4.64], P0 ;  /* 0x1aa0000004037fae */ /* 0x0003e200081a104c */
[----:B------:R-:W-:-:S02]  /*bc840*/  IADD3 R20, P2, PT, R20, UR14, RZ ;  /* 0x0000000e14147c10 */ /* 0x000fc4000ff5e0ff */
        /* <DEDUP_REMOVED lines=34> */
[----:B------:R-:W-:Y:S02]  /*bca70*/  IADD3.X R23, PT, PT, R23, UR7, RZ, P2, !PT ;  /* 0x0000000717177c10 */ /* 0x000fe400097fe4ff */
[----:B------:R-:W-:-:S03]  /*bca80*/  IADD3 R26, P3, PT, R26, UR14, RZ ;  /* 0x0000000e1a1a7c10 */ /* 0x000fc6000ff7e0ff */
[----:B-1----:R-:W-:Y:S02]  /*bca90*/  IMAD.MOV.U32 R5, RZ, RZ, R23 ;  /* 0x000000ffff057224 */ /* 0x002fe400078e0017 */
[----:B------:R-:W-:Y:S01]  /*bcaa0*/  STL [R1+0x2df8], R26 ;  /* 0x002df81a01007387 */ /* 0x000fe20000100800 */
[----:B------:R-:W-:-:S03]  /*bcab0*/  IMAD.MOV.U32 R4, RZ, RZ, R21 ;  /* 0x000000ffff047224 */ /* 0x000fc600078e0015 */
[----:B------:R1:W-:Y:S04]  /*bcac0*/  STL [R1+0x2d2c], R23 ;  /* 0x002d2c1701007387 */ /* 0x0003e80000100800 */
[----:B------:R-:W2:Y:S01]  /*bcad0*/  LDL.LU R27, [R1+0x2e28] ;  /* 0x002e2800011b7983 */ /* 0x000ea20000300800 */
[----:B------:R-:W-:-:S03]  /*bcae0*/  IADD3 R7, P2, PT, R7, UR14, RZ ;  /* 0x0000000e07077c10 */ /* 0x000fc6000ff5e0ff */
[----:B------:R3:W-:Y:S04]  /*bcaf0*/  LDGSTS.E [R3+0x1af00], desc[UR76][R4.64], P0 ;  /* 0x1af0000004037fae */ /* 0x0007e800081a104c */
[----:B-1----:R-:W2:Y:S04]  /*bcb00*/  LDL.LU R23, [R1+0x2e1c] ;  /* 0x002e1c0001177983 */ /* 0x002ea80000300800 */
[----:B------:R-:W-:Y:S01]  /*bcb10*/  STL [R1+0x2e00], R7 ;  /* 0x002e000701007387 */ /* 0x000fe20000100800 */
[----:B---3--:R-:W-:Y:S01]  /*bcb20*/  IMAD.MOV.U32 R4, RZ, RZ, R26 ;  /* 0x000000ffff047224 */ /* 0x008fe200078e001a */
[----:B------:R-:W-:-:S02]  /*bcb30*/  IADD3.X R28, PT, PT, R28, UR7, RZ, P3, !PT ;  /* 0x000000071c1c7c10 */ /* 0x000fc40009ffe4ff */
[----:B----4-:R-:W-:Y:S02]  /*bcb40*/  IADD3 R2, P0, PT, R2, UR14, RZ ;  /* 0x0000000e02027c10 */ /* 0x010fe4000ff1e0ff */
[----:B------:R-:W-:Y:S01]  /*bcb50*/  MOV R5, R28 ;  /* 0x0000001c00057202 */ /* 0x000fe20000000f00 */
[----:B------:R-:W-:Y:S04]  /*bcb60*/  STL [R1+0x2df4], R28 ;  /* 0x002df41c01007387 */ /* 0x000fe80000100800 */
[----:B------:R-:W3:Y:S04]  /*bcb70*/  LDL.LU R21, [R1+0x2e30] ;  /* 0x002e300001157983 */ /* 0x000ee80000300800 */
        /* <DEDUP_REMOVED lines=14> */
[----:B------:R1:W-:Y:S01]  /*bcc60*/  LDGSTS.E [R3+0x1c900], desc[UR76][R4.64], P1 ;  /* 0x1c90000004037fae */ /* 0x0003e200089a104c */
[----:B------:R-:W-:Y:S01]  /*bcc70*/  IADD3 R30, P0, PT, R30, UR14, RZ ;  /* 0x0000000e1e1e7c10 */ /* 0x000fe2000ff1e0ff */
[----:B-1----:R-:W-:Y:S01]  /*bcc80*/  IMAD.MOV.U32 R4, RZ, RZ, R2 ;  /* 0x000000ffff047224 */ /* 0x002fe200078e0002 */
[----:B------:R-:W-:-:S03]  /*bcc90*/  IADD3.X R24, PT, PT, R24, UR7, RZ, P2, !PT ;  /* 0x0000000718187c10 */ /* 0x000fc600097fe4ff */
[----:B------:R-:W-:Y:S01]  /*bcca0*/  STL [R1+0x2e18], R30 ;  /* 0x002e181e01007387 */ /* 0x000fe20000100800 */
[----:B------:R-:W-:-:S03]  /*bccb0*/  MOV R5, R25 ;  /* 0x0000001900057202 */ /* 0x000fc60000000f00 */
[----:B------:R1:W-:Y:S04]  /*bccc0*/  STL [R1+0x2e0c], R24 ;  /* 0x002e0c1801007387 */ /* 0x0003e80000100800 */
[----:B------:R-:W4:Y:S04]  /*bccd0*/  LDL.LU R28, [R1+0x2ef4] ;  /* 0x002ef400011c7983 */ /* 0x000f280000300800 */
[----:B------:R-:W4:Y:S04]  /*bcce0*/  LDL.LU R2, [R1+0x2f08] ;  /* 0x002f080001027983 */ /* 0x000f280000300800 */
[----:B------:R1:W-:Y:S02]  /*bccf0*/  LDGSTS.E [R3+0x1ca00], desc[UR76][R4.64], P1 ;  /* 0x1ca0000004037fae */ /* 0x0003e400089a104c */
[----:B-1----:R-:W-:-:S02]  /*bcd00*/  IMAD.MOV.U32 R5, RZ, RZ, R24 ;  /* 0x000000ffff057224 */ /* 0x002fc400078e0018 */
        /* <DEDUP_REMOVED lines=15> */
[----:B------:R3:W-:Y:S01]  /*bce00*/  STL [R1+0x2e1c], R23 ;  /* 0x002e1c1701007387 */ /* 0x0007e20000100800 */
[----:B-1----:R-:W-:-:S03]  /*bce10*/  IMAD.MOV.U32 R5, RZ, RZ, R23 ;  /* 0x000000ffff057224 */ /* 0x002fc600078e0017 */
[----:B------:R-:W2:Y:S01]  /*bce20*/  LDL.LU R30, [R1+0x2f18] ;  /* 0x002f1800011e7983 */ /* 0x000ea20000300800 */
[----:B------:R-:W-:-:S03]  /*bce30*/  IMAD.MOV.U32 R4, RZ, RZ, R20 ;  /* 0x000000ffff047224 */ /* 0x000fc600078e0014 */
[----:B---3--:R-:W3:Y:S04]  /*bce40*/  LDL.LU R23, [R1+0x2f0c] ;  /* 0x002f0c0001177983 */ /* 0x008ee80000300800 */
[----:B------:R1:W-:Y:S01]  /*bce50*/  LDGSTS.E [R3+0x1cd00], desc[UR76][R4.64], P1 ;  /* 0x1cd0000004037fae */ /* 0x0003e200089a104c */
[----:B------:R-:W-:Y:S02]  /*bce60*/  IADD3 R21, P2, PT, R21, UR14, RZ ;  /* 0x0000000e15157c10 */ /* 0x000fe4000ff5e0ff */
[----:B----4-:R-:W-:-:S03]  /*bce70*/  IADD3.X R29, PT, PT, R29, UR7, RZ, P0, !PT ;  /* 0x000000071d1d7c10 */ /* 0x010fc600087fe4ff */
[----:B------:R4:W-:Y:S04]  /*bce80*/  STL [R1+0x2e30], R21 ;  /* 0x002e301501007387 */ /* 0x0009e80000100800 */
[----:B------:R-:W-:Y:S01]  /*bce90*/  STL [R1+0x2e24], R29 ;  /* 0x002e241d01007387 */ /* 0x000fe20000100800 */
[----:B-1----:R-:W-:Y:S01]  /*bcea0*/  IMAD.MOV.U32 R4, RZ, RZ, R27 ;  /* 0x000000ffff047224 */ /* 0x002fe200078e001b */
[----:B------:R-:W-:Y:S02]  /*bceb0*/  MOV R5, R29 ;  /* 0x0000001d00057202 */ /* 0x000fe40000000f00 */
[----:B------:R-:W3:Y:S04]  /*bcec0*/  LDL.LU R20, [R1+0x2f20] ;  /* 0x002f200001147983 */ /* 0x000ee80000300800 */
[----:B------:R-:W3:Y:S04]  /*bced0*/  LDL.LU R31, [R1+0x2f14] ;  /* 0x002f1400011f7983 */ /* 0x000ee80000300800 */
[----:B------:R1:W-:Y:S01]  /*bcee0*/  LDGSTS.E [R3+0x1ce00], desc[UR76][R4.64], P1 ;  /* 0x1ce0000004037fae */ /* 0x0003e200089a104c */
[----:B------:R-:W-:Y:S01]  /*bcef0*/  IADD3.X R22, PT, PT, R22, UR7, RZ, P2, !PT ;  /* 0x0000000716167c10 */ /* 0x000fe200097fe4ff */
[----:B-1----:R-:W-:Y:S01]  /*bcf00*/  IMAD.MOV.U32 R4, RZ, RZ, R21 ;  /* 0x000000ffff047224 */ /* 0x002fe200078e0015 */
[----:B------:R-:W-:-:S05]  /*bcf10*/  IADD3 R26, P3, PT, R26, UR14, RZ ;  /* 0x0000000e1a1a7c10 */ /* 0x000fca000ff7e0ff */
[----:B------:R-:W-:Y:S04]  /*bcf20*/  STL [R1+0x2ef8], R26 ;  /* 0x002ef81a01007387 */ /* 0x000fe80000100800 */
[----:B------:R1:W-:Y:S04]  /*bcf30*/  STL [R1+0x2e2c], R22 ;  /* 0x002e2c1601007387 */ /* 0x0003e80000100800 */
[----:B------:R-:W3:Y:S04]  /*bcf40*/  LDL.LU R27, [R1+0x2f28] ;  /* 0x002f2800011b7983 */ /* 0x000ee80000300800 */
[----:B----4-:R-:W4:Y:S01]  /*bcf50*/  LDL.LU R21, [R1+0x2f1c] ;  /* 0x002f1c0001157983 */ /* 0x010f220000300800 */
        /* <DEDUP_REMOVED lines=26> */
[----:B------:R1:W-:Y:S04]  /*bd100*/  STL [R1+0x2f04], R24 ;  /* 0x002f041801007387 */ /* 0x0003e80000100800 */
[----:B------:R-:W4:Y:S01]  /*bd110*/  LDL.LU R26, [R1+0x2ff8] ;  /* 0x002ff800011a7983 */ /* 0x000f220000300800 */
[----:B--2---:R-:W-:-:S03]  /*bd120*/  IMAD.MOV.U32 R4, RZ, RZ, R2 ;  /* 0x000000ffff047224 */ /* 0x004fc600078e0002 */
[----:B------:R-:W2:Y:S01]  /*bd130*/  LDL.LU R7, [R1+0x3000] ;  /* 0x0030000001077983 */ /* 0x000ea20000300800 */
[----:B------:R-:W-:-:S05]  /*bd140*/  MOV R5, R24 ;  /* 0x0000001800057202 */ /* 0x000fca0000000f00 */
[----:B------:R1:W-:Y:S01]  /*bd150*/  LDGSTS.E [R3+0x1ea00], desc[UR76][R4.64], P0 ;  /* 0x1ea0000004037fae */ /* 0x0003e200081a104c */
[----:B------:R-:W-:Y:S02]  /*bd160*/  IADD3 R30, P1, PT, R30, UR14, RZ ;  /* 0x0000000e1e1e7c10 */ /* 0x000fe4000ff3e0ff */
[----:B---3--:R-:W-:-:S03]  /*bd170*/  IADD3.X R23, PT, PT, R23, UR7, RZ, P2, !PT ;  /* 0x0000000717177c10 */ /* 0x008fc600097fe4ff */
[----:B------:R-:W-:Y:S04]  /*bd180*/  STL [R1+0x2f18], R30 ;  /* 0x002f181e01007387 */ /* 0x000fe80000100800 */
[----:B------:R3:W-:Y:S04]  /*bd190*/  STL [R1+0x2f0c], R23 ;  /* 0x002f0c1701007387 */ /* 0x0007e80000100800 */
[----:B------:R-:W2:Y:S01]  /*bd1a0*/  LDL.LU R28, [R1+0x2ff4] ;  /* 0x002ff400011c7983 */ /* 0x000ea20000300800 */
[----:B-1----:R-:W-:Y:S02]  /*bd1b0*/  IMAD.MOV.U32 R4, RZ, RZ, R6 ;  /* 0x000000ffff047224 */ /* 0x002fe400078e0006 */
[----:B------:R-:W-:Y:S01]  /*bd1c0*/  IMAD.MOV.U32 R5, RZ, RZ, R23 ;  /* 0x000000ffff057224 */ /* 0x000fe200078e0017 */
[----:B------:R-:W2:Y:S04]  /*bd1d0*/  LDL.LU R2, [R1+0x3008] ;  /* 0x0030080001027983 */ /* 0x000ea80000300800 */
[----:B------:R1:W-:Y:S01]  /*bd1e0*/  LDGSTS.E [R3+0x1eb00], desc[UR76][R4.64], P0 ;  /* 0x1eb0000004037fae */ /* 0x0003e200081a104c */
[----:B------:R-:W-:-:S02]  /*bd1f0*/  IADD3 R20, P2, PT, R20, UR14, RZ ;  /* 0x0000000e14147c10 */ /* 0x000fc4000ff5e0ff */
[----:B------:R-:W-:-:S03]  /*bd200*/  IADD3.X R31, PT, PT, R31, UR7, RZ, P1, !PT ;  /* 0x000000071f1f7c10 */ /* 0x000fc60008ffe4ff */
[----:B------:R-:W-:Y:S04]  /*bd210*/  STL [R1+0x2f20], R20 ;  /* 0x002f201401007387 */ /* 0x000fe80000100800 */
[----:B------:R-:W-:Y:S01]  /*bd220*/  STL [R1+0x2f14], R31 ;  /* 0x002f141f01007387 */ /* 0x000fe20000100800 */
[----:B-1----:R-:W-:Y:S01]  /*bd230*/  IMAD.MOV.U32 R4, RZ, RZ, R30 ;  /* 0x000000ffff047224 */ /* 0x002fe200078e001e */
[----:B------:R-:W-:Y:S02]  /*bd240*/  MOV R5, R31 ;  /* 0x0000001f00057202 */ /* 0x000fe40000000f00 */
[----:B------:R-:W2:Y:S04]  /*bd250*/  LDL.LU R24, [R1+0x2ffc] ;  /* 0x002ffc0001187983 */ /* 0x000ea80000300800 */
[----:B---3--:R-:W3:Y:S04]  /*bd260*/  LDL.LU R23, [R1+0x3004] ;  /* 0x0030040001177983 */ /* 0x008ee80000300800 */
[----:B------:R-:W3:Y:S04]  /*bd270*/  LDL.LU R6, [R1+0x3010] ;  /* 0x0030100001067983 */ /* 0x000ee80000300800 */
[----:B------:R1:W-:Y:S01]  /*bd280*/  LDGSTS.E [R3+0x1ec00], desc[UR76][R4.64], P0 ;  /* 0x1ec0000004037fae */ /* 0x0003e200081a104c */
[----:B------:R-:W-:-:S02]  /*bd290*/  IADD3 R27, P1, PT, R27, UR14, RZ ;  /* 0x0000000e1b1b7c10 */ /* 0x000fc4000ff3e0ff */
[----:B----4-:R-:W-:-:S03]  /*bd2a0*/  IADD3.X R21, PT, PT, R21, UR7, RZ, P2, !PT ;  /* 0x0000000715157c10 */ /* 0x010fc600097fe4ff */
[----:B------:R-:W-:Y:S04]  /*bd2b0*/  STL [R1+0x2f28], R27 ;  /* 0x002f281b01007387 */ /* 0x000fe80000100800 */
[----:B------:R4:W-:Y:S01]  /*bd2c0*/  STL [R1+0x2f1c], R21 ;  /* 0x002f1c1501007387 */ /* 0x0009e20000100800 */
[----:B-1----:R-:W-:-:S03]  /*bd2d0*/  IMAD.MOV.U32 R5, RZ, RZ, R21 ;  /* 0x000000ffff057224 */ /* 0x002fc600078e0015 */
[----:B------:R-:W3:Y:S04]  /*bd2e0*/  LDL.LU R30, [R1+0x3018] ;  /* 0x00301800011e7983 */ /* 0x000ee80000300800 */
[----:B----4-:R-:W4:Y:S01]  /*bd2f0*/  LDL.LU R21, [R1+0x300c] ;  /* 0x00300c0001157983 */ /* 0x010f220000300800 */
[----:B------:R-:W-:Y:S01]  /*bd300*/  IMAD.MOV.U32 R4, RZ, RZ, R20 ;  /* 0x000000ffff047224 */ /* 0x000fe200078e0014 */
[----:B------:R-:W-:-:S04]  /*bd310*/  UISETP.GT.AND UP1, UPT, UR19, 0x41, UPT ;  /* 0x000000411300788c */ /* 0x000fc8000bf24270 */
[----:B------:R1:W-:Y:S01]  /*bd320*/  LDGSTS.E [R3+0x1ed00], desc[UR76][R4.64], P0 ;  /* 0x1ed0000004037fae */ /* 0x0003e200081a104c */
[----:B------:R-:W-:Y:S01]  /*bd330*/  USEL UR12, URZ, 0x4, !UP1 ;  /* 0x00000004ff0c7887 */ /* 0x000fe2000c800000 */
[----:B------:R-:W-:Y:S02]  /*bd340*/  IADD3 R22, P2, PT, R22, UR14, RZ ;  /* 0x0000000e16167c10 */ /* 0x000fe4000ff5e0ff */
[----:B------:R-:W-:-:S03]  /*bd350*/  IADD3.X R29, PT, PT, R29, UR7, RZ, P1, !PT ;  /* 0x000000071d1d7c10 */ /* 0x000fc60008ffe4ff */
[----:B------:R2:W-:Y:S01]  /*bd360*/  STL [R1+0x2f30], R22 ;  /* 0x002f301601007387 */ /* 0x0005e20000100800 */
[----:B-1----:R-:W-:Y:S01]  /*bd370*/  IMAD.MOV.U32 R4, RZ, RZ, R27 ;  /* 0x000000ffff047224 */ /* 0x002fe200078e001b */
[----:B------:R-:W-:Y:S02]  /*bd380*/  MOV R5, R29 ;  /* 0x0000001d00057202 */ /* 0x000fe40000000f00 */
[----:B------:R-:W-:Y:S04]  /*bd390*/  STL [R1+0x2f24], R29 ;  /* 0x002f241d01007387 */ /* 0x000fe80000100800 */
[----:B------:R-:W4:Y:S04]  /*bd3a0*/  LDL.LU R20, [R1+0x3020] ;  /* 0x0030200001147983 */ /* 0x000f280000300800 */
[----:B------:R-:W4:Y:S04]  /*bd3b0*/  LDL.LU R31, [R1+0x3014] ;  /* 0x00301400011f7983 */ /* 0x000f280000300800 */
[----:B------:R1:W-:Y:S01]  /*bd3c0*/  LDGSTS.E [R3+0x1ee00], desc[UR76][R4.64], P0 ;  /* 0x1ee0000004037fae */ /* 0x0003e200081a104c */
[----:B------:R-:W-:Y:S01]  /*bd3d0*/  USEL UR12, UR12, URZ, !UP0 ;  /* 0x000000ff0c0c7287 */ /* 0x000fe2000c000000 */
[----:B-1----:R-:W-:-:S05]  /*bd3e0*/  IMAD.MOV.U32 R4, RZ, RZ, R22 ;  /* 0x000000ffff047224 */ /* 0x002fca00078e0016 */
[----:B------:R-:W-:Y:S02]  /*bd3f0*/  ISETP.NE.U32.AND P1, PT, RZ, UR12, PT ;  /* 0x0000000cff007c0c */ /* 0x000fe4000bf25070 */
[----:B------:R-:W-:Y:S02]  /*bd400*/  IADD3.X R25, PT, PT, R25, UR7, RZ, P2, !PT ;  /* 0x0000000719197c10 */ /* 0x000fe400097fe4ff */
[----:B------:R-:W-:-:S05]  /*bd410*/  IADD3 R26, P3, PT, R26, UR14, RZ ;  /* 0x0000000e1a1a7c10 */ /* 0x000fca000ff7e0ff */
[----:B------:R-:W-:Y:S04]  /*bd420*/  STL [R1+0x2ff8], R26 ;  /* 0x002ff81a01007387 */ /* 0x000fe80000100800 */
[----:B------:R1:W-:Y:S01]  /*bd430*/  STL [R1+0x2f2c], R25 ;  /* 0x002f2c1901007387 */ /* 0x0003e20000100800 */
[----:B--2---:R-:W-:-:S03]  /*bd440*/  IADD3 R7, P2, PT, R7, UR14, RZ ;  /* 0x0000000e07077c10 */ /* 0x004fc6000ff5e0ff */
[----:B------:R-:W2:Y:S04]  /*bd450*/  LDL.LU R27, [R1+0x3028] ;  /* 0x00302800011b7983 */ /* 0x000ea80000300800 */
[----:B------:R-:W2:Y:S01]  /*bd460*/  LDL.LU R22, [R1+0x301c] ;  /* 0x00301c0001167983 */ /* 0x000ea20000300800 */
[----:B------:R-:W-:-:S03]  /*bd470*/  IMAD.MOV.U32 R5, RZ, RZ, R25 ;  /* 0x000000ffff057224 */ /* 0x000fc600078e0019 */
[----:B------:R-:W-:Y:S04]  /*bd480*/  STL [R1+0x3000], R7 ;  /* 0x0030000701007387 */ /* 0x000fe80000100800 */
[----:B------:R1:W-:Y:S01]  /*bd490*/  LDGSTS.E [R3+0x1ef00], desc[UR76][R4.64], P0 ;  /* 0x1ef0000004037fae */ /* 0x0003e200081a104c */
[----:B------:R-:W-:-:S05]  /*bd4a0*/  IADD3.X R28, PT, PT, R28, UR7, RZ, P3, !PT ;  /* 0x000000071c1c7c10 */ /* 0x000fca0009ffe4ff */
[----:B------:R3:W-:Y:S04]  /*bd4b0*/  STL [R1+0x2ff4], R28 ;  /* 0x002ff41c01007387 */ /* 0x0007e80000100800 */
[----:B-1----:R-:W2:Y:S01]  /*bd4c0*/  LDL.LU R25, [R1+0x3030] ;  /* 0x0030300001197983 */ /* 0x002ea20000300800 */
[----:B------:R-:W-:-:S03]  /*bd4d0*/  IADD3 R2, P0, PT, R2, UR14, RZ ;  /* 0x0000000e02027c10 */ /* 0x000fc6000ff1e0ff */
[----:B------:R-:W2:Y:S01]  /*bd4e0*/  LDL.LU R29, [R1+0x3024] ;  /* 0x00302400011d7983 */ /* 0x000ea20000300800 */
[----:B------:R-:W-:Y:S01]  /*bd4f0*/  IMAD.MOV.U32 R4, RZ, RZ, R26 ;  /* 0x000000ffff047224 */ /* 0x000fe200078e001a */
[----:B------:R-:W-:Y:S02]  /*bd500*/  MOV R5, R28 ;  /* 0x0000001c00057202 */ /* 0x000fe40000000f00 */
[----:B------:R-:W-:Y:S04]  /*bd510*/  STL [R1+0x3008], R2 ;  /* 0x0030080201007387 */ /* 0x000fe80000100800 */
[----:B------:R1:W-:Y:S01]  /*bd520*/  LDGSTS.E [R3+0x20800], desc[UR76][R4.64], P1 ;  /* 0x2080000004037fae */ /* 0x0003e200089a104c */
[----:B------:R-:W-:Y:S02]  /*bd530*/  IADD3.X R24, PT, PT, R24, UR7, RZ, P2, !PT ;  /* 0x0000000718187c10 */ /* 0x000fe400097fe4ff */
[----:B---3--:R-:W-:-:S03]  /*bd540*/  IADD3.X R23, PT, PT, R23, UR7, RZ, P0, !PT ;  /* 0x0000000717177c10 */ /* 0x008fc600087fe4ff */
[----:B------:R3:W-:Y:S01]  /*bd550*/  STL [R1+0x2ffc], R24 ;  /* 0x002ffc1801007387 */ /* 0x0007e20000100800 */
[----:B------:R-:W-:-:S03]  /*bd560*/  IADD3 R6, P2, PT, R6, UR14, RZ ;  /* 0x0000000e06067c10 */ /* 0x000fc6000ff5e0ff */
[----:B------:R-:W2:Y:S01]  /*bd570*/  LDL.LU R28, [R1+0x302c] ;  /* 0x00302c00011c7983 */ /* 0x000ea20000300800 */
[----:B-1----:R-:W-:-:S03]  /*bd580*/  IMAD.MOV.U32 R5, RZ, RZ, R24 ;  /* 0x000000ffff057224 */ /* 0x002fc600078e0018 */
[----:B------:R-:W-:Y:S01]  /*bd590*/  STL [R1+0x3010], R6 ;  /* 0x0030100601007387 */ /* 0x000fe20000100800 */
[----:B------:R-:W-:-:S03]  /*bd5a0*/  IMAD.MOV.U32 R4, RZ, RZ, R7 ;  /* 0x000000ffff047224 */ /* 0x000fc600078e0007 */
[----:B------:R1:W-:Y:S04]  /*bd5b0*/  STL [R1+0x3004], R23 ;  /* 0x0030041701007387 */ /* 0x0003e80000100800 */
[----:B---3--:R-:W3:Y:S04]  /*bd5c0*/  LDL.LU R24, [R1+0x30f8] ;  /* 0x0030f80001187983 */ /* 0x008ee80000300800 */
[----:B------:R-:W3:Y:S04]  /*bd5d0*/  LDL.LU R7, [R1+0x3100] ;  /* 0x0031000001077983 */ /* 0x000ee80000300800 */
[----:B------:R1:W-:Y:S01]  /*bd5e0*/  LDGSTS.E [R3+0x20900], desc[UR76][R4.64], P1 ;  /* 0x2090000004037fae */ /* 0x0003e200089a104c */
[----:B------:R-:W-:-:S02]  /*bd5f0*/  IADD3 R30, P0, PT, R30, UR14, RZ ;  /* 0x0000000e1e1e7c10 */ /* 0x000fc4000ff1e0ff */
[----:B----4-:R-:W-:-:S03]  /*bd600*/  IADD3.X R21, PT, PT, R21, UR7, RZ, P2, !PT ;  /* 0x0000000715157c10 */ /* 0x010fc600097fe4ff */
        /* <DEDUP_REMOVED lines=8> */
[----:B------:R-:W-:Y:S01]  /*bd690*/  IMAD.MOV.U32 R5, RZ, RZ, R21 ;  /* 0x000000ffff057224 */ /* 0x000fe200078e0015 */
[----:B------:R-:W-:Y:S02]  /*bd6a0*/  IADD3 R20, P2, PT, R20, UR14, RZ ;  /* 0x0000000e14147c10 */ /* 0x000fe4000ff5e0ff */
[----:B------:R-:W-:-:S03]  /*bd6b0*/  IADD3.X R31, PT, PT, R31, UR7, RZ, P0, !PT ;  /* 0x000000071f1f7c10 */ /* 0x000fc600087fe4ff */
[----:B------:R-:W-:Y:S04]  /*bd6c0*/  STL [R1+0x3020], R20 ;  /* 0x0030201401007387 */ /* 0x000fe80000100800 */
[----:B------:R-:W-:Y:S04]  /*bd6d0*/  STL [R1+0x3014], R31 ;  /* 0x0030141f01007387 */ /* 0x000fe80000100800 */
[----:B------:R1:W-:Y:S04]  /*bd6e0*/  LDGSTS.E [R3+0x20b00], desc[UR76][R4.64], P1 ;  /* 0x20b0000004037fae */ /* 0x0003e800089a104c */
[----:B------:R-:W3:Y:S04]  /*bd6f0*/  LDL.LU R23, [R1+0x30fc] ;  /* 0x0030fc0001177983 */ /* 0x000ee80000300800 */
[----:B----4-:R-:W4:Y:S01]  /*bd700*/  LDL.LU R21, [R1+0x3104] ;  /* 0x0031040001157983 */ /* 0x010f220000300800 */
[----:B-1----:R-:W-:Y:S01]  /*bd710*/  IMAD.MOV.U32 R4, RZ, RZ, R30 ;  /* 0x000000ffff047224 */ /* 0x002fe200078e001e */
[----:B------:R-:W-:-:S02]  /*bd720*/  MOV R5, R31 ;  /* 0x0000001f00057202 */ /* 0x000fc40000000f00 */
[----:B------:R-:W4:Y:S04]  /*bd730*/  LDL.LU R6, [R1+0x3110] ;  /* 0x0031100001067983 */ /* 0x000f280000300800 */
        /* <DEDUP_REMOVED lines=13> */
[----:B------:R1:W-:Y:S04]  /*bd810*/  STL [R1+0x3024], R29 ;  /* 0x0030241d01007387 */ /* 0x0003e80000100800 */
[----:B------:R-:W2:Y:S04]  /*bd820*/  LDL.LU R20, [R1+0x3120] ;  /* 0x0031200001147983 */ /* 0x000ea80000300800 */
[----:B------:R-:W2:Y:S01]  /*bd830*/  LDL.LU R31, [R1+0x3114] ;  /* 0x00311400011f7983 */ /* 0x000ea20000300800 */
[----:B------:R-:W-:Y:S01]  /*bd840*/  IMAD.MOV.U32 R4, RZ, RZ, R27 ;  /* 0x000000ffff047224 */ /* 0x000fe200078e001b */
[----:B------:R-:W-:-:S05]  /*bd850*/  MOV R5, R29 ;  /* 0x0000001d00057202 */ /* 0x000fca0000000f00 */
[----:B------:R1:W-:Y:S01]  /*bd860*/  LDGSTS.E [R3+0x20e00], desc[UR76][R4.64], P1 ;  /* 0x20e0000004037fae */ /* 0x0003e200089a104c */
[----:B------:R-:W-:Y:S02]  /*bd870*/  IADD3.X R28, PT, PT, R28, UR7, RZ, P2, !PT ;  /* 0x000000071c1c7c10 */ /* 0x000fe400097fe4ff */
[----:B---3--:R-:W-:Y:S02]  /*bd880*/  IADD3 R24, P3, PT, R24, UR14, RZ ;  /* 0x0000000e18187c10 */ /* 0x008fe4000ff7e0ff */
        /* <DEDUP_REMOVED lines=8> */
[----:B------:R-:W-:-:S03]  /*bd910*/  UISETP.GT.AND UP1, UPT, UR19, 0x45, UPT ;  /* 0x000000451300788c */ /* 0x000fc6000bf24270 */
[----:B------:R1:W-:Y:S01]  /*bd920*/  LDGSTS.E [R3+0x20f00], desc[UR76][R4.64], P1 ;  /* 0x20f0000004037fae */ /* 0x0003e200089a104c */
[----:B------:R-:W-:-:S05]  /*bd930*/  IADD3.X R26, PT, PT, R26, UR7, RZ, P3, !PT ;  /* 0x000000071a1a7c10 */ /* 0x000fca0009ffe4ff */
[----:B------:R1:W-:Y:S04]  /*bd940*/  STL [R1+0x30f4], R26 ;  /* 0x0030f41a01007387 */ /* 0x0003e80000100800 */
[----:B------:R-:W2:Y:S04]  /*bd950*/  LDL.LU R25, [R1+0x3130] ;  /* 0x0031300001197983 */ /* 0x000ea80000300800 */
[----:B---3--:R-:W3:Y:S01]  /*bd960*/  LDL.LU R28, [R1+0x3124] ;  /* 0x00312400011c7983 */ /* 0x008ee20000300800 */
[----:B------:R-:W-:-:S04]  /*bd970*/  USEL UR12, URZ, 0x4, !UP1 ;  /* 0x00000004ff0c7887 */ /* 0x000fc8000c800000 */
[----:B------:R-:W-:Y:S01]  /*bd980*/  USEL UR12, UR12, URZ, !UP0 ;  /* 0x000000ff0c0c7287 */ /* 0x000fe2000c000000 */
[----:B------:R-:W-:-:S05]  /*bd990*/  IADD3 R2, P1, PT, R2, UR14, RZ ;  /* 0x0000000e02027c10 */ /* 0x000fca000ff3e0ff */
[----:B------:R-:W-:Y:S01]  /*bd9a0*/  ISETP.NE.U32.AND P0, PT, RZ, UR12, PT ;  /* 0x0000000cff007c0c */ /* 0x000fe2000bf05070 */
[----:B-1----:R-:W-:Y:S01]  /*bd9b0*/  IMAD.MOV.U32 R4, RZ, RZ, R24 ;  /* 0x000000ffff047224 */ /* 0x002fe200078e0018 */
[----:B------:R-:W-:Y:S01]  /*bd9c0*/  MOV R5, R26 ;  /* 0x0000001a00057202 */ /* 0x000fe20000000f00 */
[----:B------:R-:W-:Y:S10]  /*bd9d0*/  STL [R1+0x3108], R2 ;  /* 0x0031080201007387 */ /* 0x000ff40000100800 */
[----:B------:R1:W-:Y:S01]  /*bd9e0*/  LDGSTS.E [R3+0x22800], desc[UR76][R4.64], P0 ;  /* 0x2280000004037fae */ /* 0x0003e200081a104c */
[----:B------:R-:W-:-:S02]  /*bd9f0*/  IADD3.X R23, PT, PT, R23, UR7, RZ, P2, !PT ;  /* 0x0000000717177c10 */ /* 0x000fc400097fe4ff */
[----:B----4-:R-:W-:-:S03]  /*bda00*/  IADD3.X R21, PT, PT, R21, UR7, RZ, P1, !PT ;  /* 0x0000000715157c10 */ /* 0x010fc60008ffe4ff */
[----:B------:R4:W-:Y:S04]  /*bda10*/  STL [R1+0x30fc], R23 ;  /* 0x0030fc1701007387 */ /* 0x0009e80000100800 */
[----:B------:R-:W3:Y:S01]  /*bda20*/  LDL.LU R26, [R1+0x312c] ;  /* 0x00312c00011a7983 */ /* 0x000ee20000300800 */
[----:B------:R-:W-:Y:S01]  /*bda30*/  IADD3 R6, P2, PT, R6, UR14, RZ ;  /* 0x0000000e06067c10 */ /* 0x000fe2000ff5e0ff */
[----:B-1----:R-:W-:Y:S02]  /*bda40*/  IMAD.MOV.U32 R5, RZ, RZ, R23 ;  /* 0x000000ffff057224 */ /* 0x002fe400078e0017 */
[----:B------:R-:W-:Y:S02]  /*bda50*/  IMAD.MOV.U32 R4, RZ, RZ, R7 ;  /* 0x000000ffff047224 */ /* 0x000fe400078e0007 */
[----:B------:R-:W-:Y:S04]  /*bda60*/  STL [R1+0x3110], R6 ;  /* 0x0031100601007387 */ /* 0x000fe80000100800 */
[----:B------:R1:W-:Y:S04]  /*bda70*/  STL [R1+0x3104], R21 ;  /* 0x0031041501007387 */ /* 0x0003e80000100800 */
[----:B----4-:R-:W4:Y:S04]  /*bda80*/  LDL.LU R23, [R1+0x31f8] ;  /* 0x0031f80001177983 */ /* 0x010f280000300800 */
        /* <DEDUP_REMOVED lines=10> */
[----:B------:R-:W2:Y:S04]  /*bdb30*/  LDL.LU R24, [R1+0x31f4] ;  /* 0x0031f40001187983 */ /* 0x000ea80000300800 */
[----:B------:R-:W2:Y:S01]  /*bdb40*/  LDL.LU R21, [R1+0x31fc] ;  /* 0x0031fc0001157983 */ /* 0x000ea20000300800 */
[----:B------:R-:W-:-:S03]  /*bdb50*/  IADD3 R20, P2, PT, R20, UR14, RZ ;  /* 0x0000000e14147c10 */ /* 0x000fc6000ff5e0ff */
[----:B------:R-:W2:Y:S01]  /*bdb60*/  LDL.LU R2, [R1+0x3208] ;  /* 0x0032080001027983 */ /* 0x000ea20000300800 */
[----:B------:R-:W-:-:S03]  /*bdb70*/  IADD3.X R31, PT, PT, R31, UR7, RZ, P1, !PT ;  /* 0x000000071f1f7c10 */ /* 0x000fc60008ffe4ff */
[----:B------:R1:W-:Y:S01]  /*bdb80*/  STL [R1+0x3120], R20 ;  /* 0x0031201401007387 */ /* 0x0003e20000100800 */
[----:B------:R-:W-:-:S03]  /*bdb90*/  IMAD.MOV.U32 R5, RZ, RZ, R22 ;  /* 0x000000ffff057224 */ /* 0x000fc600078e0016 */
[----:B------:R3:W-:Y:S04]  /*bdba0*/  STL [R1+0x3114], R31 ;  /* 0x0031141f01007387 */ /* 0x0007e80000100800 */
[----:B-1----:R-:W2:Y:S04]  /*bdbb0*/  LDL.LU R22, [R1+0x3204] ;  /* 0x0032040001167983 */ /* 0x002ea80000300800 */
[----:B------:R-:W2:Y:S04]  /*bdbc0*/  LDL.LU R6, [R1+0x3210] ;  /* 0x0032100001067983 */ /* 0x000ea80000300800 */
[----:B------:R1:W-:Y:S02]  /*bdbd0*/  LDGSTS.E [R3+0x22b00], desc[UR76][R4.64], P0 ;  /* 0x22b0000004037fae */ /* 0x0003e400081a104c */
[----:B-1----:R-:W-:Y:S01]  /*bdbe0*/  IMAD.MOV.U32 R4, RZ, RZ, R30 ;  /* 0x000000ffff047224 */ /* 0x002fe200078e001e */
[----:B------:R-:W-:-:S02]  /*bdbf0*/  MOV R5, R31 ;  /* 0x0000001f00057202 */ /* 0x000fc40000000f00 */
[----:B------:R-:W-:-:S03]  /*bdc00*/  IADD3 R27, P1, PT, R27, UR14, RZ ;  /* 0x0000000e1b1b7c10 */ /* 0x000fc6000ff3e0ff */
[----:B------:R1:W-:Y:S01]  /*bdc10*/  LDGSTS.E [R3+0x22c00], desc[UR76][R4.64], P0 ;  /* 0x22c0000004037fae */ /* 0x0003e200081a104c */
[----:B------:R-:W-:-:S03]  /*bdc20*/  IADD3.X R29, PT, PT, R29, UR7, RZ, P2, !PT ;  /* 0x000000071d1d7c10 */ /* 0x000fc600097fe4ff */
[----:B------:R-:W-:Y:S04]  /*bdc30*/  STL [R1+0x3128], R27 ;  /* 0x0031281b01007387 */ /* 0x000fe80000100800 */
[----:B------:R3:W-:Y:S01]  /*bdc40*/  STL [R1+0x311c], R29 ;  /* 0x00311c1d01007387 */ /* 0x0007e20000100800 */
[----:B-1----:R-:W-:-:S03]  /*bdc50*/  IMAD.MOV.U32 R4, RZ, RZ, R20 ;  /* 0x000000ffff047224 */ /* 0x002fc600078e0014 */
[----:B------:R-:W2:Y:S01]  /*bdc60*/  LDL.LU R20, [R1+0x320c] ;  /* 0x00320c0001147983 */ /* 0x000ea20000300800 */
[----:B------:R-:W-:Y:S02]  /*bdc70*/  IADD3 R25, P2, PT, R25, UR14, RZ ;  /* 0x0000000e19197c10 */ /* 0x000fe4000ff5e0ff */
[----:B---3--:R-:W-:-:S03]  /*bdc80*/  IADD3.X R28, PT, PT, R28, UR7, RZ, P1, !PT ;  /* 0x000000071c1c7c10 */ /* 0x008fc60008ffe4ff */
[----:B------:R-:W-:Y:S04]  /*bdc90*/  STL [R1+0x3130], R25 ;  /* 0x0031301901007387 */ /* 0x000fe80000100800 */
[----:B------:R1:W-:Y:S04]  /*bdca0*/  STL [R1+0x3124], R28 ;  /* 0x0031241c01007387 */ /* 0x0003e80000100800 */
[----:B------:R-:W3:Y:S04]  /*bdcb0*/  LDL.LU R33, [R1+0x3218] ;  /* 0x0032180001217983 */ /* 0x000ee80000300800 */
[----:B------:R-:W3:Y:S04]  /*bdcc0*/  LDL.LU R31, [R1+0x3220] ;  /* 0x00322000011f7983 */ /* 0x000ee80000300800 */
[----:B------:R-:W3:Y:S01]  /*bdcd0*/  LDL.LU R34, [R1+0x3214] ;  /* 0x0032140001227983 */ /* 0x000ee20000300800 */
[----:B------:R-:W-:-:S05]  /*bdce0*/  IMAD.MOV.U32 R5, RZ, RZ, R29 ;  /* 0x000000ffff057224 */ /* 0x000fca00078e001d */
[----:B------:R1:W-:Y:S01]  /*bdcf0*/  LDGSTS.E [R3+0x22d00], desc[UR76][R4.64], P0 ;  /* 0x22d0000004037fae */ /* 0x0003e200081a104c */
[----:B------:R-:W-:Y:S01]  /*bdd00*/  UISETP.GT.AND UP1, UPT, UR19, 0x49, UPT ;  /* 0x000000491300788c */ /* 0x000fe2000bf24270 */
[----:B-1----:R-:W-:Y:S01]  /*bdd10*/  IMAD.MOV.U32 R4, RZ, RZ, R27 ;  /* 0x000000ffff047224 */ /* 0x002fe200078e001b */
[----:B------:R-:W-:Y:S02]  /*bdd20*/  MOV R5, R28 ;  /* 0x0000001c00057202 */ /* 0x000fe40000000f00 */
[----:B------:R-:W-:-:S03]  /*bdd30*/  IADD3.X R26, PT, PT, R26, UR7, RZ, P2, !PT ;  /* 0x000000071a1a7c10 */ /* 0x000fc600097fe4ff */
[----:B------:R1:W-:Y:S01]  /*bdd40*/  LDGSTS.E [R3+0x22e00], desc[UR76][R4.64], P0 ;  /* 0x22e0000004037fae */ /* 0x0003e200081a104c */
[----:B------:R-:W-:Y:S01]  /*bdd50*/  USEL UR12, URZ, 0x4, !UP1 ;  /* 0x00000004ff0c7887 */ /* 0x000fe2000c800000 */
[----:B----4-:R-:W-:Y:S01]  /*bdd60*/  IADD3 R23, P3, PT, R23, UR14, RZ ;  /* 0x0000000e17177c10 */ /* 0x010fe2000ff7e0ff */
[----:B-1----:R-:W-:Y:S01]  /*bdd70*/  IMAD.MOV.U32 R4, RZ, RZ, R25 ;  /* 0x000000ffff047224 */ /* 0x002fe200078e0019 */
[----:B------:R-:W-:Y:S01]  /*bdd80*/  IADD3 R7, P2, PT, R7, UR14, RZ ;  /* 0x0000000e07077c10 */ /* 0x000fe2000ff5e0ff */
[----:B------:R-:W-:Y:S02]  /*bdd90*/  IMAD.MOV.U32 R5, RZ, RZ, R26 ;  /* 0x000000ffff057224 */ /* 0x000fe400078e001a */
[----:B------:R-:W-:Y:S04]  /*bdda0*/  STL [R1+0x31f8], R23 ;  /* 0x0031f81701007387 */ /* 0x000fe80000100800 */
[----:B------:R1:W-:Y:S04]  /*bddb0*/  STL [R1+0x312c], R26 ;  /* 0x00312c1a01007387 */ /* 0x0003e80000100800 */
[----:B------:R-:W4:Y:S01]  /*bddc0*/  LDL.LU R29, [R1+0x3228] ;  /* 0x00322800011d7983 */ /* 0x000f220000300800 */
[----:B------:R-:W-:-:S03]  /*bddd0*/  USEL UR12, UR12, URZ, !UP0 ;  /* 0x000000ff0c0c7287 */ /* 0x000fc6000c000000 */
[----:B------:R-:W-:Y:S04]  /*bdde0*/  STL [R1+0x3200], R7 ;  /* 0x0032000701007387 */ /* 0x000fe80000100800 */
[----:B------:R1:W-:Y:S01]  /*bddf0*/  LDGSTS.E [R3+0x22f00], desc[UR76][R4.64], P0 ;  /* 0x22f0000004037fae */ /* 0x0003e200081a104c */
[----:B------:R-:W-:Y:S01]  /*bde00*/  ISETP.NE.U32.AND P1, PT, RZ, UR12, PT ;  /* 0x0000000cff007c0c */ /* 0x000fe2000bf25070 */
[----:B-1----:R-:W-:Y:S01]  /*bde10*/  IMAD.MOV.U32 R4, RZ, RZ, R23 ;  /* 0x000000ffff047224 */ /* 0x002fe200078e0017 */
[----:B--2---:R-:W-:Y:S02]  /*bde20*/  IADD3.X R24, PT, PT, R24, UR7, RZ, P3, !PT ;  /* 0x0000000718187c10 */ /* 0x004fe40009ffe4ff */
[----:B------:R-:W-:-:S03]  /*bde30*/  IADD3.X R21, PT, PT, R21, UR7, RZ, P2, !PT ;  /* 0x0000000715157c10 */ /* 0x000fc600097fe4ff */
[----:B------:R-:W-:Y:S01]  /*bde40*/  STL [R1+0x31f4], R24 ;  /* 0x0031f41801007387 */ /* 0x000fe20000100800 */
[----:B------:R-:W-:-:S03]  /*bde50*/  IADD3 R2, P0, PT, R2, UR14, RZ ;  /* 0x0000000e02027c10 */ /* 0x000fc6000ff1e0ff */
[----:B------:R-:W2:Y:S04]  /*bde60*/  LDL.LU R32, [R1+0x321c] ;  /* 0x00321c0001207983 */ /* 0x000ea80000300800 */
[----:B------:R-:W-:Y:S04]  /*bde70*/  STL [R1+0x3208], R2 ;  /* 0x0032080201007387 */ /* 0x000fe80000100800 */
[----:B------:R1:W-:Y:S01]  /*bde80*/  STL [R1+0x31fc], R21 ;  /* 0x0031fc1501007387 */ /* 0x0003e20000100800 */
[----:B------:R-:W-:-:S03]  /*bde90*/  IADD3.X R22, PT, PT, R22, UR7, RZ, P0, !PT ;  /* 0x0000000716167c10 */ /* 0x000fc600087fe4ff */
[----:B------:R-:W2:Y:S01]  /*bdea0*/  LDL.LU R27, [R1+0x3230] ;  /* 0x00323000011b7983 */ /* 0x000ea20000300800 */
[----:B------:R-:W-:-:S03]  /*bdeb0*/  IADD3 R6, P2, PT, R6, UR14, RZ ;  /* 0x0000000e06067c10 */ /* 0x000fc6000ff5e0ff */
[----:B------:R-:W2:Y:S04]  /*bdec0*/  LDL.LU R30, [R1+0x3224] ;  /* 0x00322400011e7983 */ /* 0x000ea80000300800 */
[----:B------:R-:W-:Y:S04]  /*bded0*/  STL [R1+0x3210], R6 ;  /* 0x0032100601007387 */ /* 0x000fe80000100800 */
[----:B------:R1:W-:Y:S01]  /*bdee0*/  STL [R1+0x3204], R22 ;  /* 0x0032041601007387 */ /* 0x0003e20000100800 */
[----:B------:R-:W-:-:S03]  /*bdef0*/  MOV R5, R24 ;  /* 0x0000001800057202 */ /* 0x000fc60000000f00 */
[----:B------:R-:W2:Y:S04]  /*bdf00*/  LDL.LU R28, [R1+0x322c] ;  /* 0x00322c00011c7983 */ /* 0x000ea80000300800 */
[----:B------:R-:W2:Y:S04]  /*bdf10*/  LDL.LU R26, [R1+0x32f4] ;  /* 0x0032f400011a7983 */ /* 0x000ea80000300800 */
[----:B------:R-:W2:Y:S04]  /*bdf20*/  LDL.LU R25, [R1+0x32f8] ;  /* 0x0032f80001197983 */ /* 0x000ea80000300800 */
[----:B------:R1:W-:Y:S04]  /*bdf30*/  LDGSTS.E [R3+0x24800], desc[UR76][R4.64], P1 ;  /* 0x2480000004037fae */ /* 0x0003e800089a104c */
[----:B------:R-:W2:Y:S01]  /*bdf40*/  LDL.LU R23, [R1+0x3300] ;  /* 0x0033000001177983 */ /* 0x000ea20000300800 */
[----:B-1----:R-:W-:Y:S01]  /*bdf50*/  IMAD.MOV.U32 R5, RZ, RZ, R21 ;  /* 0x000000ffff057224 */ /* 0x002fe200078e0015 */
[----:B------:R-:W-:Y:S01]  /*bdf60*/  IADD3.X R20, PT, PT, R20, UR7, RZ, P2, !PT ;  /* 0x0000000714147c10 */ /* 0x000fe200097fe4ff */
[----:B------:R-:W-:Y:S01]  /*bdf70*/  IMAD.MOV.U32 R4, RZ, RZ, R7 ;  /* 0x000000ffff047224 */ /* 0x000fe200078e0007 */
[----:B------:R-:W2:Y:S04]  /*bdf80*/  LDL.LU R21, [R1+0x3308] ;  /* 0x0033080001157983 */ /* 0x000ea80000300800 */
[----:B------:R-:W2:Y:S04]  /*bdf90*/  LDL.LU R7, [R1+0x3310] ;  /* 0x0033100001077983 */ /* 0x000ea80000300800 */
[----:B------:R-:W2:Y:S04]  /*bdfa0*/  LDL.LU R24, [R1+0x32fc] ;  /* 0x0032fc0001187983 */ /* 0x000ea80000300800 */
[----:B------:R1:W-:Y:S01]  /*bdfb0*/  LDGSTS.E [R3+0x24900], desc[UR76][R4.64], P1 ;  /* 0x2490000004037fae */ /* 0x0003e200089a104c */
[----:B---3--:R-:W-:Y:S01]  /*bdfc0*/  IADD3 R33, P0, PT, R33, UR14, RZ ;  /* 0x0000000e21217c10 */ /* 0x008fe2000ff1e0ff */
[----:B-1----:R-:W-:Y:S01]  /*bdfd0*/  IMAD.MOV.U32 R4, RZ, RZ, R2 ;  /* 0x000000ffff047224 */ /* 0x002fe200078e0002 */
[----:B------:R-:W-:-:S03]  /*bdfe0*/  IADD3 R31, P2, PT, R31, UR14, RZ ;  /* 0x0000000e1f1f7c10 */ /* 0x000fc6000ff5e0ff */
[----:B------:R-:W-:Y:S01]  /*bdff0*/  STL [R1+0x3218], R33 ;  /* 0x0032182101007387 */ /* 0x000fe20000100800 */
[----:B------:R-:W-:-:S03]  /*be000*/  MOV R5, R22 ;  /* 0x0000001600057202 */ /* 0x000fc60000000f00 */
[----:B------:R1:W-:Y:S01]  /*be010*/  STL [R1+0x320c], R20 ;  /* 0x00320c1401007387 */ /* 0x0003e20000100800 */
[----:B------:R-:W-:-:S03]  /*be020*/  IADD3.X R34, PT, PT, R34, UR7, RZ, P0, !PT ;  /* 0x0000000722227c10 */ /* 0x000fc600087fe4ff */
[----:B------:R-:W3:Y:S04]  /*be030*/  LDL.LU R2, [R1+0x3318] ;  /* 0x0033180001027983 */ /* 0x000ee80000300800 */
[----:B------:R-:W-:Y:S04]  /*be040*/  STL [R1+0x3220], R31 ;  /* 0x0032201f01007387 */ /* 0x000fe80000100800 */
[----:B------:R-:W3:Y:S04]  /*be050*/  LDL.LU R22, [R1+0x3304] ;  /* 0x0033040001167983 */ /* 0x000ee80000300800 */
[----:B------:R1:W-:Y:S04]  /*be060*/  LDGSTS.E [R3+0x24a00], desc[UR76][R4.64], P1 ;  /* 0x24a0000004037fae */ /* 0x0003e800089a104c */
[----:B------:R-:W-:Y:S01]  /*be070*/  STL [R1+0x3214], R34 ;  /* 0x0032142201007387 */ /* 0x000fe20000100800 */
[----:B-1----:R-:W-:-:S02]  /*be080*/  IMAD.MOV.U32 R5, RZ, RZ, R20 ;  /* 0x000000ffff057224 */ /* 0x002fc400078e0014 */
[----:B------:R-:W-:Y:S01]  /*be090*/  IMAD.MOV.U32 R4, RZ, RZ, R6 ;  /* 0x000000ffff047224 */ /* 0x000fe200078e0006 */
[----:B------:R-:W3:Y:S04]  /*be0a0*/  LDL.LU R20, [R1+0x330c] ;  /* 0x00330c0001147983 */ /* 0x000ee80000300800 */
[----:B------:R-:W3:Y:S01]  /*be0b0*/  LDL.LU R6, [R1+0x3314] ;  /* 0x0033140001067983 */ /* 0x000ee20000300800 */
[----:B------:R-:W-:-:S03]  /*be0c0*/  UISETP.GT.AND UP1, UPT, UR19, 0x4d, UPT ;  /* 0x0000004d1300788c */ /* 0x000fc6000bf24270 */
[----:B------:R1:W-:Y:S01]  /*be0d0*/  LDGSTS.E [R3+0x24b00], desc[UR76][R4.64], P1 ;  /* 0x24b0000004037fae */ /* 0x0003e200089a104c */
[----:B------:R-:W-:Y:S01]  /*be0e0*/  USEL UR12, URZ, 0x4, !UP1 ;  /* 0x00000004ff0c7887 */ /* 0x000fe2000c800000 */
[----:B----4-:R-:W-:Y:S01]  /*be0f0*/  IADD3 R29, P0, PT, R29, UR14, RZ ;  /* 0x0000000e1d1d7c10 */ /* 0x010fe2000ff1e0ff */
[----:B-1----:R-:W-:Y:S01]  /*be100*/  IMAD.MOV.U32 R4, RZ, RZ, R33 ;  /* 0x000000ffff047224 */ /* 0x002fe200078e0021 */
[----:B------:R-:W-:-:S05]  /*be110*/  MOV R5, R34 ;  /* 0x0000002200057202 */ /* 0x000fca0000000f00 */
[----:B------:R1:W-:Y:S01]  /*be120*/  LDGSTS.E [R3+0x24c00], desc[UR76][R4.64], P1 ;  /* 0x24c0000004037fae */ /* 0x0003e200089a104c */
[----:B------:R-:W-:Y:S01]  /*be130*/  USEL UR12, UR12, URZ, !UP0 ;  /* 0x000000ff0c0c7287 */ /* 0x000fe2000c000000 */
[----:B-1----:R-:W-:Y:S02]  /*be140*/  IMAD.MOV.U32 R4, RZ, RZ, R31 ;  /* 0x000000ffff047224 */ /* 0x002fe400078e001f */
[----:B------:R-:W-:Y:S01]  /*be150*/  STL [R1+0x3228], R29 ;  /* 0x0032281d01007387 */ /* 0x000fe20000100800 */
[----:B--2---:R-:W-:-:S05]  /*be160*/  IADD3.X R32, PT, PT, R32, UR7, RZ, P2, !PT ;  /* 0x0000000720207c10 */ /* 0x004fca00097fe4ff */
[----:B------:R-:W-:-:S05]  /*be170*/  IMAD.MOV.U32 R5, RZ, RZ, R32 ;  /* 0x000000ffff057224 */ /* 0x000fca00078e0020 */
[----:B------:R1:W-:Y:S01]  /*be180*/  LDGSTS.E [R3+0x24d00], desc[UR76][R4.64], P1 ;  /* 0x24d0000004037fae */ /* 0x0003e200089a104c */
[----:B------:R-:W-:Y:S02]  /*be190*/  IADD3 R27, P2, PT, R27, UR14, RZ ;  /* 0x0000000e1b1b7c10 */ /* 0x000fe4000ff5e0ff */
[----:B------:R-:W-:Y:S02]  /*be1a0*/  IADD3.X R30, PT, PT, R30, UR7, RZ, P0, !PT ;  /* 0x000000071e1e7c10 */ /* 0x000fe400087fe4ff */
[----:B------:R-:W-:Y:S01]  /*be1b0*/  ISETP.NE.U32.AND P0, PT, RZ, UR12, PT ;  /* 0x0000000cff007c0c */ /* 0x000fe2000bf05070 */
[----:B-1----:R-:W-:Y:S01]  /*be1c0*/  IMAD.MOV.U32 R4, RZ, RZ, R29 ;  /* 0x000000ffff047224 */ /* 0x002fe200078e001d */
[----:B------:R-:W-:Y:S02]  /*be1d0*/  MOV R5, R30 ;  /* 0x0000001e00057202 */ /* 0x000fe40000000f00 */
[----:B------:R-:W-:-:S03]  /*be1e0*/  IADD3.X R28, PT, PT, R28, UR7, RZ, P2, !PT ;  /* 0x000000071c1c7c10 */ /* 0x000fc600097fe4ff */
[----:B------:R1:W-:Y:S01]  /*be1f0*/  LDGSTS.E [R3+0x24e00], desc[UR76][R4.64], P1 ;  /* 0x24e0000004037fae */ /* 0x0003e200089a104c */
[----:B------:R-:W-:Y:S01]  /*be200*/  IADD3 R25, P3, PT, R25, UR14, RZ ;  /* 0x0000000e19197c10 */ /* 0x000fe2000ff7e0ff */
[----:B-1----:R-:W-:Y:S02]  /*be210*/  IMAD.MOV.U32 R4, RZ, RZ, R27 ;  /* 0x000000ffff047224 */ /* 0x002fe400078e001b */
[----:B------:R-:W-:Y:S01]  /*be220*/  IMAD.MOV.U32 R5, RZ, RZ, R28 ;  /* 0x000000ffff057224 */ /* 0x000fe200078e001c */
[----:B------:R-:W-:Y:S02]  /*be230*/  IADD3.X R26, PT, PT, R26, UR7, RZ, P3, !PT ;  /* 0x000000071a1a7c10 */ /* 0x000fe40009ffe4ff */
[----:B------:R-:W-:Y:S02]  /*be240*/  IADD3 R23, P2, PT, R23, UR14, RZ ;  /* 0x0000000e17177c10 */ /* 0x000fe4000ff5e0ff */
[----:B------:R1:W-:Y:S04]  /*be250*/  LDGSTS.E [R3+0x24f00], desc[UR76][R4.64], P1 ;  /* 0x24f0000004037fae */ /* 0x0003e800089a104c */
[----:B------:R-:W-:Y:S01]  /*be260*/  STL [R1+0x321c], R32 ;  /* 0x00321c2001007387 */ /* 0x000fe20000100800 */
[----:B------:R-:W-:Y:S01]  /*be270*/  IADD3 R21, P1, PT, R21, UR14, RZ ;  /* 0x0000000e15157c10 */ /* 0x000fe2000ff3e0ff */
[----:B-1----:R-:W-:Y:S01]  /*be280*/  IMAD.MOV.U32 R4, RZ, RZ, R25 ;  /* 0x000000ffff047224 */ /* 0x002fe200078e0019 */
[----:B------:R-:W-:-:S02]  /*be290*/  MOV R5, R26 ;  /* 0x0000001a00057202 */ /* 0x000fc40000000f00 */
[----:B------:R-:W-:Y:S01]  /*be2a0*/  IADD3.X R24, PT, PT, R24, UR7, RZ, P2, !PT ;  /* 0x0000000718187c10 */ /* 0x000fe200097fe4ff */
[----:B------:R-:W-:Y:S04]  /*be2b0*/  STL [R1+0x3230], R27 ;  /* 0x0032301b01007387 */ /* 0x000fe80000100800 */
[----:B------:R1:W-:Y:S01]  /*be2c0*/  LDGSTS.E [R3+0x26800], desc[UR76][R4.64], P0 ;  /* 0x2680000004037fae */ /* 0x0003e200081a104c */
[----:B------:R-:W-:-:S03]  /*be2d0*/  IADD3 R7, P3, PT, R7, UR14, RZ ;  /* 0x0000000e07077c10 */ /* 0x000fc6000ff7e0ff */
[----:B------:R-:W-:Y:S04]  /*be2e0*/  STL [R1+0x3224], R30 ;  /* 0x0032241e01007387 */ /* 0x000fe80000100800 */
[----:B------:R-:W-:Y:S01]  /*be2f0*/  STL [R1+0x32f8], R25 ;  /* 0x0032f81901007387 */ /* 0x000fe20000100800 */
[----:B-1----:R-:W-:Y:S02]  /*be300*/  IMAD.MOV.U32 R4, RZ, RZ, R23 ;  /* 0x000000ffff047224 */ /* 0x002fe400078e0017 */
[----:B------:R-:W-:Y:S01]  /*be310*/  IMAD.MOV.U32 R5, RZ, RZ, R24 ;  /* 0x000000ffff057224 */ /* 0x000fe200078e0018 */
[----:B------:R-:W-:Y:S04]  /*be320*/  STL [R1+0x322c], R28 ;  /* 0x00322c1c01007387 */ /* 0x000fe80000100800 */
[----:B------:R1:W-:Y:S04]  /*be330*/  STL [R1+0x3300], R23 ;  /* 0x0033001701007387 */ /* 0x0003e80000100800 */
[----:B------:R2:W-:Y:S01]  /*be340*/  LDGSTS.E [R3+0x26900], desc[UR76][R4.64], P0 ;  /* 0x2690000004037fae */ /* 0x0005e200081a104c */
[----:B---3--:R-:W-:-:S03]  /*be350*/  IADD3 R2, P2, PT, R2, UR14, RZ ;  /* 0x0000000e02027c10 */ /* 0x008fc6000ff5e0ff */
[----:B------:R-:W-:Y:S01]  /*be360*/  STL [R1+0x32f4], R26 ;  /* 0x0032f41a01007387 */ /* 0x000fe20000100800 */
[----:B------:R-:W-:-:S03]  /*be370*/  IADD3.X R22, PT, PT, R22, UR7, RZ, P1, !PT ;  /* 0x0000000716167c10 */ /* 0x000fc60008ffe4ff */
[----:B------:R-:W-:Y:S01]  /*be380*/  STL [R1+0x3308], R21 ;  /* 0x0033081501007387 */ /* 0x000fe20000100800 */
[----:B--2---:R-:W-:Y:S01]  /*be390*/  IMAD.MOV.U32 R4, RZ, RZ, R21 ;  /* 0x000000ffff047224 */ /* 0x004fe200078e0015 */
[----:B------:R-:W-:Y:S02]  /*be3a0*/  MOV R5, R22 ;  /* 0x0000001600057202 */ /* 0x000fe40000000f00 */
[----:B------:R-:W-:Y:S04]  /*be3b0*/  STL [R1+0x32fc], R24 ;  /* 0x0032fc1801007387 */ /* 0x000fe80000100800 */
[----:B------:R2:W-:Y:S04]  /*be3c0*/  STL [R1+0x3310], R7 ;  /* 0x0033100701007387 */ /* 0x0005e80000100800 */
[----:B------:R-:W-:Y:S01]  /*be3d0*/  STL [R1+0x3318], R2 ;  /* 0x0033180201007387 */ /* 0x000fe20000100800 */
[----:B------:R-:W-:-:S03]  /*be3e0*/  IADD3.X R20, PT, PT, R20, UR7, RZ, P3, !PT ;  /* 0x0000000714147c10 */ /* 0x000fc60009ffe4ff */
[----:B------:R-:W-:Y:S01]  /*be3f0*/  STL [R1+0x3304], R22 ;  /* 0x0033041601007387 */ /* 0x000fe20000100800 */
[----:B------:R-:W-:-:S03]  /*be400*/  IADD3.X R6, PT, PT, R6, UR7, RZ, P2, !PT ;  /* 0x0000000706067c10 */ /* 0x000fc600097fe4ff */
[----:B------:R3:W-:Y:S04]  /*be410*/  LDGSTS.E [R3+0x26a00], desc[UR76][R4.64], P0 ;  /* 0x26a0000004037fae */ /* 0x0007e800081a104c */
[----:B------:R-:W-:Y:S04]  /*be420*/  STL [R1+0x330c], R20 ;  /* 0x00330c1401007387 */ /* 0x000fe80000100800 */
[----:B------:R4:W-:Y:S01]  /*be430*/  STL [R1+0x3314], R6 ;  /* 0x0033140601007387 */ /* 0x0009e20000100800 */
[----:B---3--:R-:W-:-:S03]  /*be440*/  IMAD.MOV.U32 R4, RZ, RZ, R7 ;  /* 0x000000ffff047224 */ /* 0x008fc600078e0007 */
[----:B-1----:R-:W3:Y:S01]  /*be450*/  LDL.LU R23, [R1+0x4038] ;  /* 0x0040380001177983 */ /* 0x002ee20000300800 */
[----:B------:R-:W-:-:S03]  /*be460*/  IMAD.MOV.U32 R5, RZ, RZ, R20 ;  /* 0x000000ffff057224 */ /* 0x000fc600078e0014 */
[----:B--2---:R-:W2:Y:S04]  /*be470*/  LDL.LU R7, [R1+0x4030] ;  /* 0x0040300001077983 */ /* 0x004ea80000300800 */
[----:B------:R1:W-:Y:S02]  /*be480*/  LDGSTS.E [R3+0x26b00], desc[UR76][R4.64], P0 ;  /* 0x26b0000004037fae */ /* 0x0003e400081a104c */
[----:B-1----:R-:W-:Y:S02]  /*be490*/  MOV R5, R6 ;  /* 0x0000000600057202 */ /* 0x002fe40000000f00 */
[----:B----4-:R-:W4:Y:S04]  /*be4a0*/  LDL.LU R6, [R1+0x4028] ;  /* 0x0040280001067983 */ /* 0x010f280000300800 */
        /* <DEDUP_REMOVED lines=89> */
[----:B--2---:R-:W-:-:S03]  /*bea40*/  IADD3 R7, P2, PT, R7, UR14, RZ ;  /* 0x0000000e07077c10 */ /* 0x004fc6000ff5e0ff */
[----:B------:R-:W2:Y:S04]  /*bea50*/  LDL.LU R160, [R1+0x3794] ;  /* 0x0037940001a07983 */ /* 0x000ea80000300800 */
[----:B------:R-:W2:Y:S04]  /*bea60*/  LDL.LU R138, [R1+0x3798] ;  /* 0x00379800018a7983 */ /* 0x000ea80000300800 */
[----:B------:R-:W2:Y:S01]  /*bea70*/  LDL.LU R137, [R1+0x379c] ;  /* 0x00379c0001897983 */ /* 0x000ea20000300800 */
[----:B---3--:R-:W-:-:S03]  /*bea80*/  IADD3 R23, P3, PT, R23, UR14, RZ ;  /* 0x0000000e17177c10 */ /* 0x008fc6000ff7e0ff */
[----:B------:R-:W3:Y:S01]  /*bea90*/  LDL.LU R136, [R1+0x37a0] ;  /* 0x0037a00001887983 */ /* 0x000ee20000300800 */
[----:B----4-:R-:W-:-:S03]  /*beaa0*/  IADD3 R6, P6, PT, R6, UR14, RZ ;  /* 0x0000000e06067c10 */ /* 0x010fc6000ffde0ff */
[----:B------:R-:W4:Y:S04]  /*beab0*/  LDL.LU R87, [R1+0x37a4] ;  /* 0x0037a40001577983 */ /* 0x000f280000300800 */
[----:B------:R-:W2:Y:S04]  /*beac0*/  LDL.LU R86, [R1+0x37a8] ;  /* 0x0037a80001567983 */ /* 0x000ea80000300800 */
[----:B------:R-:W2:Y:S04]  /*bead0*/  LDL.LU R85, [R1+0x37ac] ;  /* 0x0037ac0001557983 */ /* 0x000ea80000300800 */
[----:B------:R-:W2:Y:S04]  /*beae0*/  LDL.LU R84, [R1+0x37b0] ;  /* 0x0037b00001547983 */ /* 0x000ea80000300800 */
[----:B------:R1:W-:Y:S01]  /*beaf0*/  STL [R1+0x4030], R7 ;  /* 0x0040300701007387 */ /* 0x0003e20000100800 */
[----:B------:R-:W-:-:S03]  /*beb00*/  IADD3 R22, P5, PT, R22, UR14, RZ ;  /* 0x0000000e16167c10 */ /* 0x000fc6000ffbe0ff */
[----:B------:R2:W-:Y:S04]  /*beb10*/  LDGSTS.E [R3+0x26c00], desc[UR76][R4.64], P0 ;  /* 0x26c0000004037fae */ /* 0x0005e800081a104c */
[----:B-1----:R-:W2:Y:S04]  /*beb20*/  LDL.LU R7, [R1+0x4008] ;  /* 0x0040080001077983 */ /* 0x002ea80000300800 */
[----:B------:R-:W-:Y:S04]  /*beb30*/  STL [R1+0x4038], R23 ;  /* 0x0040381701007387 */ /* 0x000fe80000100800 */
[----:B------:R1:W-:Y:S01]  /*beb40*/  STL [R1+0x4028], R6 ;  /* 0x0040280601007387 */ /* 0x0003e20000100800 */
[----:B------:R-:W-:-:S02]  /*beb50*/  IADD3 R21, P1, PT, R21, UR14, RZ ;  /* 0x0000000e15157c10 */ /* 0x000fc4000ff3e0ff */
[----:B------:R-:W-:Y:S01]  /*beb60*/  IADD3 R2, P4, PT, R2, UR14, RZ ;  /* 0x0000000e02027c10 */ /* 0x000fe2000ff9e0ff */
[----:B-1----:R-:W3:Y:S04]  /*beb70*/  LDL.LU R6, [R1+0x4024] ;  /* 0x0040240001067983 */ /* 0x002ee80000300800 */
[----:B------:R-:W4:Y:S04]  /*beb80*/  LDL.LU R44, [R1+0x4000] ;  /* 0x00400000012c7983 */ /* 0x000f280000300800 */
[----:B------:R-:W4:Y:S04]  /*beb90*/  LDL.LU R4, [R1+0x401c] ;  /* 0x00401c0001047983 */ /* 0x000f280000300800 */
[----:B------:R-:W-:Y:S04]  /*beba0*/  STL [R1+0x4020], R22 ;  /* 0x0040201601007387 */ /* 0x000fe80000100800 */
[----:B------:R-:W4:Y:S04]  /*bebb0*/  LDL.LU R39, [R1+0x3ff8] ;  /* 0x003ff80001277983 */ /* 0x000f280000300800 */
[----:B------:R-:W4:Y:S04]  /*bebc0*/  LDL.LU R38, [R1+0x4014] ;  /* 0x0040140001267983 */ /* 0x000f280000300800 */
[----:B------:R-:W4:Y:S04]  /*bebd0*/  LDL.LU R5, [R1+0x3ff0] ;  /* 0x003ff00001057983 */ /* 0x000f280000300800 */
[----:B------:R-:W-:Y:S04]  /*bebe0*/  STL [R1+0x4018], R21 ;  /* 0x0040181501007387 */ /* 0x000fe80000100800 */
[----:B------:R-:W4:Y:S04]  /*bebf0*/  LDL.LU R37, [R1+0x400c] ;  /* 0x00400c0001257983 */ /* 0x000f280000300800 */
[----:B------:R-:W4:Y:S04]  /*bec00*/  LDL.LU R36, [R1+0x3fe8] ;  /* 0x003fe80001247983 */ /* 0x000f280000300800 */
[----:B------:R1:W-:Y:S04]  /*bec10*/  STL [R1+0x4010], R2 ;  /* 0x0040100201007387 */ /* 0x0003e80000100800 */
[----:B-1----:R-:W4:Y:S01]  /*bec20*/  LDL.LU R2, [R1+0x4004] ;  /* 0x0040040001027983 */ /* 0x002f220000300800 */
[----:B------:R-:W-:-:S03]  /*bec30*/  IADD3.X R20, PT, PT, R20, UR7, RZ, P3, !PT ;  /* 0x0000000714147c10 */ /* 0x000fc60009ffe4ff */
[----:B------:R-:W4:Y:S04]  /*bec40*/  LDL.LU R35, [R1+0x3fe0] ;  /* 0x003fe00001237983 */ /* 0x000f280000300800 */
[----:B------:R-:W4:Y:S04]  /*bec50*/  LDL.LU R34, [R1+0x3ffc] ;  /* 0x003ffc0001227983 */ /* 0x000f280000300800 */
[----:B------:R-:W4:Y:S04]  /*bec60*/  LDL.LU R33, [R1+0x3fd8] ;  /* 0x003fd80001217983 */ /* 0x000f280000300800 */
[----:B------:R1:W-:Y:S04]  /*bec70*/  STL [R1+0x402c], R20 ;  /* 0x00402c1401007387 */ /* 0x0003e80000100800 */
        /* <DEDUP_REMOVED lines=13> */
[----:B--2---:R-:W-:-:S05]  /*bed50*/  IADD3 R7, P3, PT, R7, UR14, RZ ;  /* 0x0000000e07077c10 */ /* 0x004fca000ff7e0ff */
[----:B------:R1:W-:Y:S04]  /*bed60*/  STL [R1+0x4008], R7 ;  /* 0x0040080701007387 */ /* 0x0003e80000100800 */
[----:B-1----:R-:W2:Y:S01]  /*bed70*/  LDL.LU R7, [R1+0x3f20] ;  /* 0x003f200001077983 */ /* 0x002ea20000300800 */
[----:B---3--:R-:W-:-:S05]  /*bed80*/  IADD3.X R6, PT, PT, R6, UR7, RZ, P2, !PT ;  /* 0x0000000706067c10 */ /* 0x008fca00097fe4ff */
[----:B------:R1:W-:Y:S01]  /*bed90*/  STL [R1+0x4024], R6 ;  /* 0x0040240601007387 */ /* 0x0003e20000100800 */
[----:B----4-:R-:W-:Y:S02]  /*beda0*/  IADD3.X R4, PT, PT, R4, UR7, RZ, P6, !PT ;  /* 0x0000000704047c10 */ /* 0x010fe4000b7fe4ff */
[----:B------:R-:W-:Y:S01]  /*bedb0*/  IADD3 R44, P2, PT, R44, UR14, RZ ;  /* 0x0000000e2c2c7c10 */ /* 0x000fe2000ff5e0ff */
[----:B-1----:R-:W3:Y:S01]  /*bedc0*/  LDL.LU R6, [R1+0x3fbc] ;  /* 0x003fbc0001067983 */ /* 0x002ee20000300800 */
[----:B------:R-:W-:Y:S02]  /*bedd0*/  IADD3 R39, P6, PT, R39, UR14, RZ ;  /* 0x0000000e27277c10 */ /* 0x000fe4000ffde0ff */
[----:B------:R-:W-:Y:S01]  /*bede0*/  IADD3.X R38, PT, PT, R38, UR7, RZ, P5, !PT ;  /* 0x0000000726267c10 */ /* 0x000fe2000affe4ff */
[----:B------:R1:W-:Y:S01]  /*bedf0*/  STL [R1+0x401c], R4 ;  /* 0x00401c0401007387 */ /* 0x0003e20000100800 */
[----:B------:R-:W-:-:S03]  /*bee00*/  IADD3 R5, P5, PT, R5, UR14, RZ ;  /* 0x0000000e05057c10 */ /* 0x000fc6000ffbe0ff */
[----:B-1----:R-:W4:Y:S01]  /*bee10*/  LDL.LU R4, [R1+0x3f18] ;  /* 0x003f180001047983 */ /* 0x002f220000300800 */
[----:B------:R-:W-:-:S03]  /*bee20*/  IADD3.X R37, PT, PT, R37, UR7, RZ, P1, !PT ;  /* 0x0000000725257c10 */ /* 0x000fc60008ffe4ff */
[----:B------:R-:W-:Y:S04]  /*bee30*/  STL [R1+0x4000], R44 ;  /* 0x0040002c01007387 */ /* 0x000fe80000100800 */
[----:B------:R1:W-:Y:S04]  /*bee40*/  STL [R1+0x3ff0], R5 ;  /* 0x003ff00501007387 */ /* 0x0003e80000100800 */
[----:B------:R-:W-:Y:S04]  /*bee50*/  STL [R1+0x3ff8], R39 ;  /* 0x003ff82701007387 */ /* 0x000fe80000100800 */
[----:B-1----:R-:W4:Y:S01]  /*bee60*/  LDL.LU R5, [R1+0x3fb4] ;  /* 0x003fb40001057983 */ /* 0x002f220000300800 */
[----:B------:R-:W-:-:S03]  /*bee70*/  IADD3.X R2, PT, PT, R2, UR7, RZ, P4, !PT ;  /* 0x0000000702027c10 */ /* 0x000fc6000a7fe4ff */
[----:B------:R-:W-:Y:S04]  /*bee80*/  STL [R1+0x4014], R38 ;  /* 0x0040142601007387 */ /* 0x000fe80000100800 */
[----:B------:R1:W-:Y:S04]  /*bee90*/  STL [R1+0x4004], R2 ;  /* 0x0040040201007387 */ /* 0x0003e80000100800 */
[----:B------:R-:W-:Y:S04]  /*beea0*/  STL [R1+0x400c], R37 ;  /* 0x00400c2501007387 */ /* 0x000fe80000100800 */
[----:B-1----:R-:W4:Y:S01]  /*beeb0*/  LDL.LU R2, [R1+0x3f10] ;  /* 0x003f100001027983 */ /* 0x002f220000300800 */
[----:B------:R-:W-:-:S02]  /*beec0*/  IADD3 R36, P1, PT, R36, UR14, RZ ;  /* 0x0000000e24247c10 */ /* 0x000fc4000ff3e0ff */
[----:B------:R-:W-:Y:S02]  /*beed0*/  IADD3 R35, P4, PT, R35, UR14, RZ ;  /* 0x0000000e23237c10 */ /* 0x000fe4000ff9e0ff */
[----:B------:R-:W-:Y:S02]  /*beee0*/  IADD3.X R34, PT, PT, R34, UR7, RZ, P3, !PT ;  /* 0x0000000722227c10 */ /* 0x000fe40009ffe4ff */
[----:B------:R-:W-:Y:S01]  /*beef0*/  IADD3 R33, P3, PT, R33, UR14, RZ ;  /* 0x0000000e21217c10 */ /* 0x000fe2000ff7e0ff */
[----:B------:R-:W-:Y:S01]  /*bef00*/  STL [R1+0x3fe8], R36 ;  /* 0x003fe82401007387 */ /* 0x000fe20000100800 */
[----:B------:R-:W-:Y:S02]  /*bef10*/  IADD3.X R32, PT, PT, R32, UR7, RZ, P2, !PT ;  /* 0x0000000720207c10 */ /* 0x000fe400097fe4ff */
[----:B------:R-:W-:Y:S01]  /*bef20*/  IADD3 R31, P2, PT, R31, UR14, RZ ;  /* 0x0000000e1f1f7c10 */ /* 0x000fe2000ff5e0ff */
[----:B------:R-:W-:Y:S01]  /*bef30*/  STL [R1+0x3fe0], R35 ;  /* 0x003fe02301007387 */ /* 0x000fe20000100800 */
[----:B------:R-:W-:-:S02]  /*bef40*/  IADD3.X R30, PT, PT, R30, UR7, RZ, P6, !PT ;  /* 0x000000071e1e7c10 */ /* 0x000fc4000b7fe4ff */
[----:B------:R-:W-:Y:S01]  /*bef50*/  IADD3 R29, P6, PT, R29, UR14, RZ ;  /* 0x0000000e1d1d7c10 */ /* 0x000fe2000ffde0ff */
[----:B------:R-:W-:Y:S01]  /*bef60*/  STL [R1+0x3ffc], R34 ;  /* 0x003ffc2201007387 */ /* 0x000fe20000100800 */
[----:B------:R-:W-:-:S03]  /*bef70*/  IADD3.X R28, PT, PT, R28, UR7, RZ, P5, !PT ;  /* 0x000000071c1c7c10 */ /* 0x000fc6000affe4ff */
[----:B------:R-:W-:Y:S01]  /*bef80*/  STL [R1+0x3fd8], R33 ;  /* 0x003fd82101007387 */ /* 0x000fe20000100800 */
[----:B------:R-:W-:-:S03]  /*bef90*/  IADD3 R27, P5, PT, R27, UR14, RZ ;  /* 0x0000000e1b1b7c10 */ /* 0x000fc6000ffbe0ff */
        /* <DEDUP_REMOVED lines=10> */
[----:B------:R-:W-:Y:S04]  /*bf040*/  STL [R1+0x3fc0], R27 ;  /* 0x003fc01b01007387 */ /* 0x000fe80000100800 */
[----:B------:R-:W-:Y:S01]  /*bf050*/  STL [R1+0x3fdc], R26 ;  /* 0x003fdc1a01007387 */ /* 0x000fe20000100800 */
[----:B------:R-:W-:-:S03]  /*bf060*/  IADD3.X R20, PT, PT, R20, UR7, RZ, P2, !PT ;  /* 0x0000000714147c10 */ /* 0x000fc600097fe4ff */
[----:B------:R-:W-:Y:S01]  /*bf070*/  STL [R1+0x3f38], R25 ;  /* 0x003f381901007387 */ /* 0x000fe20000100800 */
[----:B------:R-:W-:-:S03]  /*bf080*/  IADD3 R21, P3, PT, R21, UR14, RZ ;  /* 0x0000000e15157c10 */ /* 0x000fc6000ff7e0ff */
[----:B------:R-:W-:Y:S04]  /*bf090*/  STL [R1+0x3fd4], R24 ;  /* 0x003fd41801007387 */ /* 0x000fe80000100800 */
[----:B------:R-:W-:Y:S04]  /*bf0a0*/  STL [R1+0x3f30], R23 ;  /* 0x003f301701007387 */ /* 0x000fe80000100800 */
[----:B------:R1:W-:Y:S04]  /*bf0b0*/  STL [R1+0x3fc4], R20 ;  /* 0x003fc41401007387 */ /* 0x0003e80000100800 */
[----:B------:R-:W-:Y:S04]  /*bf0c0*/  STL [R1+0x3fcc], R22 ;  /* 0x003fcc1601007387 */ /* 0x000fe80000100800 */
[----:B-1----:R-:W4:Y:S04]  /*bf0d0*/  LDL.LU R20, [R1+0x3f2c] ;  /* 0x003f2c0001147983 */ /* 0x002f280000300800 */
[----:B------:R-:W-:Y:S01]  /*bf0e0*/  STL [R1+0x3f28], R21 ;  /* 0x003f281501007387 */ /* 0x000fe20000100800 */
[----:B--2---:R-:W-:-:S05]  /*bf0f0*/  IADD3 R7, P2, PT, R7, UR14, RZ ;  /* 0x0000000e07077c10 */ /* 0x004fca000ff5e0ff */
[----:B------:R1:W-:Y:S04]  /*bf100*/  STL [R1+0x3f20], R7 ;  /* 0x003f200701007387 */ /* 0x0003e80000100800 */
[----:B-1----:R-:W2:Y:S01]  /*bf110*/  LDL.LU R7, [R1+0x3f08] ;  /* 0x003f080001077983 */ /* 0x002ea20000300800 */
[----:B---3--:R-:W-:-:S03]  /*bf120*/  IADD3.X R6, PT, PT, R6, UR7, RZ, P6, !PT ;  /* 0x0000000706067c10 */ /* 0x008fc6000b7fe4ff */
[----:B------:R-:W3:Y:S04]  /*bf130*/  LDL.LU R44, [R1+0x3f24] ;  /* 0x003f2400012c7983 */ /* 0x000ee80000300800 */
[----:B------:R1:W-:Y:S04]  /*bf140*/  STL [R1+0x3fbc], R6 ;  /* 0x003fbc0601007387 */ /* 0x0003e80000100800 */
[----:B-1----:R-:W3:Y:S01]  /*bf150*/  LDL.LU R6, [R1+0x3f00] ;  /* 0x003f000001067983 */ /* 0x002ee20000300800 */
[----:B----4-:R-:W-:-:S03]  /*bf160*/  IADD3 R4, P6, PT, R4, UR14, RZ ;  /* 0x0000000e04047c10 */ /* 0x010fc6000ffde0ff */
[----:B------:R-:W4:Y:S04]  /*bf170*/  LDL.LU R39, [R1+0x3f1c] ;  /* 0x003f1c0001277983 */ /* 0x000f280000300800 */
[----:B------:R-:W4:Y:S04]  /*bf180*/  LDL.LU R38, [R1+0x3ef8] ;  /* 0x003ef80001267983 */ /* 0x000f280000300800 */
[----:B------:R1:W-:Y:S01]  /*bf190*/  STL [R1+0x3f18], R4 ;  /* 0x003f180401007387 */ /* 0x0003e20000100800 */
[----:B------:R-:W-:-:S03]  /*bf1a0*/  IADD3.X R5, PT, PT, R5, UR7, RZ, P5, !PT ;  /* 0x0000000705057c10 */ /* 0x000fc6000affe4ff */
[----:B-1----:R-:W4:Y:S04]  /*bf1b0*/  LDL.LU R4, [R1+0x3f14] ;  /* 0x003f140001047983 */ /* 0x002f280000300800 */
[----:B------:R-:W4:Y:S04]  /*bf1c0*/  LDL.LU R37, [R1+0x3ef0] ;  /* 0x003ef00001257983 */ /* 0x000f280000300800 */
[----:B------:R-:W4:Y:S04]  /*bf1d0*/  LDL.LU R36, [R1+0x3f0c] ;  /* 0x003f0c0001247983 */ /* 0x000f280000300800 */
[----:B------:R1:W-:Y:S01]  /*bf1e0*/  STL [R1+0x3fb4], R5 ;  /* 0x003fb40501007387 */ /* 0x0003e20000100800 */
[----:B------:R-:W-:-:S03]  /*bf1f0*/  IADD3 R2, P5, PT, R2, UR14, RZ ;  /* 0x0000000e02027c10 */ /* 0x000fc6000ffbe0ff */
[----:B-1----:R-:W4:Y:S04]  /*bf200*/  LDL.LU R5, [R1+0x3ee8] ;  /* 0x003ee80001057983 */ /* 0x002f280000300800 */
        /* <DEDUP_REMOVED lines=17> */
[----:B------:R-:W-:-:S05]  /*bf320*/  IADD3.X R20, PT, PT, R20, UR7, RZ, P1, !PT ;  /* 0x0000000714147c10 */ /* 0x000fca0008ffe4ff */
[----:B------:R1:W-:Y:S04]  /*bf330*/  STL [R1+0x3f2c], R20 ;  /* 0x003f2c1401007387 */ /* 0x0003e80000100800 */
[----:B-1----:R-:W4:Y:S01]  /*bf340*/  LDL.LU R20, [R1+0x3ec4] ;  /* 0x003ec40001147983 */ /* 0x002f220000300800 */
[----:B--2---:R-:W-:Y:S02]  /*bf350*/  IADD3 R7, P1, PT, R7, UR14, RZ ;  /* 0x0000000e07077c10 */ /* 0x004fe4000ff3e0ff */
[----:B---3--:R-:W-:-:S03]  /*bf360*/  IADD3.X R44, PT, PT, R44, UR7, RZ, P4, !PT ;  /* 0x000000072c2c7c10 */ /* 0x008fc6000a7fe4ff */
[----:B------:R1:W-:Y:S04]  /*bf370*/  STL [R1+0x3f08], R7 ;  /* 0x003f080701007387 */ /* 0x0003e80000100800 */
[----:B-1----:R-:W2:Y:S01]  /*bf380*/  LDL.LU R7, [R1+0x3e20] ;  /* 0x003e200001077983 */ /* 0x002ea20000300800 */
[----:B------:R-:W-:Y:S02]  /*bf390*/  IADD3 R6, P4, PT, R6, UR14, RZ ;  /* 0x0000000e06067c10 */ /* 0x000fe4000ff9e0ff */
[----:B----4-:R-:W-:-:S03]  /*bf3a0*/  IADD3.X R39, PT, PT, R39, UR7, RZ, P3, !PT ;  /* 0x0000000727277c10 */ /* 0x010fc60009ffe4ff */
[----:B------:R1:W-:Y:S01]  /*bf3b0*/  STL [R1+0x3f00], R6 ;  /* 0x003f000601007387 */ /* 0x0003e20000100800 */
[----:B------:R-:W-:-:S03]  /*bf3c0*/  IADD3 R38, P3, PT, R38, UR14, RZ ;  /* 0x0000000e26267c10 */ /* 0x000fc6000ff7e0ff */
[----:B-1----:R-:W3:Y:S01]  /*bf3d0*/  LDL.LU R6, [R1+0x3ebc] ;  /* 0x003ebc0001067983 */ /* 0x002ee20000300800 */
[----:B------:R-:W-:-:S03]  /*bf3e0*/  IADD3.X R4, PT, PT, R4, UR7, RZ, P2, !PT ;  /* 0x0000000704047c10 */ /* 0x000fc600097fe4ff */
[----:B------:R-:W-:Y:S01]  /*bf3f0*/  STL [R1+0x3f24], R44 ;  /* 0x003f242c01007387 */ /* 0x000fe20000100800 */
[----:B------:R-:W-:-:S03]  /*bf400*/  IADD3 R37, P2, PT, R37, UR14, RZ ;  /* 0x0000000e25257c10 */ /* 0x000fc6000ff5e0ff */
[----:B------:R1:W-:Y:S01]  /*bf410*/  STL [R1+0x3f14], R4 ;  /* 0x003f140401007387 */ /* 0x0003e20000100800 */
[----:B------:R-:W-:-:S03]  /*bf420*/  IADD3.X R36, PT, PT, R36, UR7, RZ, P6, !PT ;  /* 0x0000000724247c10 */ /* 0x000fc6000b7fe4ff */
[----:B------:R-:W-:Y:S04]  /*bf430*/  STL [R1+0x3f1c], R39 ;  /* 0x003f1c2701007387 */ /* 0x000fe80000100800 */
[----:B-1----:R-:W4:Y:S01]  /*bf440*/  LDL.LU R4, [R1+0x3e18] ;  /* 0x003e180001047983 */ /* 0x002f220000300800 */
[----:B------:R-:W-:-:S03]  /*bf450*/  IADD3 R5, P6, PT, R5, UR14, RZ ;  /* 0x0000000e05057c10 */ /* 0x000fc6000ffde0ff */
[----:B------:R-:W-:Y:S01]  /*bf460*/  STL [R1+0x3ef8], R38 ;  /* 0x003ef82601007387 */ /* 0x000fe20000100800 */
[----:B------:R-:W-:-:S03]  /*bf470*/  IADD3.X R35, PT, PT, R35, UR7, RZ, P5, !PT ;  /* 0x0000000723237c10 */ /* 0x000fc6000affe4ff */
[----:B------:R1:W-:Y:S01]  /*bf480*/  STL [R1+0x3ee8], R5 ;  /* 0x003ee80501007387 */ /* 0x0003e20000100800 */
[----:B------:R-:W-:-:S03]  /*bf490*/  IADD3 R34, P5, PT, R34, UR14, RZ ;  /* 0x0000000e22227c10 */ /* 0x000fc6000ffbe0ff */
[----:B------:R-:W-:Y:S01]  /*bf4a0*/  STL [R1+0x3ef0], R37 ;  /* 0x003ef02501007387 */ /* 0x000fe20000100800 */
[----:B------:R-:W-:-:S03]  /*bf4b0*/  IADD3.X R33, PT, PT, R33, UR7, RZ, P1, !PT ;  /* 0x0000000721217c10 */ /* 0x000fc60008ffe4ff */
[----:B-1----:R-:W4:Y:S04]  /*bf4c0*/  LDL.LU R5, [R1+0x3ea4] ;  /* 0x003ea40001057983 */ /* 0x002f280000300800 */
        /* <DEDUP_REMOVED lines=21> */
[----:B------:R-:W-:Y:S02]  /*bf620*/  IADD3 R22, P5, PT, R22, UR14, RZ ;  /* 0x0000000e16167c10 */ /* 0x000fe4000ffbe0ff */
[----:B------:R-:W-:Y:S01]  /*bf630*/  IADD3.X R21, PT, PT, R21, UR7, RZ, P1, !PT ;  /* 0x0000000715157c10 */ /* 0x000fe20008ffe4ff */
[----:B------:R-:W-:Y:S01]  /*bf640*/  STL [R1+0x3edc], R25 ;  /* 0x003edc1901007387 */ /* 0x000fe20000100800 */
[----:B------:R-:W-:-:S03]  /*bf650*/  IADD3 R2, P1, PT, R2, UR14, RZ ;  /* 0x0000000e02027c10 */ /* 0x000fc6000ff3e0ff */
[----:B------:R-:W-:Y:S04]  /*bf660*/  STL [R1+0x3e2c], R24 ;  /* 0x003e2c1801007387 */ /* 0x000fe80000100800 */
[----:B------:R-:W-:Y:S04]  /*bf670*/  STL [R1+0x3ed4], R23 ;  /* 0x003ed41701007387 */ /* 0x000fe80000100800 */
[----:B------:R1:W-:Y:S04]  /*bf680*/  STL [R1+0x3e38], R2 ;  /* 0x003e380201007387 */ /* 0x0003e80000100800 */
[----:B------:R-:W-:Y:S04]  /*bf690*/  STL [R1+0x3e34], R22 ;  /* 0x003e341601007387 */ /* 0x000fe80000100800 */
[----:B-1----:R-:W4:Y:S01]  /*bf6a0*/  LDL.LU R2, [R1+0x3e10] ;  /* 0x003e100001027983 */ /* 0x002f220000300800 */
[----:B------:R-:W-:-:S03]  /*bf6b0*/  IADD3.X R20, PT, PT, R20, UR7, RZ, P4, !PT ;  /* 0x0000000714147c10 */ /* 0x000fc6000a7fe4ff */
[----:B------:R-:W-:Y:S04]  /*bf6c0*/  STL [R1+0x3ecc], R21 ;  /* 0x003ecc1501007387 */ /* 0x000fe80000100800 */
[----:B------:R1:W-:Y:S04]  /*bf6d0*/  STL [R1+0x3ec4], R20 ;  /* 0x003ec41401007387 */ /* 0x0003e80000100800 */
[----:B-1----:R-:W4:Y:S04]  /*bf6e0*/  LDL.LU R20, [R1+0x3e28] ;  /* 0x003e280001147983 */ /* 0x002f280000300800 */
[----:B------:R-:W4:Y:S01]  /*bf6f0*/  LDL.LU R44, [R1+0x3e08] ;  /* 0x003e0800012c7983 */ /* 0x000f220000300800 */
[----:B--2---:R-:W-:-:S05]  /*bf700*/  IADD3 R7, P4, PT, R7, UR14, RZ ;  /* 0x0000000e07077c10 */ /* 0x004fca000ff9e0ff */
[----:B------:R1:W-:Y:S04]  /*bf710*/  STL [R1+0x3e20], R7 ;  /* 0x003e200701007387 */ /* 0x0003e80000100800 */
[----:B-1----:R-:W2:Y:S01]  /*bf720*/  LDL.LU R7, [R1+0x3e30] ;  /* 0x003e300001077983 */ /* 0x002ea20000300800 */
[----:B---3--:R-:W-:-:S03]  /*bf730*/  IADD3.X R6, PT, PT, R6, UR7, RZ, P3, !PT ;  /* 0x0000000706067c10 */ /* 0x008fc60009ffe4ff */
[----:B------:R-:W3:Y:S04]  /*bf740*/  LDL.LU R39, [R1+0x3e00] ;  /* 0x003e000001277983 */ /* 0x000ee80000300800 */
[----:B------:R-:W3:Y:S04]  /*bf750*/  LDL.LU R38, [R1+0x3e1c] ;  /* 0x003e1c0001267983 */ /* 0x000ee80000300800 */
[----:B------:R1:W-:Y:S04]  /*bf760*/  STL [R1+0x3ebc], R6 ;  /* 0x003ebc0601007387 */ /* 0x0003e80000100800 */
[----:B-1----:R-:W3:Y:S01]  /*bf770*/  LDL.LU R6, [R1+0x3dec] ;  /* 0x003dec0001067983 */ /* 0x002ee20000300800 */
[----:B----4-:R-:W-:-:S03]  /*bf780*/  IADD3 R4, P3, PT, R4, UR14, RZ ;  /* 0x0000000e04047c10 */ /* 0x010fc6000ff7e0ff */
        /* <DEDUP_REMOVED lines=22> */
[----:B------:R-:W-:-:S05]  /*bf8f0*/  IADD3 R2, P2, PT, R2, UR14, RZ ;  /* 0x0000000e02027c10 */ /* 0x000fca000ff5e0ff */
[----:B------:R1:W-:Y:S04]  /*bf900*/  STL [R1+0x3e10], R2 ;  /* 0x003e100201007387 */ /* 0x0003e80000100800 */
[----:B-1----:R-:W4:Y:S01]  /*bf910*/  LDL.LU R2, [R1+0x3d38] ;  /* 0x003d380001027983 */ /* 0x002f220000300800 */
[----:B------:R-:W-:-:S05]  /*bf920*/  IADD3.X R20, PT, PT, R20, UR7, RZ, P6, !PT ;  /* 0x0000000714147c10 */ /* 0x000fca000b7fe4ff */
[----:B------:R1:W-:Y:S01]  /*bf930*/  STL [R1+0x3e28], R20 ;  /* 0x003e281401007387 */ /* 0x0003e20000100800 */
[----:B------:R-:W-:-:S03]  /*bf940*/  IADD3 R44, P6, PT, R44, UR14, RZ ;  /* 0x0000000e2c2c7c10 */ /* 0x000fc6000ffde0ff */
[----:B-1----:R-:W4:Y:S01]  /*bf950*/  LDL.LU R20, [R1+0x3dc4] ;  /* 0x003dc40001147983 */ /* 0x002f220000300800 */
[----:B--2---:R-:W-:Y:S02]  /*bf960*/  IADD3.X R7, PT, PT, R7, UR7, RZ, P5, !PT ;  /* 0x0000000707077c10 */ /* 0x004fe4000affe4ff */
[----:B---3--:R-:W-:-:S03]  /*bf970*/  IADD3 R39, P5, PT, R39, UR14, RZ ;  /* 0x0000000e27277c10 */ /* 0x008fc6000ffbe0ff */
[----:B------:R1:W-:Y:S01]  /*bf980*/  STL [R1+0x3e30], R7 ;  /* 0x003e300701007387 */ /* 0x0003e20000100800 */
[----:B------:R-:W-:-:S03]  /*bf990*/  IADD3.X R38, PT, PT, R38, UR7, RZ, P1, !PT ;  /* 0x0000000726267c10 */ /* 0x000fc60008ffe4ff */
[----:B-1----:R-:W2:Y:S01]  /*bf9a0*/  LDL.LU R7, [R1+0x3d20] ;  /* 0x003d200001077983 */ /* 0x002ea20000300800 */
[----:B------:R-:W-:-:S03]  /*bf9b0*/  IADD3 R6, P1, PT, R6, UR14, RZ ;  /* 0x0000000e06067c10 */ /* 0x000fc6000ff3e0ff */
[----:B------:R-:W-:Y:S01]  /*bf9c0*/  STL [R1+0x3e08], R44 ;  /* 0x003e082c01007387 */ /* 0x000fe20000100800 */
[----:B----4-:R-:W-:-:S03]  /*bf9d0*/  IADD3.X R37, PT, PT, R37, UR7, RZ, P4, !PT ;  /* 0x0000000725257c10 */ /* 0x010fc6000a7fe4ff */
[----:B------:R1:W-:Y:S04]  /*bf9e0*/  STL [R1+0x3dec], R6 ;  /* 0x003dec0601007387 */ /* 0x0003e80000100800 */
[----:B------:R-:W-:Y:S01]  /*bf9f0*/  STL [R1+0x3e00], R39 ;  /* 0x003e002701007387 */ /* 0x000fe20000100800 */
[----:B------:R-:W-:-:S03]  /*bfa00*/  IADD3 R36, P4, PT, R36, UR14, RZ ;  /* 0x0000000e24247c10 */ /* 0x000fc6000ff9e0ff */
[----:B-1----:R-:W3:Y:S01]  /*bfa10*/  LDL.LU R6, [R1+0x3dbc] ;  /* 0x003dbc0001067983 */ /* 0x002ee20000300800 */
[----:B------:R-:W-:-:S03]  /*bfa20*/  IADD3.X R4, PT, PT, R4, UR7, RZ, P3, !PT ;  /* 0x0000000704047c10 */ /* 0x000fc60009ffe4ff */
[----:B------:R-:W-:Y:S01]  /*bfa30*/  STL [R1+0x3e1c], R38 ;  /* 0x003e1c2601007387 */ /* 0x000fe20000100800 */
[----:B------:R-:W-:-:S03]  /*bfa40*/  IADD3 R35, P3, PT, R35, UR14, RZ ;  /* 0x0000000e23237c10 */ /* 0x000fc6000ff7e0ff */
[----:B------:R1:W-:Y:S01]  /*bfa50*/  STL [R1+0x3e0c], R4 ;  /* 0x003e0c0401007387 */ /* 0x0003e20000100800 */
[----:B------:R-:W-:-:S03]  /*bfa60*/  IADD3.X R34, PT, PT, R34, UR7, RZ, P2, !PT ;  /* 0x0000000722227c10 */ /* 0x000fc600097fe4ff */
[----:B------:R-:W-:Y:S01]  /*bfa70*/  STL [R1+0x3e14], R37 ;  /* 0x003e142501007387 */ /* 0x000fe20000100800 */
[----:B------:R-:W-:-:S03]  /*bfa80*/  IADD3 R33, P2, PT, R33, UR14, RZ ;  /* 0x0000000e21217c10 */ /* 0x000fc6000ff5e0ff */
[----:B-1----:R-:W4:Y:S04]  /*bfa90*/  LDL.LU R4, [R1+0x3d18] ;  /* 0x003d180001047983 */ /* 0x002f280000300800 */
        /* <DEDUP_REMOVED lines=25> */
[----:B------:R-:W-:Y:S04]  /*bfc30*/  STL [R1+0x3ddc], R24 ;  /* 0x003ddc1801007387 */ /* 0x000fe80000100800 */
[----:B------:R-:W-:Y:S04]  /*bfc40*/  STL [R1+0x3d2c], R23 ;  /* 0x003d2c1701007387 */ /* 0x000fe80000100800 */
[----:B------:R1:W-:Y:S04]  /*bfc50*/  STL [R1+0x3dcc], R5 ;  /* 0x003dcc0501007387 */ /* 0x0003e80000100800 */
[----:B------:R-:W-:Y:S04]  /*bfc60*/  STL [R1+0x3dd4], R22 ;  /* 0x003dd41601007387 */ /* 0x000fe80000100800 */
[----:B-1----:R-:W4:Y:S01]  /*bfc70*/  LDL.LU R5, [R1+0x3da4] ;  /* 0x003da40001057983 */ /* 0x002f220000300800 */
[----:B------:R-:W-:-:S03]  /*bfc80*/  IADD3 R2, P6, PT, R2, UR14, RZ ;  /* 0x0000000e02027c10 */ /* 0x000fc6000ffde0ff */
[----:B------:R-:W-:Y:S04]  /*bfc90*/  STL [R1+0x3d34], R21 ;  /* 0x003d341501007387 */ /* 0x000fe80000100800 */
[----:B------:R1:W-:Y:S04]  /*bfca0*/  STL [R1+0x3d38], R2 ;  /* 0x003d380201007387 */ /* 0x0003e80000100800 */
[----:B-1----:R-:W4:Y:S01]  /*bfcb0*/  LDL.LU R2, [R1+0x3d10] ;  /* 0x003d100001027983 */ /* 0x002f220000300800 */
[----:B------:R-:W-:-:S03]  /*bfcc0*/  IADD3.X R20, PT, PT, R20, UR7, RZ, P5, !PT ;  /* 0x0000000714147c10 */ /* 0x000fc6000affe4ff */
[----:B------:R-:W4:Y:S04]  /*bfcd0*/  LDL.LU R44, [R1+0x3d28] ;  /* 0x003d2800012c7983 */ /* 0x000f280000300800 */
[----:B------:R1:W-:Y:S04]  /*bfce0*/  STL [R1+0x3dc4], R20 ;  /* 0x003dc41401007387 */ /* 0x0003e80000100800 */
[----:B-1----:R-:W4:Y:S04]  /*bfcf0*/  LDL.LU R20, [R1+0x3d08] ;  /* 0x003d080001147983 */ /* 0x002f280000300800 */
[----:B------:R-:W4:Y:S04]  /*bfd00*/  LDL.LU R39, [R1+0x3d30] ;  /* 0x003d300001277983 */ /* 0x000f280000300800 */
[----:B------:R-:W4:Y:S01]  /*bfd10*/  LDL.LU R38, [R1+0x3d00] ;  /* 0x003d000001267983 */ /* 0x000f220000300800 */
[----:B--2---:R-:W-:-:S05]  /*bfd20*/  IADD3 R7, P5, PT, R7, UR14, RZ ;  /* 0x0000000e07077c10 */ /* 0x004fca000ffbe0ff */
[----:B------:R1:W-:Y:S04]  /*bfd30*/  STL [R1+0x3d20], R7 ;  /* 0x003d200701007387 */ /* 0x0003e80000100800 */
[----:B-1----:R-:W2:Y:S04]  /*bfd40*/  LDL.LU R7, [R1+0x3d1c] ;  /* 0x003d1c0001077983 */ /* 0x002ea80000300800 */
[----:B------:R-:W2:Y:S01]  /*bfd50*/  LDL.LU R37, [R1+0x3cec] ;  /* 0x003cec0001257983 */ /* 0x000ea20000300800 */
[----:B---3--:R-:W-:-:S03]  /*bfd60*/  IADD3.X R6, PT, PT, R6, UR7, RZ, P1, !PT ;  /* 0x0000000706067c10 */ /* 0x008fc60008ffe4ff */
[----:B------:R-:W3:Y:S04]  /*bfd70*/  LDL.LU R36, [R1+0x3d14] ;  /* 0x003d140001247983 */ /* 0x000ee80000300800 */
[----:B------:R1:W-:Y:S04]  /*bfd80*/  STL [R1+0x3dbc], R6 ;  /* 0x003dbc0601007387 */ /* 0x0003e80000100800 */
[----:B-1----:R-:W3:Y:S04]  /*bfd90*/  LDL.LU R6, [R1+0x3cf4] ;  /* 0x003cf40001067983 */ /* 0x002ee80000300800 */
[----:B------:R-:W3:Y:S01]  /*bfda0*/  LDL.LU R35, [R1+0x3d0c] ;  /* 0x003d0c0001237983 */ /* 0x000ee20000300800 */
[----:B----4-:R-:W-:-:S03]  /*bfdb0*/  IADD3 R4, P1, PT, R4, UR14, RZ ;  /* 0x0000000e04047c10 */ /* 0x010fc6000ff3e0ff */
        /* <DEDUP_REMOVED lines=19> */
[----:B------:R-:W-:-:S05]  /*bfef0*/  IADD3 R2, P4, PT, R2, UR14, RZ ;  /* 0x0000000e02027c10 */ /* 0x000fca000ff9e0ff */
[----:B------:R1:W-:Y:S04]  /*bff00*/  STL [R1+0x3d10], R2 ;  /* 0x003d100201007387 */ /* 0x0003e80000100800 */
[----:B-1----:R-:W4:Y:S01]  /*bff10*/  LDL.LU R2, [R1+0x3c38] ;  /* 0x003c380001027983 */ /* 0x002f220000300800 */
[----:B------:R-:W-:Y:S02]  /*bff20*/  IADD3.X R44, PT, PT, R44, UR7, RZ, P3, !PT ;  /* 0x000000072c2c7c10 */ /* 0x000fe40009ffe4ff */
[----:B------:R-:W-:Y:S02]  /*bff30*/  IADD3 R20, P3, PT, R20, UR14, RZ ;  /* 0x0000000e14147c10 */ /* 0x000fe4000ff7e0ff */
[----:B------:R-:W-:-:S03]  /*bff40*/  IADD3.X R39, PT, PT, R39, UR7, RZ, P2, !PT ;  /* 0x0000000727277c10 */ /* 0x000fc600097fe4ff */
[----:B------:R1:W-:Y:S01]  /*bff50*/  STL [R1+0x3d08], R20 ;  /* 0x003d081401007387 */ /* 0x0003e20000100800 */
[----:B------:R-:W-:-:S03]  /*bff60*/  IADD3 R38, P2, PT, R38, UR14, RZ ;  /* 0x0000000e26267c10 */ /* 0x000fc6000ff5e0ff */
[----:B-1----:R-:W4:Y:S04]  /*bff70*/  LDL.LU R20, [R1+0x3cc4] ;  /* 0x003cc40001147983 */ /* 0x002f280000300800 */
[----:B------:R-:W-:Y:S01]  /*bff80*/  STL [R1+0x3d28], R44 ;  /* 0x003d282c01007387 */ /* 0x000fe20000100800 */
[----:B--2---:R-:W-:Y:S02]  /*bff90*/  IADD3.X R7, PT, PT, R7, UR7, RZ, P6, !PT ;  /* 0x0000000707077c10 */ /* 0x004fe4000b7fe4ff */
[----:B------:R-:W-:-:S03]  /*bffa0*/  IADD3 R37, P6, PT, R37, UR14, RZ ;  /* 0x0000000e25257c10 */ /* 0x000fc6000ffde0ff */
[----:B------:R1:W-:Y:S01]  /*bffb0*/  STL [R1+0x3d1c], R7 ;  /* 0x003d1c0701007387 */ /* 0x0003e20000100800 */
[----:B---3--:R-:W-:-:S03]  /*bffc0*/  IADD3.X R36, PT, PT, R36, UR7, RZ, P5, !PT ;  /* 0x0000000724247c10 */ /* 0x008fc6000affe4ff */
[----:B------:R-:W-:Y:S04]  /*bffd0*/  STL [R1+0x3d30], R39 ;  /* 0x003d302701007387 */ /* 0x000fe80000100800 */
[----:B-1----:R-:W2:Y:S01]  /*bffe0*/  LDL.LU R7, [R1+0x3c20] ;  /* 0x003c200001077983 */ /* 0x002ea20000300800 */
[----:B------:R-:W-:-:S03]  /*bfff0*/  IADD3 R6, P5, PT, R6, UR14, RZ ;  /* 0x0000000e06067c10 */ /* 0x000fc6000ffbe0ff */
[----:B------:R-:W-:Y:S01]  /*c0000*/  STL [R1+0x3d00], R38 ;  /* 0x003d002601007387 */ /* 0x000fe20000100800 */
[----:B------:R-:W-:-:S03]  /*c0010*/  IADD3.X R35, PT, PT, R35, UR7, RZ, P1, !PT ;  /* 0x0000000723237c10 */ /* 0x000fc60008ffe4ff */
[----:B------:R1:W-:Y:S01]  /*c0020*/  STL [R1+0x3cf4], R6 ;  /* 0x003cf40601007387 */ /* 0x0003e20000100800 */
[----:B----4-:R-:W-:-:S03]  /*c0030*/  IADD3 R34, P1, PT, R34, UR14, RZ ;  /* 0x0000000e22227c10 */ /* 0x010fc6000ff3e0ff */
[----:B------:R-:W-:Y:S01]  /*c0040*/  STL [R1+0x3cec], R37 ;  /* 0x003cec2501007387 */ /* 0x000fe20000100800 */
[----:B------:R-:W-:-:S03]  /*c0050*/  IADD3.X R33, PT, PT, R33, UR7, RZ, P4, !PT ;  /* 0x0000000721217c10 */ /* 0x000fc6000a7fe4ff */
[----:B-1----:R-:W3:Y:S04]  /*c0060*/  LDL.LU R6, [R1+0x3cbc] ;  /* 0x003cbc0001067983 */ /* 0x002ee80000300800 */
        /* <DEDUP_REMOVED lines=33> */
[----:B-1----:R-:W4:Y:S01]  /*c0280*/  LDL.LU R5, [R1+0x3ca4] ;  /* 0x003ca40001057983 */ /* 0x002f220000300800 */
[----:B------:R-:W-:-:S03]  /*c0290*/  IADD3 R2, P3, PT, R2, UR14, RZ ;  /* 0x0000000e02027c10 */ /* 0x000fc6000ff7e0ff */
[----:B------:R-:W4:Y:S04]  /*c02a0*/  LDL.LU R44, [R1+0x3c10] ;  /* 0x003c1000012c7983 */ /* 0x000f280000300800 */
[----:B------:R1:W-:Y:S04]  /*c02b0*/  STL [R1+0x3c38], R2 ;  /* 0x003c380201007387 */ /* 0x0003e80000100800 */
[----:B-1----:R-:W4:Y:S01]  /*c02c0*/  LDL.LU R2, [R1+0x3c28] ;  /* 0x003c280001027983 */ /* 0x002f220000300800 */
[----:B------:R-:W-:-:S03]  /*c02d0*/  IADD3.X R20, PT, PT, R20, UR7, RZ, P2, !PT ;  /* 0x0000000714147c10 */ /* 0x000fc600097fe4ff */
[----:B------:R-:W4:Y:S04]  /*c02e0*/  LDL.LU R39, [R1+0x3c08] ;  /* 0x003c080001277983 */ /* 0x000f280000300800 */
        /* <DEDUP_REMOVED lines=25> */
[----:B-1----:R-:W3:Y:S01]  /*c0480*/  LDL.LU R6, [R1+0x3bd4] ;  /* 0x003bd40001067983 */ /* 0x002ee20000300800 */
[----:B----4-:R-:W-:-:S05]  /*c0490*/  IADD3 R4, P6, PT, R4, UR14, RZ ;  /* 0x0000000e04047c10 */ /* 0x010fca000ffde0ff */
[----:B------:R1:W-:Y:S04]  /*c04a0*/  STL [R1+0x3c18], R4 ;  /* 0x003c180401007387 */ /* 0x0003e80000100800 */
[----:B-1----:R-:W4:Y:S01]  /*c04b0*/  LDL.LU R4, [R1+0x3b34] ;  /* 0x003b340001047983 */ /* 0x002f220000300800 */
[----:B------:R-:W-:-:S05]  /*c04c0*/  IADD3.X R5, PT, PT, R5, UR7, RZ, P5, !PT ;  /* 0x0000000705057c10 */ /* 0x000fca000affe4ff */
[----:B------:R1:W-:Y:S04]  /*c04d0*/  STL [R1+0x3ca4], R5 ;  /* 0x003ca40501007387 */ /* 0x0003e80000100800 */
[----:B-1----:R-:W4:Y:S01]  /*c04e0*/  LDL.LU R5, [R1+0x3bcc] ;  /* 0x003bcc0001057983 */ /* 0x002f220000300800 */
[----:B------:R-:W-:-:S05]  /*c04f0*/  IADD3.X R2, PT, PT, R2, UR7, RZ, P1, !PT ;  /* 0x0000000702027c10 */ /* 0x000fca0008ffe4ff */
[----:B------:R1:W-:Y:S04]  /*c0500*/  STL [R1+0x3c28], R2 ;  /* 0x003c280201007387 */ /* 0x0003e80000100800 */
[----:B-1----:R-:W4:Y:S01]  /*c0510*/  LDL.LU R2, [R1+0x3b38] ;  /* 0x003b380001027983 */ /* 0x002f220000300800 */
[----:B------:R-:W-:Y:S02]  /*c0520*/  IADD3 R44, P5, PT, R44, UR14, RZ ;  /* 0x0000000e2c2c7c10 */ /* 0x000fe4000ffbe0ff */
[----:B------:R-:W-:Y:S02]  /*c0530*/  IADD3.X R38, PT, PT, R38, UR7, RZ, P4, !PT ;  /* 0x0000000726267c10 */ /* 0x000fe4000a7fe4ff */
[----:B------:R-:W-:Y:S02]  /*c0540*/  IADD3 R39, P1, PT, R39, UR14, RZ ;  /* 0x0000000e27277c10 */ /* 0x000fe4000ff3e0ff */
[----:B------:R-:W-:Y:S01]  /*c0550*/  IADD3 R20, P4, PT, R20, UR14, RZ ;  /* 0x0000000e14147c10 */ /* 0x000fe2000ff9e0ff */
[----:B------:R-:W-:Y:S01]  /*c0560*/  STL [R1+0x3c10], R44 ;  /* 0x003c102c01007387 */ /* 0x000fe20000100800 */
[----:B------:R-:W-:-:S03]  /*c0570*/  IADD3.X R37, PT, PT, R37, UR7, RZ, P3, !PT ;  /* 0x0000000725257c10 */ /* 0x000fc60009ffe4ff */
[----:B------:R1:W-:Y:S04]  /*c0580*/  STL [R1+0x3c00], R20 ;  /* 0x003c001401007387 */ /* 0x0003e80000100800 */
[----:B------:R-:W-:Y:S01]  /*c0590*/  STL [R1+0x3c08], R39 ;  /* 0x003c082701007387 */ /* 0x000fe20000100800 */
[----:B------:R-:W-:-:S03]  /*c05a0*/  IADD3 R36, P3, PT, R36, UR14, RZ ;  /* 0x0000000e24247c10 */ /* 0x000fc6000ff7e0ff */
[----:B-1----:R-:W4:Y:S04]  /*c05b0*/  LDL.LU R20, [R1+0x3bc4] ;  /* 0x003bc40001147983 */ /* 0x002f280000300800 */
[----:B------:R-:W-:Y:S01]  /*c05c0*/  STL [R1+0x3c30], R38 ;  /* 0x003c302601007387 */ /* 0x000fe20000100800 */
[----:B--2---:R-:W-:Y:S02]  /*c05d0*/  IADD3.X R7, PT, PT, R7, UR7, RZ, P2, !PT ;  /* 0x0000000707077c10 */ /* 0x004fe400097fe4ff */
[----:B------:R-:W-:-:S03]  /*c05e0*/  IADD3 R35, P2, PT, R35, UR14, RZ ;  /* 0x0000000e23237c10 */ /* 0x000fc6000ff5e0ff */
[----:B------:R1:W-:Y:S01]  /*c05f0*/  STL [R1+0x3c14], R7 ;  /* 0x003c140701007387 */ /* 0x0003e20000100800 */
[----:B---3--:R-:W-:-:S03]  /*c0600*/  IADD3.X R34, PT, PT, R34, UR7, RZ, P6, !PT ;  /* 0x0000000722227c10 */ /* 0x008fc6000b7fe4ff */
[----:B------:R-:W-:Y:S01]  /*c0610*/  STL [R1+0x3c1c], R37 ;  /* 0x003c1c2501007387 */ /* 0x000fe20000100800 */
[----:B------:R-:W-:-:S03]  /*c0620*/  IADD3 R33, P6, PT, R33, UR14, RZ ;  /* 0x0000000e21217c10 */ /* 0x000fc6000ffde0ff */
[----:B-1----:R-:W2:Y:S04]  /*c0630*/  LDL.LU R7, [R1+0x3b20] ;  /* 0x003b200001077983 */ /* 0x002ea80000300800 */
        /* <DEDUP_REMOVED lines=29> */
[----:B-1----:R-:W3:Y:S01]  /*c0810*/  LDL.LU R6, [R1+0x3bbc] ;  /* 0x003bbc0001067983 */ /* 0x002ee20000300800 */
[----:B----4-:R-:W-:-:S03]  /*c0820*/  IADD3 R4, P5, PT, R4, UR14, RZ ;  /* 0x0000000e04047c10 */ /* 0x010fc6000ffbe0ff */
[----:B------:R-:W-:Y:S04]  /*c0830*/  STL [R1+0x3b2c], R21 ;  /* 0x003b2c1501007387 */ /* 0x000fe80000100800 */
[----:B------:R1:W-:Y:S04]  /*c0840*/  STL [R1+0x3b34], R4 ;  /* 0x003b340401007387 */ /* 0x0003e80000100800 */
[----:B-1----:R-:W4:Y:S04]  /*c0850*/  LDL.LU R4, [R1+0x3b18] ;  /* 0x003b180001047983 */ /* 0x002f280000300800 */
[----:B------:R-:W4:Y:S01]  /*c0860*/  LDL.LU R44, [R1+0x3ba4] ;  /* 0x003ba400012c7983 */ /* 0x000f220000300800 */
[----:B------:R-:W-:-:S05]  /*c0870*/  IADD3.X R5, PT, PT, R5, UR7, RZ, P1, !PT ;  /* 0x0000000705057c10 */ /* 0x000fca0008ffe4ff */
[----:B------:R1:W-:Y:S04]  /*c0880*/  STL [R1+0x3bcc], R5 ;  /* 0x003bcc0501007387 */ /* 0x0003e80000100800 */
[----:B-1----:R-:W4:Y:S01]  /*c0890*/  LDL.LU R5, [R1+0x3b10] ;  /* 0x003b100001057983 */ /* 0x002f220000300800 */
[----:B------:R-:W-:-:S03]  /*c08a0*/  IADD3 R2, P1, PT, R2, UR14, RZ ;  /* 0x0000000e02027c10 */ /* 0x000fc6000ff3e0ff */
[----:B------:R-:W4:Y:S04]  /*c08b0*/  LDL.LU R39, [R1+0x3b28] ;  /* 0x003b280001277983 */ /* 0x000f280000300800 */
        /* <DEDUP_REMOVED lines=9> */
[----:B------:R-:W4:Y:S04]  /*c0950*/  LDL.LU R34, [R1+0x3af4] ;  /* 0x003af40001227983 */ /* 0x000f280000300800 */
[----:B------:R-:W4:Y:S01]  /*c0960*/  LDL.LU R33, [R1+0x3b0c] ;  /* 0x003b0c0001217983 */ /* 0x000f220000300800 */
[----:B--2---:R-:W-:-:S05]  /*c0970*/  IADD3 R7, P4, PT, R7, UR14, RZ ;  /* 0x0000000e07077c10 */ /* 0x004fca000ff9e0ff */
        /* <DEDUP_REMOVED lines=13> */
[----:B-1----:R-:W2:Y:S01]  /*c0a50*/  LDL.LU R7, [R1+0x3a2c] ;  /* 0x003a2c0001077983 */ /* 0x002ea20000300800 */
[----:B---3--:R-:W-:-:S05]  /*c0a60*/  IADD3.X R6, PT, PT, R6, UR7, RZ, P3, !PT ;  /* 0x0000000706067c10 */ /* 0x008fca0009ffe4ff */
[----:B------:R1:W-:Y:S04]  /*c0a70*/  STL [R1+0x3bbc], R6 ;  /* 0x003bbc0601007387 */ /* 0x0003e80000100800 */
[----:B-1----:R-:W3:Y:S01]  /*c0a80*/  LDL.LU R6, [R1+0x3ad4] ;  /* 0x003ad40001067983 */ /* 0x002ee20000300800 */
[----:B----4-:R-:W-:Y:S02]  /*c0a90*/  IADD3 R4, P3, PT, R4, UR14, RZ ;  /* 0x0000000e04047c10 */ /* 0x010fe4000ff7e0ff */
[----:B------:R-:W-:-:S03]  /*c0aa0*/  IADD3.X R44, PT, PT, R44, UR7, RZ, P2, !PT ;  /* 0x000000072c2c7c10 */ /* 0x000fc600097fe4ff */
[----:B------:R1:W-:Y:S04]  /*c0ab0*/  STL [R1+0x3b18], R4 ;  /* 0x003b180401007387 */ /* 0x0003e80000100800 */
[----:B-1----:R-:W4:Y:S01]  /*c0ac0*/  LDL.LU R4, [R1+0x3a34] ;  /* 0x003a340001047983 */ /* 0x002f220000300800 */
[----:B------:R-:W-:Y:S02]  /*c0ad0*/  IADD3 R5, P2, PT, R5, UR14, RZ ;  /* 0x0000000e05057c10 */ /* 0x000fe4000ff5e0ff */
[----:B------:R-:W-:-:S03]  /*c0ae0*/  IADD3.X R39, PT, PT, R39, UR7, RZ, P6, !PT ;  /* 0x0000000727277c10 */ /* 0x000fc6000b7fe4ff */
[----:B------:R1:W-:Y:S04]  /*c0af0*/  STL [R1+0x3b10], R5 ;  /* 0x003b100501007387 */ /* 0x0003e80000100800 */
[----:B-1----:R-:W4:Y:S01]  /*c0b00*/  LDL.LU R5, [R1+0x3acc] ;  /* 0x003acc0001057983 */ /* 0x002f220000300800 */
[----:B------:R-:W-:-:S03]  /*c0b10*/  IADD3.X R2, PT, PT, R2, UR7, RZ, P5, !PT ;  /* 0x0000000702027c10 */ /* 0x000fc6000affe4ff */
[----:B------:R-:W-:Y:S04]  /*c0b20*/  STL [R1+0x3ba4], R44 ;  /* 0x003ba42c01007387 */ /* 0x000fe80000100800 */
[----:B------:R1:W-:Y:S04]  /*c0b30*/  STL [R1+0x3b30], R2 ;  /* 0x003b300201007387 */ /* 0x0003e80000100800 */
[----:B------:R-:W-:Y:S04]  /*c0b40*/  STL [R1+0x3b28], R39 ;  /* 0x003b282701007387 */ /* 0x000fe80000100800 */
[----:B-1----:R-:W4:Y:S01]  /*c0b50*/  LDL.LU R2, [R1+0x3a38] ;  /* 0x003a380001027983 */ /* 0x002f220000300800 */
[----:B------:R-:W-:-:S02]  /*c0b60*/  IADD3 R38, P6, PT, R38, UR14, RZ ;  /* 0x0000000e26267c10 */ /* 0x000fc4000ffde0ff */
[----:B------:R-:W-:Y:S02]  /*c0b70*/  IADD3.X R36, PT, PT, R36, UR7, RZ, P1, !PT ;  /* 0x0000000724247c10 */ /* 0x000fe40008ffe4ff */
[----:B------:R-:W-:Y:S02]  /*c0b80*/  IADD3 R37, P5, PT, R37, UR14, RZ ;  /* 0x0000000e25257c10 */ /* 0x000fe4000ffbe0ff */
[----:B------:R-:W-:Y:S01]  /*c0b90*/  IADD3 R20, P1, PT, R20, UR14, RZ ;  /* 0x0000000e14147c10 */ /* 0x000fe2000ff3e0ff */
[----:B------:R-:W-:Y:S01]  /*c0ba0*/  STL [R1+0x3b08], R38 ;  /* 0x003b082601007387 */ /* 0x000fe20000100800 */
[----:B------:R-:W-:-:S03]  /*c0bb0*/  IADD3.X R35, PT, PT, R35, UR7, RZ, P4, !PT ;  /* 0x0000000723237c10 */ /* 0x000fc6000a7fe4ff */
[----:B------:R1:W-:Y:S01]  /*c0bc0*/  STL [R1+0x3aec], R20 ;  /* 0x003aec1401007387 */ /* 0x0003e20000100800 */
[----:B------:R-:W-:-:S03]  /*c0bd0*/  IADD3 R34, P4, PT, R34, UR14, RZ ;  /* 0x0000000e22227c10 */ /* 0x000fc6000ff9e0ff */
[----:B------:R-:W-:Y:S01]  /*c0be0*/  STL [R1+0x3b00], R37 ;  /* 0x003b002501007387 */ /* 0x000fe20000100800 */
[----:B------:R-:W-:-:S03]  /*c0bf0*/  IADD3.X R33, PT, PT, R33, UR7, RZ, P3, !PT ;  /* 0x0000000721217c10 */ /* 0x000fc60009ffe4ff */
[----:B-1----:R-:W4:Y:S04]  /*c0c00*/  LDL.LU R20, [R1+0x3ac4] ;  /* 0x003ac40001147983 */ /* 0x002f280000300800 */
[----:B------:R-:W-:Y:S04]  /*c0c10*/  STL [R1+0x3b1c], R36 ;  /* 0x003b1c2401007387 */ /* 0x000fe80000100800 */
[----:B------:R-:W-:Y:S04]  /*c0c20*/  STL [R1+0x3b14], R35 ;  /* 0x003b142301007387 */ /* 0x000fe80000100800 */
[----:B------:R-:W-:Y:S04]  /*c0c30*/  STL [R1+0x3af4], R34 ;  /* 0x003af42201007387 */ /* 0x000fe80000100800 */
[----:B------:R-:W-:Y:S01]  /*c0c40*/  STL [R1+0x3b0c], R33 ;  /* 0x003b0c2101007387 */ /* 0x000fe20000100800 */
[----:B--2---:R-:W-:-:S02]  /*c0c50*/  IADD3 R32, P3, PT, R32, UR14, RZ ;  /* 0x0000000e20207c10 */ /* 0x004fc4000ff7e0ff */
        /* <DEDUP_REMOVED lines=19> */
[----:B------:R-:W-:Y:S02]  /*c0d90*/  IADD3.X R21, PT, PT, R21, UR7, RZ, P3, !PT ;  /* 0x0000000715157c10 */ /* 0x000fe40009ffe4ff */
[----:B------:R-:W-:Y:S01]  /*c0da0*/  IADD3 R7, P3, PT, R7, UR14, RZ ;  /* 0x0000000e07077c10 */ /* 0x000fe2000ff7e0ff */
[----:B------:R-:W-:Y:S04]  /*c0db0*/  STL [R1+0x3af0], R23 ;  /* 0x003af01701007387 */ /* 0x000fe80000100800 */
[----:B------:R1:W-:Y:S04]  /*c0dc0*/  STL [R1+0x3a2c], R7 ;  /* 0x003a2c0701007387 */ /* 0x0003e80000100800 */
[----:B------:R-:W-:Y:S04]  /*c0dd0*/  STL [R1+0x3ac0], R22 ;  /* 0x003ac01601007387 */ /* 0x000fe80000100800 */
[----:B-1----:R-:W2:Y:S04]  /*c0de0*/  LDL.LU R7, [R1+0x3a20] ;  /* 0x003a200001077983 */ /* 0x002ea80000300800 */
[----:B------:R-:W-:Y:S01]  /*c0df0*/  STL [R1+0x3adc], R21 ;  /* 0x003adc1501007387 */ /* 0x000fe20000100800 */
[----:B---3--:R-:W-:-:S05]  /*c0e00*/  IADD3.X R6, PT, PT, R6, UR7, RZ, P2, !PT ;  /* 0x0000000706067c10 */ /* 0x008fca00097fe4ff */
[----:B------:R1:W-:Y:S04]  /*c0e10*/  STL [R1+0x3ad4], R6 ;  /* 0x003ad40601007387 */ /* 0x0003e80000100800 */
[----:B-1----:R-:W3:Y:S04]  /*c0e20*/  LDL.LU R6, [R1+0x3abc] ;  /* 0x003abc0001067983 */ /* 0x002ee80000300800 */
[----:B------:R-:W3:Y:S01]  /*c0e30*/  LDL.LU R44, [R1+0x3a18] ;  /* 0x003a1800012c7983 */ /* 0x000ee20000300800 */
[----:B----4-:R-:W-:-:S05]  /*c0e40*/  IADD3 R4, P2, PT, R4, UR14, RZ ;  /* 0x0000000e04047c10 */ /* 0x010fca000ff5e0ff */
[----:B------:R1:W-:Y:S04]  /*c0e50*/  STL [R1+0x3a34], R4 ;  /* 0x003a340401007387 */ /* 0x0003e80000100800 */
[----:B-1----:R-:W4:Y:S04]  /*c0e60*/  LDL.LU R4, [R1+0x3aa4] ;  /* 0x003aa40001047983 */ /* 0x002f280000300800 */
[----:B------:R-:W4:Y:S01]  /*c0e70*/  LDL.LU R39, [R1+0x3a10] ;  /* 0x003a100001277983 */ /* 0x000f220000300800 */
[----:B------:R-:W-:-:S03]  /*c0e80*/  IADD3.X R5, PT, PT, R5, UR7, RZ, P6, !PT ;  /* 0x0000000705057c10 */ /* 0x000fc6000b7fe4ff */
[----:B------:R-:W4:Y:S04]  /*c0e90*/  LDL.LU R38, [R1+0x3a28] ;  /* 0x003a280001267983 */ /* 0x000f280000300800 */
[----:B------:R1:W-:Y:S04]  /*c0ea0*/  STL [R1+0x3acc], R5 ;  /* 0x003acc0501007387 */ /* 0x0003e80000100800 */
[----:B-1----:R-:W4:Y:S04]  /*c0eb0*/  LDL.LU R5, [R1+0x3a08] ;  /* 0x003a080001057983 */ /* 0x002f280000300800 */
[----:B------:R-:W4:Y:S01]  /*c0ec0*/  LDL.LU R37, [R1+0x3a30] ;  /* 0x003a300001257983 */ /* 0x000f220000300800 */
[----:B------:R-:W-:-:S03]  /*c0ed0*/  IADD3 R2, P6, PT, R2, UR14, RZ ;  /* 0x0000000e02027c10 */ /* 0x000fc6000ffde0ff */
[----:B------:R-:W4:Y:S04]  /*c0ee0*/  LDL.LU R36, [R1+0x3a00] ;  /* 0x003a000001247983 */ /* 0x000f280000300800 */
[----:B------:R1:W-:Y:S04]  /*c0ef0*/  STL [R1+0x3a38], R2 ;  /* 0x003a380201007387 */ /* 0x0003e80000100800 */
[----:B-1----:R-:W4:Y:S04]  /*c0f00*/  LDL.LU R2, [R1+0x3a1c] ;  /* 0x003a1c0001027983 */ /* 0x002f280000300800 */
[----:B------:R-:W4:Y:S01]  /*c0f10*/  LDL.LU R35, [R1+0x39ec] ;  /* 0x0039ec0001237983 */ /* 0x000f220000300800 */
[----:B------:R-:W-:-:S03]  /*c0f20*/  IADD3.X R20, PT, PT, R20, UR7, RZ, P5, !PT ;  /* 0x0000000714147c10 */ /* 0x000fc6000affe4ff */
        /* <DEDUP_REMOVED lines=21> */
[----:B------:R-:W-:-:S03]  /*c1080*/  IADD3 R44, P1, PT, R44, UR14, RZ ;  /* 0x0000000e2c2c7c10 */ /* 0x000fc6000ff3e0ff */
[----:B-1----:R-:W3:Y:S01]  /*c1090*/  LDL.LU R6, [R1+0x39d4] ;  /* 0x0039d40001067983 */ /* 0x002ee20000300800 */
[----:B----4-:R-:W-:Y:S02]  /*c10a0*/  IADD3.X R4, PT, PT, R4, UR7, RZ, P4, !PT ;  /* 0x0000000704047c10 */ /* 0x010fe4000a7fe4ff */
[----:B------:R-:W-:-:S03]  /*c10b0*/  IADD3 R39, P4, PT, R39, UR14, RZ ;  /* 0x0000000e27277c10 */ /* 0x000fc6000ff9e0ff */
[----:B------:R1:W-:Y:S01]  /*c10c0*/  STL [R1+0x3aa4], R4 ;  /* 0x003aa40401007387 */ /* 0x0003e20000100800 */
[----:B------:R-:W-:-:S03]  /*c10d0*/  IADD3.X R38, PT, PT, R38, UR7, RZ, P3, !PT ;  /* 0x0000000726267c10 */ /* 0x000fc60009ffe4ff */
[----:B-1----:R-:W4:Y:S01]  /*c10e0*/  LDL.LU R4, [R1+0x3934] ;  /* 0x0039340001047983 */ /* 0x002f220000300800 */
[----:B------:R-:W-:-:S03]  /*c10f0*/  IADD3 R5, P3, PT, R5, UR14, RZ ;  /* 0x0000000e05057c10 */ /* 0x000fc6000ff7e0ff */
[----:B------:R-:W-:Y:S01]  /*c1100*/  STL [R1+0x3a18], R44 ;  /* 0x003a182c01007387 */ /* 0x000fe20000100800 */
[----:B------:R-:W-:-:S03]  /*c1110*/  IADD3.X R37, PT, PT, R37, UR7, RZ, P2, !PT ;  /* 0x0000000725257c10 */ /* 0x000fc600097fe4ff */
        /* <DEDUP_REMOVED lines=45> */
[----:B-1----:R-:W2:Y:S04]  /*c13f0*/  LDL.LU R7, [R1+0x3920] ;  /* 0x0039200001077983 */ /* 0x002ea80000300800 */
[----:B------:R-:W2:Y:S01]  /*c1400*/  LDL.LU R44, [R1+0x39bc] ;  /* 0x0039bc00012c7983 */ /* 0x000ea20000300800 */
[----:B---3--:R-:W-:-:S05]  /*c1410*/  IADD3.X R6, PT, PT, R6, UR7, RZ, P4, !PT ;  /* 0x0000000706067c10 */ /* 0x008fca000a7fe4ff */
[----:B------:R1:W-:Y:S04]  /*c1420*/  STL [R1+0x39d4], R6 ;  /* 0x0039d40601007387 */ /* 0x0003e80000100800 */
[----:B-1----:R-:W3:Y:S04]  /*c1430*/  LDL.LU R6, [R1+0x3918] ;  /* 0x0039180001067983 */ /* 0x002ee80000300800 */
[----:B------:R-:W3:Y:S01]  /*c1440*/  LDL.LU R39, [R1+0x39a4] ;  /* 0x0039a40001277983 */ /* 0x000ee20000300800 */
[----:B----4-:R-:W-:-:S03]  /*c1450*/  IADD3 R4, P4, PT, R4, UR14, RZ ;  /* 0x0000000e04047c10 */ /* 0x010fc6000ff9e0ff */
[----:B------:R-:W4:Y:S04]  /*c1460*/  LDL.LU R38, [R1+0x3910] ;  /* 0x0039100001267983 */ /* 0x000f280000300800 */
        /* <DEDUP_REMOVED lines=29> */
[----:B------:R-:W-:-:S03]  /*c1640*/  IADD3.X R44, PT, PT, R44, UR7, RZ, P6, !PT ;  /* 0x000000072c2c7c10 */ /* 0x000fc6000b7fe4ff */
[----:B------:R1:W-:Y:S04]  /*c1650*/  STL [R1+0x3920], R7 ;  /* 0x0039200701007387 */ /* 0x0003e80000100800 */
[----:B-1----:R-:W2:Y:S01]  /*c1660*/  LDL.LU R7, [R1+0x382c] ;  /* 0x00382c0001077983 */ /* 0x002ea20000300800 */
[----:B---3--:R-:W-:Y:S02]  /*c1670*/  IADD3 R6, P6, PT, R6, UR14, RZ ;  /* 0x0000000e06067c10 */ /* 0x008fe4000ffde0ff */
[----:B------:R-:W-:-:S03]  /*c1680*/  IADD3.X R39, PT, PT, R39, UR7, RZ, P5, !PT ;  /* 0x0000000727277c10 */ /* 0x000fc6000affe4ff */
[----:B------:R1:W-:Y:S01]  /*c1690*/  STL [R1+0x3918], R6 ;  /* 0x0039180601007387 */ /* 0x0003e20000100800 */
[----:B----4-:R-:W-:-:S03]  /*c16a0*/  IADD3 R38, P5, PT, R38, UR14, RZ ;  /* 0x0000000e26267c10 */ /* 0x010fc6000ffbe0ff */
        /* <DEDUP_REMOVED lines=47> */
[----:B------:R-:W-:-:S05]  /*c19a0*/  IADD3.X R20, PT, PT, R20, UR7, RZ, P6, !PT ;  /* 0x0000000714147c10 */ /* 0x000fca000b7fe4ff */
[----:B------:R1:W-:Y:S04]  /*c19b0*/  STL [R1+0x38dc], R20 ;  /* 0x0038dc1401007387 */ /* 0x0003e80000100800 */
[----:B-1----:R-:W4:Y:S04]  /*c19c0*/  LDL.LU R20, [R1+0x38c4] ;  /* 0x0038c40001147983 */ /* 0x002f280000300800 */
[----:B------:R-:W4:Y:S01]  /*c19d0*/  LDL.LU R44, [R1+0x3820] ;  /* 0x00382000012c7983 */ /* 0x000f220000300800 */
[----:B--2---:R-:W-:-:S05]  /*c19e0*/  IADD3 R7, P6, PT, R7, UR14, RZ ;  /* 0x0000000e07077c10 */ /* 0x004fca000ffde0ff */
[----:B------:R1:W-:Y:S04]  /*c19f0*/  STL [R1+0x382c], R7 ;  /* 0x00382c0701007387 */ /* 0x0003e80000100800 */
[----:B-1----:R-:W2:Y:S04]  /*c1a00*/  LDL.LU R7, [R1+0x38bc] ;  /* 0x0038bc0001077983 */ /* 0x002ea80000300800 */
[----:B------:R-:W2:Y:S04]  /*c1a10*/  LDL.LU R39, [R1+0x3818] ;  /* 0x0038180001277983 */ /* 0x000ea80000300800 */
        /* <DEDUP_REMOVED lines=35> */
[----:B------:R-:W-:-:S03]  /*c1c50*/  IADD3 R39, P3, PT, R39, UR14, RZ ;  /* 0x0000000e27277c10 */ /* 0x000fc6000ff7e0ff */
[----:B------:R1:W-:Y:S01]  /*c1c60*/  STL [R1+0x38bc], R7 ;  /* 0x0038bc0701007387 */ /* 0x0003e20000100800 */
[----:B------:R-:W-:-:S03]  /*c1c70*/  IADD3.X R38, PT, PT, R38, UR7, RZ, P2, !PT ;  /* 0x0000000726267c10 */ /* 0x000fc600097fe4ff */
[----:B-1----:R-:W2:Y:S04]  /*c1c80*/  LDL.LU R7, [R1+0x2938] ;  /* 0x0029380001077983 */ /* 0x002ea80000300800 */
[----:B------:R-:W-:Y:S01]  /*c1c90*/  STL [R1+0x3820], R44 ;  /* 0x0038202c01007387 */ /* 0x000fe20000100800 */
[----:B---3--:R-:W-:Y:S02]  /*c1ca0*/  IADD3 R6, P2, PT, R6, UR14, RZ ;  /* 0x0000000e06067c10 */ /* 0x008fe4000ff5e0ff */
[----:B------:R-:W-:-:S03]  /*c1cb0*/  IADD3.X R37, PT, PT, R37, UR7, RZ, P6, !PT ;  /* 0x0000000725257c10 */ /* 0x000fc6000b7fe4ff */
[----:B------:R1:W-:Y:S04]  /*c1cc0*/  STL [R1+0x3810], R6 ;  /* 0x0038100601007387 */ /* 0x0003e80000100800 */
[----:B------:R-:W-:Y:S01]  /*c1cd0*/  STL [R1+0x3818], R39 ;  /* 0x0038182701007387 */ /* 0x000fe20000100800 */
[----:B----4-:R-:W-:-:S03]  /*c1ce0*/  IADD3 R36, P6, PT, R36, UR14, RZ ;  /* 0x0000000e24247c10 */ /* 0x010fc6000ffde0ff */
        /* <DEDUP_REMOVED lines=42> */
[----:B-1----:R-:W4:Y:S04]  /*c1f90*/  LDL.LU R2, [R1+0x2948] ;  /* 0x0029480001027983 */ /* 0x002f280000300800 */
[----:B------:R-:W4:Y:S01]  /*c1fa0*/  LDL.LU R44, [R1+0x28a0] ;  /* 0x0028a000012c7983 */ /* 0x000f220000300800 */
[----:B------:R-:W-:-:S05]  /*c1fb0*/  IADD3.X R20, PT, PT, R20, UR7, RZ, P3, !PT ;  /* 0x0000000714147c10 */ /* 0x000fca0009ffe4ff */
[----:B------:R1:W-:Y:S04]  /*c1fc0*/  STL [R1+0x37dc], R20 ;  /* 0x0037dc1401007387 */ /* 0x0003e80000100800 */
[----:B-1----:R-:W4:Y:S04]  /*c1fd0*/  LDL.LU R20, [R1+0x2950] ;  /* 0x0029500001147983 */ /* 0x002f280000300800 */
[----:B------:R-:W4:Y:S04]  /*c1fe0*/  LDL.LU R39, [R1+0x28a4] ;  /* 0x0028a40001277983 */ /* 0x000f280000300800 */
        /* <DEDUP_REMOVED lines=43> */
[----:B------:R-:W-:-:S03]  /*c22a0*/  IADD3.X R36, PT, PT, R36, UR7, RZ, P3, !PT ;  /* 0x0000000724247c10 */ /* 0x000fc60009ffe4ff */
[----:B------:R-:W-:Y:S04]  /*c22b0*/  STL [R1+0x28a4], R39 ;  /* 0x0028a42701007387 */ /* 0x000fe80000100800 */
[----:B-1----:R-:W2:Y:S04]  /*c22c0*/  LDL.LU R7, [R1+0x2a38] ;  /* 0x002a380001077983 */ /* 0x002ea80000300800 */
[----:B------:R-:W-:Y:S01]  /*c22d0*/  STL [R1+0x2958], R38 ;  /* 0x0029582601007387 */ /* 0x000fe20000100800 */
[----:B---3--:R-:W-:Y:S02]  /*c22e0*/  IADD3 R6, P3, PT, R6, UR14, RZ ;  /* 0x0000000e06067c10 */ /* 0x008fe4000ff7e0ff */
        /* <DEDUP_REMOVED lines=41> */
[----:B------:R-:W-:-:S05]  /*c2580*/  IADD3 R2, P5, PT, R2, UR14, RZ ;  /* 0x0000000e02027c10 */ /* 0x000fca000ffbe0ff */
[----:B------:R1:W-:Y:S04]  /*c2590*/  STL [R1+0x29b0], R2 ;  /* 0x0029b00201007387 */ /* 0x0003e80000100800 */
[----:B-1----:R-:W4:Y:S04]  /*c25a0*/  LDL.LU R2, [R1+0x299c] ;  /* 0x00299c0001027983 */ /* 0x002f280000300800 */
[----:B------:R-:W4:Y:S04]  /*c25b0*/  LDL.LU R39, [R1+0x2a50] ;  /* 0x002a500001277983 */ /* 0x000f280000300800 */
        /* <DEDUP_REMOVED lines=10> */
[----:B------:R-:W2:Y:S04]  /*c2660*/  LDL.LU R34, [R1+0x2a3c] ;  /* 0x002a3c0001227983 */ /* 0x000ea80000300800 */
[----:B------:R-:W2:Y:S01]  /*c2670*/  LDL.LU R33, [R1+0x2a70] ;  /* 0x002a700001217983 */ /* 0x000ea20000300800 */
[----:B---3--:R-:W-:-:S05]  /*c2680*/  IADD3.X R6, PT, PT, R6, UR7, RZ, P4, !PT ;  /* 0x0000000706067c10 */ /* 0x008fca000a7fe4ff */
        /* <DEDUP_REMOVED lines=25> */
[----:B------:R-:W-:Y:S01]  /*c2820*/  IADD3 R39, P2, PT, R39, UR14, RZ ;  /* 0x0000000e27277c10 */ /* 0x000fe2000ff5e0ff */
[----:B------:R-:W-:Y:S01]  /*c2830*/  STL [R1+0x2a48], R44 ;  /* 0x002a482c01007387 */ /* 0x000fe20000100800 */
[----:B------:R-:W-:-:S02]  /*c2840*/  IADD3 R20, P6, PT, R20, UR14, RZ ;  /* 0x0000000e14147c10 */ /* 0x000fc4000ffde0ff */
[----:B------:R-:W-:-:S03]  /*c2850*/  IADD3.X R37, PT, PT, R37, UR7, RZ, P5, !PT ;  /* 0x0000000725257c10 */ /* 0x000fc6000affe4ff */
[----:B------:R1:W-:Y:S01]  /*c2860*/  STL [R1+0x2a58], R20 ;  /* 0x002a581401007387 */ /* 0x0003e20000100800 */
[----:B------:R-:W-:-:S03]  /*c2870*/  IADD3 R36, P5, PT, R36, UR14, RZ ;  /* 0x0000000e24247c10 */ /* 0x000fc6000ffbe0ff */
[----:B------:R-:W-:Y:S04]  /*c2880*/  STL [R1+0x2a50], R39 ;  /* 0x002a502701007387 */ /* 0x000fe80000100800 */
[----:B-1----:R-:W4:Y:S04]  /*c2890*/  LDL.LU R20, [R1+0x2a84] ;  /* 0x002a840001147983 */ /* 0x002f280000300800 */
[----:B------:R-:W-:Y:S01]  /*c28a0*/  STL [R1+0x29a4], R38 ;  /* 0x0029a42601007387 */ /* 0x000fe20000100800 */
[----:B--2---:R-:W-:Y:S02]  /*c28b0*/  IADD3.X R7, PT, PT, R7, UR7, RZ, P1, !PT ;  /* 0x0000000707077c10 */ /* 0x004fe40008ffe4ff */
[----:B------:R-:W-:-:S03]  /*c28c0*/  IADD3 R35, P1, PT, R35, UR14, RZ ;  /* 0x0000000e23237c10 */ /* 0x000fc6000ff3e0ff */
[----:B------:R1:W-:Y:S01]  /*c28d0*/  STL [R1+0x2a34], R7 ;  /* 0x002a340701007387 */ /* 0x0003e20000100800 */
[----:B------:R-:W-:-:S03]  /*c28e0*/  IADD3.X R34, PT, PT, R34, UR7, RZ, P4, !PT ;  /* 0x0000000722227c10 */ /* 0x000fc6000a7fe4ff */
[----:B------:R-:W-:Y:S01]  /*c28f0*/  STL [R1+0x29ac], R37 ;  /* 0x0029ac2501007387 */ /* 0x000fe20000100800 */
[----:B------:R-:W-:-:S03]  /*c2900*/  IADD3 R33, P4, PT, R33, UR14, RZ ;  /* 0x0000000e21217c10 */ /* 0x000fc6000ff9e0ff */
[----:B-1----:R-:W2:Y:S04]  /*c2910*/  LDL.LU R7, [R1+0x2b38] ;  /* 0x002b380001077983 */ /* 0x002ea80000300800 */
[----:B------:R-:W-:Y:S01]  /*c2920*/  STL [R1+0x2a60], R36 ;  /* 0x002a602401007387 */ /* 0x000fe20000100800 */
[----:B---3--:R-:W-:-:S03]  /*c2930*/  IADD3.X R32, PT, PT, R32, UR7, RZ, P3, !PT ;  /* 0x0000000720207c10 */ /* 0x008fc60009ffe4ff */
        /* <DEDUP_REMOVED lines=25> */
[----:B------:R1:W-:Y:S04]  /*c2ad0*/  STL [R1+0x2a74], R6 ;  /* 0x002a740601007387 */ /* 0x0003e80000100800 */
[----:B------:R-:W-:Y:S04]  /*c2ae0*/  STL [R1+0x2a6c], R22 ;  /* 0x002a6c1601007387 */ /* 0x000fe80000100800 */
[----:B-1----:R-:W3:Y:S04]  /*c2af0*/  LDL.LU R6, [R1+0x2a8c] ;  /* 0x002a8c0001067983 */ /* 0x002ee80000300800 */
[----:B------:R-:W-:Y:S01]  /*c2b00*/  STL [R1+0x2aa0], R21 ;  /* 0x002aa01501007387 */ /* 0x000fe20000100800 */
[----:B----4-:R-:W-:-:S05]  /*c2b10*/  IADD3 R4, P3, PT, R4, UR14, RZ ;  /* 0x0000000e04047c10 */ /* 0x010fca000ff7e0ff */
[----:B------:R1:W-:Y:S04]  /*c2b20*/  STL [R1+0x2aa8], R4 ;  /* 0x002aa80401007387 */ /* 0x0003e80000100800 */
[----:B-1----:R-:W4:Y:S04]  /*c2b30*/  LDL.LU R4, [R1+0x2b40] ;  /* 0x002b400001047983 */ /* 0x002f280000300800 */
[----:B------:R-:W4:Y:S01]  /*c2b40*/  LDL.LU R44, [R1+0x2a94] ;  /* 0x002a9400012c7983 */ /* 0x000f220000300800 */
[----:B------:R-:W-:-:S05]  /*c2b50*/  IADD3.X R5, PT, PT, R5, UR7, RZ, P2, !PT ;  /* 0x0000000705057c10 */ /* 0x000fca00097fe4ff */
[----:B------:R1:W-:Y:S04]  /*c2b60*/  STL [R1+0x2a7c], R5 ;  /* 0x002a7c0501007387 */ /* 0x0003e80000100800 */
[----:B-1----:R-:W4:Y:S04]  /*c2b70*/  LDL.LU R5, [R1+0x2b48] ;  /* 0x002b480001057983 */ /* 0x002f280000300800 */
[----:B------:R-:W4:Y:S01]  /*c2b80*/  LDL.LU R39, [R1+0x2a9c] ;  /* 0x002a9c0001277983 */ /* 0x000f220000300800 */
[----:B------:R-:W-:-:S03]  /*c2b90*/  IADD3 R2, P2, PT, R2, UR14, RZ ;  /* 0x0000000e02027c10 */ /* 0x000fc6000ff5e0ff */
[----:B------:R-:W4:Y:S04]  /*c2ba0*/  LDL.LU R38, [R1+0x2b50] ;  /* 0x002b500001267983 */ /* 0x000f280000300800 */
        /* <DEDUP_REMOVED lines=43> */
[----:B------:R-:W-:Y:S01]  /*c2e60*/  IADD3 R37, P3, PT, R37, UR14, RZ ;  /* 0x0000000e25257c10 */ /* 0x000fe2000ff7e0ff */
[----:B------:R-:W-:Y:S01]  /*c2e70*/  STL [R1+0x2b50], R38 ;  /* 0x002b502601007387 */ /* 0x000fe20000100800 */
[----:B------:R-:W-:Y:S02]  /*c2e80*/  IADD3 R20, P2, PT, R20, UR14, RZ ;  /* 0x0000000e14147c10 */ /* 0x000fe4000ff5e0ff */
        /* <DEDUP_REMOVED lines=56> */
[----:B------:R-:W-:-:S03]  /*c3210*/  IADD3.X R20, PT, PT, R20, UR7, RZ, P3, !PT ;  /* 0x0000000714147c10 */ /* 0x000fc60009ffe4ff */
        /* <DEDUP_REMOVED lines=80> */
[----:B------:R-:W3:Y:S04]  /*c3720*/  LDL.LU R39, [R1+0x2c94] ;  /* 0x002c940001277983 */ /* 0x000ee80000300800 */
        /* <DEDUP_REMOVED lines=37> */
[----:B------:R-:W-:-:S03]  /*c3980*/  IADD3 R38, P3, PT, R38, UR14, RZ ;  /* 0x0000000e26267c10 */ /* 0x000fc6000ff7e0ff */
[----:B-1----:R-:W3:Y:S04]  /*c3990*/  LDL.LU R6, [R1+0x2d74] ;  /* 0x002d740001067983 */ /* 0x002ee80000300800 */
[----:B------:R-:W-:Y:S01]  /*c39a0*/  STL [R1+0x2c8c], R44 ;  /* 0x002c8c2c01007387 */ /* 0x000fe20000100800 */
[----:B----4-:R-:W-:Y:S02]  /*c39b0*/  IADD3.X R4, PT, PT, R4, UR7, RZ, P2, !PT ;  /* 0x0000000704047c10 */ /* 0x010fe400097fe4ff */
        /* <DEDUP_REMOVED lines=82> */
[----:B------:R-:W-:Y:S02]  /*c3ee0*/  IADD3.X R20, PT, PT, R20, UR7, RZ, P6, !PT ;  /* 0x0000000714147c10 */ /* 0x000fe4000b7fe4ff */
[----:B------:R-:W-:-:S03]  /*c3ef0*/  IADD3 R44, P6, PT, R44, UR14, RZ ;  /* 0x0000000e2c2c7c10 */ /* 0x000fc6000ffde0ff */
[----:B------:R1:W-:Y:S04]  /*c3f00*/  STL [R1+0x2d84], R20 ;  /* 0x002d841401007387 */ /* 0x0003e80000100800 */
        /* <DEDUP_REMOVED lines=9> */
[----:B------:R1:W-:Y:S01]  /*c3fa0*/  STL [R1+0x2e48], R6 ;  /* 0x002e480601007387 */ /* 0x0003e20000100800 */
[----:B------:R-:W-:-:S03]  /*c3fb0*/  IADD3 R36, P4, PT, R36, UR14, RZ ;  /* 0x0000000e24247c10 */ /* 0x000fc6000ff9e0ff */
[----:B------:R-:W-:Y:S04]  /*c3fc0*/  STL [R1+0x2e40], R39 ;  /* 0x002e402701007387 */ /* 0x000fe80000100800 */
[----:B-1----:R-:W3:Y:S04]  /*c3fd0*/  LDL.LU R6, [R1+0x2e74] ;  /* 0x002e740001067983 */ /* 0x002ee80000300800 */
[----:B------:R-:W-:Y:S01]  /*c3fe0*/  STL [R1+0x2d94], R38 ;  /* 0x002d942601007387 */ /* 0x000fe20000100800 */
[----:B----4-:R-:W-:Y:S02]  /*c3ff0*/  IADD3.X R4, PT, PT, R4, UR7, RZ, P3, !PT ;  /* 0x0000000704047c10 */ /* 0x010fe40009ffe4ff */
        /* <DEDUP_REMOVED lines=55> */
[----:B------:R-:W3:Y:S04]  /*c4370*/  LDL.LU R34, [R1+0x2f58] ;  /* 0x002f580001227983 */ /* 0x000ee80000300800 */
[----:B------:R-:W3:Y:S01]  /*c4380*/  LDL.LU R33, [R1+0x2eac] ;  /* 0x002eac0001217983 */ /* 0x000ee20000300800 */
[----:B----4-:R-:W-:-:S05]  /*c4390*/  IADD3 R4, P1, PT, R4, UR14, RZ ;  /* 0x0000000e04047c10 */ /* 0x010fca000ff3e0ff */
        /* <DEDUP_REMOVED lines=37> */
[----:B------:R-:W-:-:S03]  /*c45f0*/  IADD3 R34, P1, PT, R34, UR14, RZ ;  /* 0x0000000e22227c10 */ /* 0x000fc6000ff3e0ff */
[----:B------:R-:W-:Y:S01]  /*c4600*/  STL [R1+0x2f48], R37 ;  /* 0x002f482501007387 */ /* 0x000fe20000100800 */
[----:B------:R-:W-:-:S03]  /*c4610*/  IADD3.X R33, PT, PT, R33, UR7, RZ, P4, !PT ;  /* 0x0000000721217c10 */ /* 0x000fc6000a7fe4ff */
[----:B-1----:R-:W3:Y:S04]  /*c4620*/  LDL.LU R6, [R1+0x2f74] ;  /* 0x002f740001067983 */ /* 0x002ee80000300800 */
[----:B------:R-:W-:Y:S01]  /*c4630*/  STL [R1+0x2e9c], R36 ;  /* 0x002e9c2401007387 */ /* 0x000fe20000100800 */
[----:B----4-:R-:W-:-:S03]  /*c4640*/  IADD3 R32, P4, PT, R32, UR14, RZ ;  /* 0x0000000e20207c10 */ /* 0x010fc6000ff9e0ff */
        /* <DEDUP_REMOVED lines=222> */
[----:B------:R-:W4:Y:S04]  /*c5430*/  LDL.LU R39, [R1+0x31b0] ;  /* 0x0031b00001277983 */ /* 0x000f280000300800 */
        /* <DEDUP_REMOVED lines=30> */
[----:B---3--:R-:W-:Y:S02]  /*c5620*/  IADD3.X R6, PT, PT, R6, UR7, RZ, P1, !PT ;  /* 0x0000000706067c10 */ /* 0x008fe40008ffe4ff */
[----:B------:R-:W-:-:S03]  /*c5630*/  IADD3 R44, P1, PT, R44, UR14, RZ ;  /* 0x0000000e2c2c7c10 */ /* 0x000fc6000ff3e0ff */
[----:B------:R1:W-:Y:S04]  /*c5640*/  STL [R1+0x3174], R6 ;  /* 0x0031740601007387 */ /* 0x0003e80000100800 */
[----:B-1----:R-:W3:Y:S01]  /*c5650*/  LDL.LU R6, [R1+0x3264] ;  /* 0x0032640001067983 */ /* 0x002ee20000300800 */
[----:B----4-:R-:W-:Y:S02]  /*c5660*/  IADD3.X R4, PT, PT, R4, UR7, RZ, P4, !PT ;  /* 0x0000000704047c10 */ /* 0x010fe4000a7fe4ff */
[----:B------:R-:W-:-:S03]  /*c5670*/  IADD3 R39, P4, PT, R39, UR14, RZ ;  /* 0x0000000e27277c10 */ /* 0x000fc6000ff9e0ff */
[----:B------:R1:W-:Y:S01]  /*c5680*/  STL [R1+0x317c], R4 ;  /* 0x00317c0401007387 */ /* 0x0003e20000100800 */
[----:B------:R-:W-:-:S03]  /*c5690*/  IADD3.X R38, PT, PT, R38, UR7, RZ, P3, !PT ;  /* 0x0000000726267c10 */ /* 0x000fc60009ffe4ff */
[----:B-1----:R-:W4:Y:S04]  /*c56a0*/  LDL.LU R4, [R1+0x326c] ;  /* 0x00326c0001047983 */ /* 0x002f280000300800 */
[----:B------:R-:W-:Y:S01]  /*c56b0*/  STL [R1+0x31a8], R44 ;  /* 0x0031a82c01007387 */ /* 0x000fe20000100800 */
[----:B------:R-:W-:Y:S02]  /*c56c0*/  IADD3 R5, P3, PT, R5, UR14, RZ ;  /* 0x0000000e05057c10 */ /* 0x000fe4000ff7e0ff */
        /* <DEDUP_REMOVED lines=37> */
[----:B------:R-:W-:Y:S02]  /*c5920*/  IADD3.X R20, PT, PT, R20, UR7, RZ, P1, !PT ;  /* 0x0000000714147c10 */ /* 0x000fe40008ffe4ff */
[----:B------:R-:W-:Y:S01]  /*c5930*/  IADD3 R247, P1, PT, R247, UR14, RZ ;  /* 0x0000000ef7f77c10 */ /* 0x000fe2000ff3e0ff */
[----:B------:R-:W-:Y:S04]  /*c5940*/  STL [R1+0x3244], R24 ;  /* 0x0032441801007387 */ /* 0x000fe80000100800 */
[----:B------:R-:W-:Y:S04]  /*c5950*/  STL [R1+0x3278], R23 ;  /* 0x0032781701007387 */ /* 0x000fe80000100800 */
[----:B------:R-:W-:Y:S04]  /*c5960*/  STL [R1+0x324c], R22 ;  /* 0x00324c1601007387 */ /* 0x000fe80000100800 */
[----:B------:R-:W-:Y:S04]  /*c5970*/  STL [R1+0x3280], R21 ;  /* 0x0032801501007387 */ /* 0x000fe80000100800 */
[----:B------:R-:W-:Y:S04]  /*c5980*/  STL [R1+0x3254], R20 ;  /* 0x0032541401007387 */ /* 0x000fe80000100800 */
[----:B------:R-:W-:Y:S01]  /*c5990*/  STL [R1+0x3288], R247 ;  /* 0x003288f701007387 */ /* 0x000fe20000100800 */
[----:B--2---:R-:W-:-:S02]  /*c59a0*/  IADD3.X R7, PT, PT, R7, UR7, RZ, P4, !PT ;  /* 0x0000000707077c10 */ /* 0x004fc4000a7fe4ff */
[----:B------:R-:W-:-:S03]  /*c59b0*/  IADD3 R245, P4, PT, R245, UR14, RZ ;  /* 0x0000000ef5f57c10 */ /* 0x000fc6000ff9e0ff */
[----:B------:R-:W-:Y:S01]  /*c59c0*/  STL [R1+0x325c], R7 ;  /* 0x00325c0701007387 */ /* 0x000fe20000100800 */
[----:B---3--:R-:W-:Y:S02]  /*c59d0*/  IADD3.X R6, PT, PT, R6, UR7, RZ, P3, !PT ;  /* 0x0000000706067c10 */ /* 0x008fe40009ffe4ff */
[----:B------:R-:W-:-:S03]  /*c59e0*/  IADD3 R243, P3, PT, R243, UR14, RZ ;  /* 0x0000000ef3f37c10 */ /* 0x000fc6000ff7e0ff */
[----:B------:R-:W-:Y:S01]  /*c59f0*/  STL [R1+0x3264], R6 ;  /* 0x0032640601007387 */ /* 0x000fe20000100800 */
[----:B----4-:R-:W-:-:S05]  /*c5a00*/  IADD3.X R4, PT, PT, R4, UR7, RZ, P2, !PT ;  /* 0x0000000704047c10 */ /* 0x010fca00097fe4ff */
[----:B------:R1:W-:Y:S04]  /*c5a10*/  STL [R1+0x326c], R4 ;  /* 0x00326c0401007387 */ /* 0x0003e80000100800 */
[----:B-1----:R-:W2:Y:S04]  /*c5a20*/  LDL.LU R4, [R1+0x3320] ;  /* 0x0033200001047983 */ /* 0x002ea80000300800 */
[----:B------:R-:W-:Y:S04]  /*c5a30*/  STL [R1+0x3290], R245 ;  /* 0x003290f501007387 */ /* 0x000fe80000100800 */
[----:B------:R-:W3:Y:S01]  /*c5a40*/  LDL.LU R6, [R1+0x3328] ;  /* 0x0033280001067983 */ /* 0x000ee20000300800 */
[----:B------:R-:W-:-:S03]  /*c5a50*/  IADD3.X R5, PT, PT, R5, UR7, RZ, P6, !PT ;  /* 0x0000000705057c10 */ /* 0x000fc6000b7fe4ff */
[----:B------:R-:W-:Y:S04]  /*c5a60*/  STL [R1+0x3298], R243 ;  /* 0x003298f301007387 */ /* 0x000fe80000100800 */
[----:B------:R-:W-:Y:S01]  /*c5a70*/  STL [R1+0x3274], R5 ;  /* 0x0032740501007387 */ /* 0x000fe20000100800 */
[----:B------:R-:W-:-:S05]  /*c5a80*/  IADD3.X R2, PT, PT, R2, UR7, RZ, P5, !PT ;  /* 0x0000000702027c10 */ /* 0x000fca000affe4ff */
[----:B------:R1:W-:Y:S04]  /*c5a90*/  STL [R1+0x327c], R2 ;  /* 0x00327c0201007387 */ /* 0x0003e80000100800 */
        /* <DEDUP_REMOVED lines=11> */
[----:B------:R-:W-:-:S03]  /*c5b50*/  IADD3 R241, P2, PT, R241, UR14, RZ ;  /* 0x0000000ef1f17c10 */ /* 0x000fc6000ff5e0ff */
[----:B------:R-:W4:Y:S01]  /*c5b60*/  LDL.LU R24, [R1+0x333c] ;  /* 0x00333c0001187983 */ /* 0x000f220000300800 */
[----:B------:R-:W-:-:S03]  /*c5b70*/  IADD3 R239, P6, PT, R239, UR14, RZ ;  /* 0x0000000eefef7c10 */ /* 0x000fc6000ffde0ff */
[----:B------:R-:W4:Y:S01]  /*c5b80*/  LDL.LU R21, [R1+0x3370] ;  /* 0x0033700001157983 */ /* 0x000f220000300800 */
[----:B------:R-:W-:-:S03]  /*c5b90*/  IADD3.X R252, PT, PT, R252, UR7, RZ, P1, !PT ;  /* 0x00000007fcfc7c10 */ /* 0x000fc60008ffe4ff */
[----:B------:R-:W4:Y:S01]  /*c5ba0*/  LDL.LU R5, [R1+0x331c] ;  /* 0x00331c0001057983 */ /* 0x000f220000300800 */
[----:B------:R-:W-:-:S03]  /*c5bb0*/  IADD3 R237, P5, PT, R237, UR14, RZ ;  /* 0x0000000eeded7c10 */ /* 0x000fc6000ffbe0ff */
[----:B------:R-:W4:Y:S04]  /*c5bc0*/  LDL.LU R139, [R1+0x3760] ;  /* 0x00376000018b7983 */ /* 0x000f280000300800 */
[----:B------:R-:W4:Y:S01]  /*c5bd0*/  LDL.LU R71, [R1+0x3764] ;  /* 0x0037640001477983 */ /* 0x000f220000300800 */
[----:B------:R-:W-:-:S03]  /*c5be0*/  IADD3.X R246, PT, PT, R246, UR7, RZ, P4, !PT ;  /* 0x00000007f6f67c10 */ /* 0x000fc6000a7fe4ff */
[----:B------:R-:W4:Y:S04]  /*c5bf0*/  LDL.LU R70, [R1+0x3768] ;  /* 0x0037680001467983 */ /* 0x000f280000300800 */
[----:B------:R-:W4:Y:S04]  /*c5c00*/  LDL.LU R69, [R1+0x376c] ;  /* 0x00376c0001457983 */ /* 0x000f280000300800 */
[----:B------:R-:W4:Y:S01]  /*c5c10*/  LDL.LU R68, [R1+0x3770] ;  /* 0x0037700001447983 */ /* 0x000f220000300800 */
[----:B------:R-:W-:-:S03]  /*c5c20*/  IADD3.X R244, PT, PT, R244, UR7, RZ, P3, !PT ;  /* 0x00000007f4f47c10 */ /* 0x000fc60009ffe4ff */
[----:B------:R-:W-:Y:S04]  /*c5c30*/  STL [R1+0x32a0], R241 ;  /* 0x0032a0f101007387 */ /* 0x000fe80000100800 */
[----:B------:R-:W-:Y:S04]  /*c5c40*/  STL [R1+0x32a8], R239 ;  /* 0x0032a8ef01007387 */ /* 0x000fe80000100800 */
[----:B------:R-:W-:Y:S04]  /*c5c50*/  STL [R1+0x3284], R252 ;  /* 0x003284fc01007387 */ /* 0x000fe80000100800 */
[----:B------:R-:W-:Y:S01]  /*c5c60*/  STL [R1+0x32b0], R237 ;  /* 0x0032b0ed01007387 */ /* 0x000fe20000100800 */
[----:B--2---:R-:W-:-:S05]  /*c5c70*/  IADD3 R4, P1, PT, R4, UR14, RZ ;  /* 0x0000000e04047c10 */ /* 0x004fca000ff3e0ff */
[----:B------:R-:W-:Y:S01]  /*c5c80*/  STL [R1+0x3320], R4 ;  /* 0x0033200401007387 */ /* 0x000fe20000100800 */
[----:B---3--:R-:W-:-:S03]  /*c5c90*/  IADD3 R6, P4, PT, R6, UR14, RZ ;  /* 0x0000000e06067c10 */ /* 0x008fc6000ff9e0ff */
[----:B------:R-:W2:Y:S04]  /*c5ca0*/  LDL.LU R7, [R1+0x3344] ;  /* 0x0033440001077983 */ /* 0x000ea80000300800 */
[----:B------:R1:W-:Y:S04]  /*c5cb0*/  STL [R1+0x3328], R6 ;  /* 0x0033280601007387 */ /* 0x0003e80000100800 */
[----:B-1----:R-:W3:Y:S04]  /*c5cc0*/  LDL.LU R6, [R1+0x334c] ;  /* 0x00334c0001067983 */ /* 0x002ee80000300800 */
[----:B------:R-:W-:Y:S01]  /*c5cd0*/  STL [R1+0x328c], R246 ;  /* 0x00328cf601007387 */ /* 0x000fe20000100800 */
[----:B----4-:R-:W-:-:S05]  /*c5ce0*/  IADD3 R2, P3, PT, R2, UR14, RZ ;  /* 0x0000000e02027c10 */ /* 0x010fca000ff7e0ff */
[----:B------:R1:W-:Y:S04]  /*c5cf0*/  STL [R1+0x3330], R2 ;  /* 0x0033300201007387 */ /* 0x0003e80000100800 */
[----:B-1----:R-:W4:Y:S01]  /*c5d00*/  LDL.LU R2, [R1+0x3354] ;  /* 0x0033540001027983 */ /* 0x002f220000300800 */
[----:B------:R-:W-:Y:S02]  /*c5d10*/  IADD3.X R242, PT, PT, R242, UR7, RZ, P2, !PT ;  /* 0x00000007f2f27c10 */ /* 0x000fe400097fe4ff */
[----:B------:R-:W-:Y:S02]  /*c5d20*/  IADD3 R23, P2, PT, R23, UR14, RZ ;  /* 0x0000000e17177c10 */ /* 0x000fe4000ff5e0ff */
[----:B------:R-:W-:Y:S02]  /*c5d30*/  IADD3.X R240, PT, PT, R240, UR7, RZ, P6, !PT ;  /* 0x00000007f0f07c10 */ /* 0x000fe4000b7fe4ff */
[----:B------:R-:W-:Y:S01]  /*c5d40*/  IADD3 R20, P6, PT, R20, UR14, RZ ;  /* 0x0000000e14147c10 */ /* 0x000fe2000ffde0ff */
[----:B------:R1:W-:Y:S01]  /*c5d50*/  STL [R1+0x3338], R23 ;  /* 0x0033381701007387 */ /* 0x0003e20000100800 */
[----:B------:R-:W-:-:S02]  /*c5d60*/  IADD3.X R238, PT, PT, R238, UR7, RZ, P5, !PT ;  /* 0x00000007eeee7c10 */ /* 0x000fc4000affe4ff */
[----:B------:R-:W-:Y:S01]  /*c5d70*/  IADD3 R22, P5, PT, R22, UR14, RZ ;  /* 0x0000000e16167c10 */ /* 0x000fe2000ffbe0ff */
[----:B-1----:R-:W4:Y:S04]  /*c5d80*/  LDL.LU R23, [R1+0x335c] ;  /* 0x00335c0001177983 */ /* 0x002f280000300800 */
[----:B------:R-:W-:Y:S04]  /*c5d90*/  STL [R1+0x3294], R244 ;  /* 0x003294f401007387 */ /* 0x000fe80000100800 */
[----:B------:R1:W-:Y:S01]  /*c5da0*/  STL [R1+0x3340], R20 ;  /* 0x0033401401007387 */ /* 0x0003e20000100800 */
[----:B------:R-:W-:-:S02]  /*c5db0*/  IADD3.X R30, PT, PT, R30, UR7, RZ, P4, !PT ;  /* 0x000000071e1e7c10 */ /* 0x000fc4000a7fe4ff */
[----:B------:R-:W-:Y:S02]  /*c5dc0*/  IADD3 R29, P4, PT, R29, UR14, RZ ;  /* 0x0000000e1d1d7c10 */ /* 0x000fe4000ff9e0ff */
[----:B------:R-:W-:Y:S01]  /*c5dd0*/  IADD3.X R28, PT, PT, R28, UR7, RZ, P3, !PT ;  /* 0x000000071c1c7c10 */ /* 0x000fe20009ffe4ff */
[----:B-1----:R-:W4:Y:S01]  /*c5de0*/  LDL.LU R20, [R1+0x3364] ;  /* 0x0033640001147983 */ /* 0x002f220000300800 */
[----:B------:R-:W-:Y:S02]  /*c5df0*/  IADD3.X R5, PT, PT, R5, UR7, RZ, P1, !PT ;  /* 0x0000000705057c10 */ /* 0x000fe40008ffe4ff */
[----:B------:R-:W-:Y:S01]  /*c5e00*/  IADD3 R31, P1, PT, R31, UR14, RZ ;  /* 0x0000000e1f1f7c10 */ /* 0x000fe2000ff3e0ff */
[----:B------:R-:W-:Y:S04]  /*c5e10*/  STL [R1+0x329c], R242 ;  /* 0x00329cf201007387 */ /* 0x000fe80000100800 */
[----:B------:R1:W-:Y:S01]  /*c5e20*/  STL [R1+0x3348], R22 ;  /* 0x0033481601007387 */ /* 0x0003e20000100800 */
[----:B------:R-:W-:-:S02]  /*c5e30*/  IADD3 R27, P3, PT, R27, UR14, RZ ;  /* 0x0000000e1b1b7c10 */ /* 0x000fc4000ff7e0ff */
[----:B------:R-:W-:Y:S02]  /*c5e40*/  IADD3.X R26, PT, PT, R26, UR7, RZ, P2, !PT ;  /* 0x000000071a1a7c10 */ /* 0x000fe400097fe4ff */
[----:B------:R-:W-:Y:S01]  /*c5e50*/  IADD3.X R24, PT, PT, R24, UR7, RZ, P6, !PT ;  /* 0x0000000718187c10 */ /* 0x000fe2000b7fe4ff */
[----:B-1----:R-:W4:Y:S04]  /*c5e60*/  LDL.LU R22, [R1+0x336c] ;  /* 0x00336c0001167983 */ /* 0x002f280000300800 */
[----:B------:R-:W-:Y:S01]  /*c5e70*/  STL [R1+0x32a4], R240 ;  /* 0x0032a4f001007387 */ /* 0x000fe20000100800 */
[----:B------:R-:W-:-:S03]  /*c5e80*/  IADD3 R21, P6, PT, R21, UR14, RZ ;  /* 0x0000000e15157c10 */ /* 0x000fc6000ffde0ff */
[----:B------:R-:W-:Y:S01]  /*c5e90*/  STL [R1+0x32ac], R238 ;  /* 0x0032acee01007387 */ /* 0x000fe20000100800 */
[----:B------:R-:W-:-:S03]  /*c5ea0*/  IADD3 R25, P2, PT, R25, UR14, RZ ;  /* 0x0000000e19197c10 */ /* 0x000fc6000ff5e0ff */
        /* <DEDUP_REMOVED lines=9> */
[----:B-1----:R-:W4:Y:S04]  /*c5f40*/  LDL.LU R21, [R1+0x33f8] ;  /* 0x0033f80001157983 */ /* 0x002f280000300800 */
[----:B------:R-:W-:Y:S01]  /*c5f50*/  STL [R1+0x333c], R24 ;  /* 0x00333c1801007387 */ /* 0x000fe20000100800 */
[----:B--2---:R-:W-:-:S05]  /*c5f60*/  IADD3.X R7, PT, PT, R7, UR7, RZ, P5, !PT ;  /* 0x0000000707077c10 */ /* 0x004fca000affe4ff */
[----:B------:R1:W-:Y:S01]  /*c5f70*/  STL [R1+0x3344], R7 ;  /* 0x0033440701007387 */ /* 0x0003e20000100800 */
[----:B---3--:R-:W-:-:S03]  /*c5f80*/  IADD3.X R6, PT, PT, R6, UR7, RZ, P1, !PT ;  /* 0x0000000706067c10 */ /* 0x008fc60008ffe4ff */
[----:B-1----:R-:W2:Y:S04]  /*c5f90*/  LDL.LU R7, [R1+0x3400] ;  /* 0x0034000001077983 */ /* 0x002ea80000300800 */
[----:B------:R-:W-:Y:S01]  /*c5fa0*/  STL [R1+0x334c], R6 ;  /* 0x00334c0601007387 */ /* 0x000fe20000100800 */
[----:B----4-:R-:W-:-:S05]  /*c5fb0*/  IADD3.X R2, PT, PT, R2, UR7, RZ, P4, !PT ;  /* 0x0000000702027c10 */ /* 0x010fca000a7fe4ff */
[----:B------:R1:W-:Y:S04]  /*c5fc0*/  STL [R1+0x3354], R2 ;  /* 0x0033540201007387 */ /* 0x0003e80000100800 */
[----:B-1----:R-:W3:Y:S01]  /*c5fd0*/  LDL.LU R2, [R1+0x3408] ;  /* 0x0034080001027983 */ /* 0x002ee20000300800 */
[----:B------:R-:W-:Y:S02]  /*c5fe0*/  IADD3 R231, P5, PT, R231, UR14, RZ ;  /* 0x0000000ee7e77c10 */ /* 0x000fe4000ffbe0ff */
[----:B------:R-:W-:Y:S01]  /*c5ff0*/  IADD3 R229, P1, PT, R229, UR14, RZ ;  /* 0x0000000ee5e57c10 */ /* 0x000fe2000ff3e0ff */
[----:B------:R-:W4:Y:S01]  /*c6000*/  LDL.LU R6, [R1+0x3410] ;  /* 0x0034100001067983 */ /* 0x000f220000300800 */
[----:B------:R-:W-:-:S03]  /*c6010*/  IADD3.X R23, PT, PT, R23, UR7, RZ, P3, !PT ;  /* 0x0000000717177c10 */ /* 0x000fc60009ffe4ff */
[----:B------:R-:W-:Y:S01]  /*c6020*/  STL [R1+0x3378], R231 ;  /* 0x003378e701007387 */ /* 0x000fe20000100800 */
[----:B------:R-:W-:-:S03]  /*c6030*/  IADD3 R227, P4, PT, R227, UR14, RZ ;  /* 0x0000000ee3e37c10 */ /* 0x000fc6000ff9e0ff */
[----:B------:R-:W-:Y:S01]  /*c6040*/  STL [R1+0x3380], R229 ;  /* 0x003380e501007387 */ /* 0x000fe20000100800 */
[----:B------:R-:W-:-:S03]  /*c6050*/  IADD3 R225, P3, PT, R225, UR14, RZ ;  /* 0x0000000ee1e17c10 */ /* 0x000fc6000ff7e0ff */
[----:B------:R-:W-:Y:S01]  /*c6060*/  STL [R1+0x335c], R23 ;  /* 0x00335c1701007387 */ /* 0x000fe20000100800 */
[----:B------:R-:W-:Y:S02]  /*c6070*/  IADD3.X R20, PT, PT, R20, UR7, RZ, P2, !PT ;  /* 0x0000000714147c10 */ /* 0x000fe400097fe4ff */
[----:B------:R-:W-:-:S03]  /*c6080*/  IADD3 R223, P2, PT, R223, UR14, RZ ;  /* 0x0000000edfdf7c10 */ /* 0x000fc6000ff5e0ff */
[----:B------:R1:W-:Y:S01]  /*c6090*/  STL [R1+0x3364], R20 ;  /* 0x0033641401007387 */ /* 0x0003e20000100800 */
[----:B------:R-:W-:Y:S02]  /*c60a0*/  IADD3.X R236, PT, PT, R236, UR7, RZ, P5, !PT ;  /* 0x00000007ecec7c10 */ /* 0x000fe4000affe4ff */
[----:B------:R-:W-:Y:S01]  /*c60b0*/  IADD3.X R230, PT, PT, R230, UR7, RZ, P1, !PT ;  /* 0x00000007e6e67c10 */ /* 0x000fe20008ffe4ff */
[----:B-1----:R-:W4:Y:S01]  /*c60c0*/  LDL.LU R20, [R1+0x3418] ;  /* 0x0034180001147983 */ /* 0x002f220000300800 */
[----:B------:R-:W-:-:S03]  /*c60d0*/  IADD3.X R22, PT, PT, R22, UR7, RZ, P6, !PT ;  /* 0x0000000716167c10 */ /* 0x000fc6000b7fe4ff */
[----:B------:R-:W-:Y:S01]  /*c60e0*/  STL [R1+0x3388], R227 ;  /* 0x003388e301007387 */ /* 0x000fe20000100800 */
[----:B------:R-:W-:Y:S02]  /*c60f0*/  IADD3 R221, P6, PT, R221, UR14, RZ ;  /* 0x0000000edddd7c10 */ /* 0x000fe4000ffde0ff */
        /* <DEDUP_REMOVED lines=8> */
[----:B------:R-:W-:-:S03]  /*c6180*/  IADD3.X R224, PT, PT, R224, UR7, RZ, P2, !PT ;  /* 0x00000007e0e07c10 */ /* 0x000fc600097fe4ff */
[----:B------:R-:W-:Y:S04]  /*c6190*/  STL [R1+0x33a0], R221 ;  /* 0x0033a0dd01007387 */ /* 0x000fe80000100800 */
[----:B------:R-:W-:Y:S04]  /*c61a0*/  STL [R1+0x337c], R230 ;  /* 0x00337ce601007387 */ /* 0x000fe80000100800 */
[----:B------:R-:W-:Y:S04]  /*c61b0*/  STL [R1+0x33a8], R219 ;  /* 0x0033a8db01007387 */ /* 0x000fe80000100800 */
[----:B------:R-:W-:Y:S04]  /*c61c0*/  STL [R1+0x3384], R228 ;  /* 0x003384e401007387 */ /* 0x000fe80000100800 */
[----:B------:R-:W-:Y:S01]  /*c61d0*/  STL [R1+0x33b0], R217 ;  /* 0x0033b0d901007387 */ /* 0x000fe20000100800 */
[----:B------:R-:W-:-:S05]  /*c61e0*/  IADD3 R21, P4, PT, R21, UR14, RZ ;  /* 0x0000000e15157c10 */ /* 0x000fca000ff9e0ff */
[----:B------:R-:W-:Y:S04]  /*c61f0*/  STL [R1+0x33f8], R21 ;  /* 0x0033f81501007387 */ /* 0x000fe80000100800 */
[----:B------:R-:W-:Y:S01]  /*c6200*/  STL [R1+0x338c], R226 ;  /* 0x00338ce201007387 */ /* 0x000fe20000100800 */
[----:B--2---:R-:W-:-:S05]  /*c6210*/  IADD3 R7, P3, PT, R7, UR14, RZ ;  /* 0x0000000e07077c10 */ /* 0x004fca000ff7e0ff */
[----:B------:R-:W-:Y:S01]  /*c6220*/  STL [R1+0x3400], R7 ;  /* 0x0034000701007387 */ /* 0x000fe20000100800 */
[----:B---3--:R-:W-:-:S05]  /*c6230*/  IADD3 R2, P2, PT, R2, UR14, RZ ;  /* 0x0000000e02027c10 */ /* 0x008fca000ff5e0ff */
[----:B------:R1:W-:Y:S04]  /*c6240*/  STL [R1+0x3408], R2 ;  /* 0x0034080201007387 */ /* 0x0003e80000100800 */
[----:B-1----:R-:W2:Y:S01]  /*c6250*/  LDL.LU R2, [R1+0x3420] ;  /* 0x0034200001027983 */ /* 0x002ea20000300800 */
[----:B------:R-:W-:Y:S02]  /*c6260*/  IADD3.X R222, PT, PT, R222, UR7, RZ, P6, !PT ;  /* 0x00000007dede7c10 */ /* 0x000fe4000b7fe4ff */
[----:B----4-:R-:W-:Y:S01]  /*c6270*/  IADD3 R6, P6, PT, R6, UR14, RZ ;  /* 0x0000000e06067c10 */ /* 0x010fe2000ffde0ff */
[----:B------:R-:W3:Y:S04]  /*c6280*/  LDL.LU R44, [R1+0x33f4] ;  /* 0x0033f400012c7983 */ /* 0x000ee80000300800 */
[----:B------:R-:W4:Y:S01]  /*c6290*/  LDL.LU R7, [R1+0x3428] ;  /* 0x0034280001077983 */ /* 0x000f220000300800 */
[----:B------:R-:W-:-:S03]  /*c62a0*/  IADD3.X R220, PT, PT, R220, UR7, RZ, P5, !PT ;  /* 0x00000007dcdc7c10 */ /* 0x000fc6000affe4ff */
[----:B------:R-:W3:Y:S04]  /*c62b0*/  LDL.LU R39, [R1+0x33fc] ;  /* 0x0033fc0001277983 */ /* 0x000ee80000300800 */
[----:B------:R1:W-:Y:S01]  /*c62c0*/  STL [R1+0x3410], R6 ;  /* 0x0034100601007387 */ /* 0x0003e20000100800 */
[----:B------:R-:W-:-:S03]  /*c62d0*/  IADD3 R20, P5, PT, R20, UR14, RZ ;  /* 0x0000000e14147c10 */ /* 0x000fc6000ffbe0ff */
[----:B-1----:R-:W4:Y:S04]  /*c62e0*/  LDL.LU R6, [R1+0x3430] ;  /* 0x0034300001067983 */ /* 0x002f280000300800 */
[----:B------:R-:W-:Y:S04]  /*c62f0*/  STL [R1+0x3394], R224 ;  /* 0x003394e001007387 */ /* 0x000fe80000100800 */
        /* <DEDUP_REMOVED lines=12> */
[----:B------:R-:W-:-:S03]  /*c63c0*/  IADD3.X R218, PT, PT, R218, UR7, RZ, P1, !PT ;  /* 0x00000007dada7c10 */ /* 0x000fc60008ffe4ff */
        /* <DEDUP_REMOVED lines=8> */
[----:B------:R-:W-:Y:S01]  /*c6450*/  STL [R1+0x339c], R222 ;  /* 0x00339cde01007387 */ /* 0x000fe20000100800 */
[----:B--2---:R-:W-:-:S05]  /*c6460*/  IADD3 R2, P1, PT, R2, UR14, RZ ;  /* 0x0000000e02027c10 */ /* 0x004fca000ff3e0ff */
[----:B------:R1:W-:Y:S04]  /*c6470*/  STL [R1+0x3420], R2 ;  /* 0x0034200201007387 */ /* 0x0003e80000100800 */
[----:B-1----:R-:W2:Y:S01]  /*c6480*/  LDL.LU R2, [R1+0x345c] ;  /* 0x00345c0001027983 */ /* 0x002ea20000300800 */
[----:B---3--:R-:W-:Y:S02]  /*c6490*/  IADD3.X R44, PT, PT, R44, UR7, RZ, P4, !PT ;  /* 0x000000072c2c7c10 */ /* 0x008fe4000a7fe4ff */
[----:B----4-:R-:W-:Y:S01]  /*c64a0*/  IADD3 R7, P4, PT, R7, UR14, RZ ;  /* 0x0000000e07077c10 */ /* 0x010fe2000ff9e0ff */
[----:B------:R-:W-:Y:S01]  /*c64b0*/  STL [R1+0x33a4], R220 ;  /* 0x0033a4dc01007387 */ /* 0x000fe20000100800 */
[----:B------:R-:W-:-:S03]  /*c64c0*/  IADD3.X R39, PT, PT, R39, UR7, RZ, P3, !PT ;  /* 0x0000000727277c10 */ /* 0x000fc60009ffe4ff */
[----:B------:R1:W-:Y:S01]  /*c64d0*/  STL [R1+0x3428], R7 ;  /* 0x0034280701007387 */ /* 0x0003e20000100800 */
[----:B------:R-:W-:-:S03]  /*c64e0*/  IADD3 R6, P3, PT, R6, UR14, RZ ;  /* 0x0000000e06067c10 */ /* 0x000fc6000ff7e0ff */
[----:B-1----:R-:W3:Y:S01]  /*c64f0*/  LDL.LU R7, [R1+0x3464] ;  /* 0x0034640001077983 */ /* 0x002ee20000300800 */
[----:B------:R-:W-:-:S03]  /*c6500*/  IADD3.X R38, PT, PT, R38, UR7, RZ, P2, !PT ;  /* 0x0000000726267c10 */ /* 0x000fc600097fe4ff */
[----:B------:R-:W-:Y:S01]  /*c6510*/  STL [R1+0x33f4], R44 ;  /* 0x0033f42c01007387 */ /* 0x000fe20000100800 */
[----:B------:R-:W-:-:S03]  /*c6520*/  IADD3 R37, P2, PT, R37, UR14, RZ ;  /* 0x0000000e25257c10 */ /* 0x000fc6000ff5e0ff */
[----:B------:R-:W-:Y:S01]  /*c6530*/  STL [R1+0x33ac], R218 ;  /* 0x0033acda01007387 */ /* 0x000fe20000100800 */
[----:B------:R-:W-:-:S03]  /*c6540*/  IADD3.X R36, PT, PT, R36, UR7, RZ, P6, !PT ;  /* 0x0000000724247c10 */ /* 0x000fc6000b7fe4ff */
[----:B------:R1:W-:Y:S01]  /*c6550*/  STL [R1+0x3430], R6 ;  /* 0x0034300601007387 */ /* 0x0003e20000100800 */
[----:B------:R-:W-:-:S03]  /*c6560*/  IADD3 R35, P6, PT, R35, UR14, RZ ;  /* 0x0000000e23237c10 */ /* 0x000fc6000ffde0ff */
[----:B-1----:R-:W4:Y:S01]  /*c6570*/  LDL.LU R6, [R1+0x346c] ;  /* 0x00346c0001067983 */ /* 0x002f220000300800 */
        /* <DEDUP_REMOVED lines=34> */
[----:B------:R-:W-:Y:S04]  /*c67a0*/  STL [R1+0x3478], R215 ;  /* 0x003478d701007387 */ /* 0x000fe80000100800 */
[----:B------:R-:W-:Y:S04]  /*c67b0*/  STL [R1+0x344c], R21 ;  /* 0x00344c1501007387 */ /* 0x000fe80000100800 */
[----:B------:R-:W-:Y:S01]  /*c67c0*/  STL [R1+0x3454], R20 ;  /* 0x0034541401007387 */ /* 0x000fe20000100800 */
[----:B--2---:R-:W-:-:S05]  /*c67d0*/  IADD3.X R2, PT, PT, R2, UR7, RZ, P3, !PT ;  /* 0x0000000702027c10 */ /* 0x004fca0009ffe4ff */
[----:B------:R1:W-:Y:S04]  /*c67e0*/  STL [R1+0x345c], R2 ;  /* 0x00345c0201007387 */ /* 0x0003e80000100800 */
[----:B-1----:R-:W2:Y:S01]  /*c67f0*/  LDL.LU R2, [R1+0x34f8] ;  /* 0x0034f80001027983 */ /* 0x002ea20000300800 */
[----:B------:R-:W-:Y:S02]  /*c6800*/  IADD3 R213, P1, PT, R213, UR14, RZ ;  /* 0x0000000ed5d57c10 */ /* 0x000fe4000ff3e0ff */
[----:B------:R-:W-:Y:S02]  /*c6810*/  IADD3 R211, P4, PT, R211, UR14, RZ ;  /* 0x0000000ed3d37c10 */ /* 0x000fe4000ff9e0ff */
[----:B---3--:R-:W-:Y:S01]  /*c6820*/  IADD3.X R7, PT, PT, R7, UR7, RZ, P2, !PT ;  /* 0x0000000707077c10 */ /* 0x008fe200097fe4ff */
[----:B------:R-:W-:Y:S04]  /*c6830*/  STL [R1+0x3480], R213 ;  /* 0x003480d501007387 */ /* 0x000fe80000100800 */
[----:B------:R-:W-:Y:S04]  /*c6840*/  STL [R1+0x3488], R211 ;  /* 0x003488d301007387 */ /* 0x000fe80000100800 */
[----:B------:R1:W-:Y:S04]  /*c6850*/  STL [R1+0x3464], R7 ;  /* 0x0034640701007387 */ /* 0x0003e80000100800 */
[----:B------:R-:W3:Y:S04]  /*c6860*/  LDL.LU R20, [R1+0x34f4] ;  /* 0x0034f40001147983 */ /* 0x000ee80000300800 */
[----:B------:R-:W3:Y:S01]  /*c6870*/  LDL.LU R67, [R1+0x3500] ;  /* 0x0035000001437983 */ /* 0x000ee20000300800 */
[----:B----4-:R-:W-:-:S03]  /*c6880*/  IADD3.X R6, PT, PT, R6, UR7, RZ, P6, !PT ;  /* 0x0000000706067c10 */ /* 0x010fc6000b7fe4ff */
[----:B------:R-:W4:Y:S04]  /*c6890*/  LDL.LU R66, [R1+0x3504] ;  /* 0x0035040001427983 */ /* 0x000f280000300800 */
[----:B------:R1:W-:Y:S04]  /*c68a0*/  STL [R1+0x346c], R6 ;  /* 0x00346c0601007387 */ /* 0x0003e80000100800 */
        /* <DEDUP_REMOVED lines=10> */
[----:B------:R-:W4:Y:S01]  /*c6950*/  LDL.LU R59, [R1+0x3520] ;  /* 0x00352000013b7983 */ /* 0x000f220000300800 */
[----:B------:R-:W-:-:S03]  /*c6960*/  IADD3.X R214, PT, PT, R214, UR7, RZ, P1, !PT ;  /* 0x00000007d6d67c10 */ /* 0x000fc60008ffe4ff */
[----:B------:R-:W4:Y:S01]  /*c6970*/  LDL.LU R58, [R1+0x3524] ;  /* 0x00352400013a7983 */ /* 0x000f220000300800 */
[----:B------:R-:W-:-:S03]  /*c6980*/  IADD3 R203, P5, PT, R203, UR14, RZ ;  /* 0x0000000ecbcb7c10 */ /* 0x000fc6000ffbe0ff */
[----:B------:R-:W4:Y:S04]  /*c6990*/  LDL.LU R57, [R1+0x3528] ;  /* 0x0035280001397983 */ /* 0x000f280000300800 */
[----:B------:R-:W4:Y:S04]  /*c69a0*/  LDL.LU R56, [R1+0x352c] ;  /* 0x00352c0001387983 */ /* 0x000f280000300800 */
[----:B------:R-:W4:Y:S04]  /*c69b0*/  LDL.LU R55, [R1+0x3530] ;  /* 0x0035300001377983 */ /* 0x000f280000300800 */
[----:B------:R-:W-:Y:S04]  /*c69c0*/  STL [R1+0x3490], R209 ;  /* 0x003490d101007387 */ /* 0x000fe80000100800 */
[----:B------:R-:W-:Y:S04]  /*c69d0*/  STL [R1+0x3498], R207 ;  /* 0x003498cf01007387 */ /* 0x000fe80000100800 */
[----:B------:R-:W-:Y:S04]  /*c69e0*/  STL [R1+0x3474], R216 ;  /* 0x003474d801007387 */ /* 0x000fe80000100800 */
[----:B------:R-:W-:Y:S04]  /*c69f0*/  STL [R1+0x34a0], R205 ;  /* 0x0034a0cd01007387 */ /* 0x000fe80000100800 */
[----:B------:R-:W-:Y:S01]  /*c6a00*/  STL [R1+0x347c], R214 ;  /* 0x00347cd601007387 */ /* 0x000fe20000100800 */
[----:B------:R-:W-:-:S03]  /*c6a10*/  IADD3.X R212, PT, PT, R212, UR7, RZ, P4, !PT ;  /* 0x00000007d4d47c10 */ /* 0x000fc6000a7fe4ff */
[----:B------:R-:W-:Y:S04]  /*c6a20*/  STL [R1+0x34a8], R203 ;  /* 0x0034a8cb01007387 */ /* 0x000fe80000100800 */
[----:B-1----:R-:W4:Y:S04]  /*c6a30*/  LDL.LU R7, [R1+0x34fc] ;  /* 0x0034fc0001077983 */ /* 0x002f280000300800 */
[----:B------:R-:W4:Y:S01]  /*c6a40*/  LDL.LU R6, [R1+0x3538] ;  /* 0x0035380001067983 */ /* 0x000f220000300800 */
[----:B--2---:R-:W-:-:S05]  /*c6a50*/  IADD3 R2, P4, PT, R2, UR14, RZ ;  /* 0x0000000e02027c10 */ /* 0x004fca000ff9e0ff */
[----:B------:R1:W-:Y:S04]  /*c6a60*/  STL [R1+0x34f8], R2 ;  /* 0x0034f80201007387 */ /* 0x0003e80000100800 */
[----:B-1----:R-:W2:Y:S01]  /*c6a70*/  LDL.LU R2, [R1+0x3540] ;  /* 0x0035400001027983 */ /* 0x002ea20000300800 */
[----:B------:R-:W-:Y:S02]  /*c6a80*/  IADD3 R201, P1, PT, R201, UR14, RZ ;  /* 0x0000000ec9c97c10 */ /* 0x000fe4000ff3e0ff */
[----:B------:R-:W-:Y:S01]  /*c6a90*/  IADD3.X R210, PT, PT, R210, UR7, RZ, P3, !PT ;  /* 0x00000007d2d27c10 */ /* 0x000fe20009ffe4ff */
[----:B------:R-:W2:Y:S01]  /*c6aa0*/  LDL.LU R30, [R1+0x3548] ;  /* 0x00354800011e7983 */ /* 0x000ea20000300800 */
[----:B------:R-:W-:Y:S02]  /*c6ab0*/  IADD3.X R208, PT, PT, R208, UR7, RZ, P2, !PT ;  /* 0x00000007d0d07c10 */ /* 0x000fe400097fe4ff */
[----:B---3--:R-:W-:Y:S01]  /*c6ac0*/  IADD3 R67, P3, PT, R67, UR14, RZ ;  /* 0x0000000e43437c10 */ /* 0x008fe2000ff7e0ff */
[----:B------:R-:W3:Y:S01]  /*c6ad0*/  LDL.LU R29, [R1+0x3550] ;  /* 0x00355000011d7983 */ /* 0x000ee20000300800 */
[----:B------:R-:W-:-:S03]  /*c6ae0*/  IADD3.X R206, PT, PT, R206, UR7, RZ, P6, !PT ;  /* 0x00000007cece7c10 */ /* 0x000fc6000b7fe4ff */
[----:B------:R-:W-:Y:S01]  /*c6af0*/  STL [R1+0x3484], R212 ;  /* 0x003484d401007387 */ /* 0x000fe20000100800 */
[----:B------:R-:W-:-:S03]  /*c6b00*/  IADD3.X R204, PT, PT, R204, UR7, RZ, P5, !PT ;  /* 0x00000007cccc7c10 */ /* 0x000fc6000affe4ff */
[----:B------:R-:W-:Y:S01]  /*c6b10*/  STL [R1+0x34b0], R201 ;  /* 0x0034b0c901007387 */ /* 0x000fe20000100800 */
[----:B----4-:R-:W-:-:S03]  /*c6b20*/  IADD3 R65, P2, PT, R65, UR14, RZ ;  /* 0x0000000e41417c10 */ /* 0x010fc6000ff5e0ff */
[----:B------:R-:W-:Y:S04]  /*c6b30*/  STL [R1+0x348c], R210 ;  /* 0x00348cd201007387 */ /* 0x000fe80000100800 */
        /* <DEDUP_REMOVED lines=10> */
[----:B------:R-:W-:-:S03]  /*c6be0*/  IADD3 R59, P1, PT, R59, UR14, RZ ;  /* 0x0000000e3b3b7c10 */ /* 0x000fc6000ff3e0ff */
[----:B------:R-:W-:Y:S04]  /*c6bf0*/  STL [R1+0x34a4], R204 ;  /* 0x0034a4cc01007387 */ /* 0x000fe80000100800 */
[----:B------:R-:W4:Y:S04]  /*c6c00*/  LDL.LU R28, [R1+0x3558] ;  /* 0x00355800011c7983 */ /* 0x000f280000300800 */
[----:B------:R-:W4:Y:S04]  /*c6c10*/  LDL.LU R27, [R1+0x3560] ;  /* 0x00356000011b7983 */ /* 0x000f280000300800 */
[----:B------:R-:W4:Y:S04]  /*c6c20*/  LDL.LU R26, [R1+0x3534] ;  /* 0x00353400011a7983 */ /* 0x000f280000300800 */
[----:B------:R1:W-:Y:S04]  /*c6c30*/  STL [R1+0x34f4], R20 ;  /* 0x0034f41401007387 */ /* 0x0003e80000100800 */
[----:B------:R-:W4:Y:S01]  /*c6c40*/  LDL.LU R25, [R1+0x3568] ;  /* 0x0035680001197983 */ /* 0x000f220000300800 */
[----:B------:R-:W-:-:S03]  /*c6c50*/  IADD3 R57, P4, PT, R57, UR14, RZ ;  /* 0x0000000e39397c10 */ /* 0x000fc6000ff9e0ff */
[----:B------:R-:W-:Y:S01]  /*c6c60*/  STL [R1+0x3520], R59 ;  /* 0x0035203b01007387 */ /* 0x000fe20000100800 */
[----:B------:R-:W-:-:S03]  /*c6c70*/  IADD3.X R66, PT, PT, R66, UR7, RZ, P2, !PT ;  /* 0x0000000742427c10 */ /* 0x000fc600097fe4ff */
[----:B------:R-:W-:Y:S04]  /*c6c80*/  STL [R1+0x34ac], R202 ;  /* 0x0034acca01007387 */ /* 0x000fe80000100800 */
[----:B------:R-:W4:Y:S04]  /*c6c90*/  LDL.LU R24, [R1+0x353c] ;  /* 0x00353c0001187983 */ /* 0x000f280000300800 */
[----:B------:R-:W4:Y:S01]  /*c6ca0*/  LDL.LU R23, [R1+0x3570] ;  /* 0x0035700001177983 */ /* 0x000f220000300800 */
[----:B------:R-:W-:-:S03]  /*c6cb0*/  IADD3.X R7, PT, PT, R7, UR7, RZ, P3, !PT ;  /* 0x0000000707077c10 */ /* 0x000fc60009ffe4ff */
[----:B------:R-:W4:Y:S01]  /*c6cc0*/  LDL.LU R22, [R1+0x3544] ;  /* 0x0035440001167983 */ /* 0x000f220000300800 */
[----:B------:R-:W-:Y:S02]  /*c6cd0*/  IADD3 R55, P3, PT, R55, UR14, RZ ;  /* 0x0000000e37377c10 */ /* 0x000fe4000ff7e0ff */
[----:B------:R-:W-:Y:S01]  /*c6ce0*/  IADD3 R6, P2, PT, R6, UR14, RZ ;  /* 0x0000000e06067c10 */ /* 0x000fe2000ff5e0ff */
[----:B------:R1:W-:Y:S01]  /*c6cf0*/  STL [R1+0x34fc], R7 ;  /* 0x0034fc0701007387 */ /* 0x0003e20000100800 */
[----:B------:R-:W-:-:S03]  /*c6d00*/  IADD3.X R64, PT, PT, R64, UR7, RZ, P6, !PT ;  /* 0x0000000740407c10 */ /* 0x000fc6000b7fe4ff */
[----:B------:R-:W4:Y:S04]  /*c6d10*/  LDL.LU R21, [R1+0x354c] ;  /* 0x00354c0001157983 */ /* 0x000f280000300800 */
[----:B-1----:R-:W4:Y:S04]  /*c6d20*/  LDL.LU R20, [R1+0x3554] ;  /* 0x0035540001147983 */ /* 0x002f280000300800 */
[----:B------:R-:W-:Y:S04]  /*c6d30*/  STL [R1+0x3528], R57 ;  /* 0x0035283901007387 */ /* 0x000fe80000100800 */
[----:B------:R-:W4:Y:S04]  /*c6d40*/  LDL.LU R7, [R1+0x355c] ;  /* 0x00355c0001077983 */ /* 0x000f280000300800 */
[----:B------:R1:W-:Y:S04]  /*c6d50*/  STL [R1+0x3538], R6 ;  /* 0x0035380601007387 */ /* 0x0003e80000100800 */
[----:B-1----:R-:W4:Y:S04]  /*c6d60*/  LDL.LU R6, [R1+0x3564] ;  /* 0x0035640001067983 */ /* 0x002f280000300800 */
[----:B------:R-:W-:Y:S04]  /*c6d70*/  STL [R1+0x3530], R55 ;  /* 0x0035303701007387 */ /* 0x000fe80000100800 */
[----:B------:R-:W-:Y:S01]  /*c6d80*/  STL [R1+0x3504], R66 ;  /* 0x0035044201007387 */ /* 0x000fe20000100800 */
[----:B--2---:R-:W-:-:S05]  /*c6d90*/  IADD3 R2, P6, PT, R2, UR14, RZ ;  /* 0x0000000e02027c10 */ /* 0x004fca000ffde0ff */
[----:B------:R1:W-:Y:S04]  /*c6da0*/  STL [R1+0x3540], R2 ;  /* 0x0035400201007387 */ /* 0x0003e80000100800 */
[----:B-1----:R-:W2:Y:S01]  /*c6db0*/  LDL.LU R2, [R1+0x356c] ;  /* 0x00356c0001027983 */ /* 0x002ea20000300800 */
[----:B------:R-:W-:Y:S02]  /*c6dc0*/  IADD3.X R62, PT, PT, R62, UR7, RZ, P5, !PT ;  /* 0x000000073e3e7c10 */ /* 0x000fe4000affe4ff */
[----:B------:R-:W-:Y:S02]  /*c6dd0*/  IADD3 R30, P5, PT, R30, UR14, RZ ;  /* 0x0000000e1e1e7c10 */ /* 0x000fe4000ffbe0ff */
[----:B------:R-:W-:Y:S02]  /*c6de0*/  IADD3.X R60, PT, PT, R60, UR7, RZ, P1, !PT ;  /* 0x000000073c3c7c10 */ /* 0x000fe40008ffe4ff */
[----:B---3--:R-:W-:Y:S01]  /*c6df0*/  IADD3 R29, P1, PT, R29, UR14, RZ ;  /* 0x0000000e1d1d7c10 */ /* 0x008fe2000ff3e0ff */
[----:B------:R-:W-:Y:S01]  /*c6e00*/  STL [R1+0x350c], R64 ;  /* 0x00350c4001007387 */ /* 0x000fe20000100800 */
[----:B------:R-:W-:-:S02]  /*c6e10*/  IADD3.X R58, PT, PT, R58, UR7, RZ, P4, !PT ;  /* 0x000000073a3a7c10 */ /* 0x000fc4000a7fe4ff */
[----:B------:R-:W-:Y:S01]  /*c6e20*/  IADD3.X R56, PT, PT, R56, UR7, RZ, P3, !PT ;  /* 0x0000000738387c10 */ /* 0x000fe20009ffe4ff */
[----:B------:R-:W-:Y:S04]  /*c6e30*/  STL [R1+0x3514], R62 ;  /* 0x0035143e01007387 */ /* 0x000fe80000100800 */
[----:B------:R-:W-:Y:S04]  /*c6e40*/  STL [R1+0x3548], R30 ;  /* 0x0035481e01007387 */ /* 0x000fe80000100800 */
[----:B------:R-:W-:Y:S04]  /*c6e50*/  STL [R1+0x3550], R29 ;  /* 0x0035501d01007387 */ /* 0x000fe80000100800 */
[----:B------:R-:W-:Y:S01]  /*c6e60*/  STL [R1+0x351c], R60 ;  /* 0x00351c3c01007387 */ /* 0x000fe20000100800 */
[----:B----4-:R-:W-:-:S02]  /*c6e70*/  IADD3 R28, P4, PT, R28, UR14, RZ ;  /* 0x0000000e1c1c7c10 */ /* 0x010fc4000ff9e0ff */
[----:B------:R-:W-:-:S03]  /*c6e80*/  IADD3 R27, P3, PT, R27, UR14, RZ ;  /* 0x0000000e1b1b7c10 */ /* 0x000fc6000ff7e0ff */
[----:B------:R-:W-:Y:S01]  /*c6e90*/  STL [R1+0x3558], R28 ;  /* 0x0035581c01007387 */ /* 0x000fe20000100800 */
[----:B------:R-:W-:-:S03]  /*c6ea0*/  IADD3.X R26, PT, PT, R26, UR7, RZ, P2, !PT ;  /* 0x000000071a1a7c10 */ /* 0x000fc600097fe4ff */
[----:B------:R-:W-:Y:S04]  /*c6eb0*/  STL [R1+0x3524], R58 ;  /* 0x0035243a01007387 */ /* 0x000fe80000100800 */
[----:B------:R-:W-:Y:S01]  /*c6ec0*/  STL [R1+0x3560], R27 ;  /* 0x0035601b01007387 */ /* 0x000fe20000100800 */
[----:B------:R-:W-:-:S03]  /*c6ed0*/  IADD3 R25, P2, PT, R25, UR14, RZ ;  /* 0x0000000e19197c10 */ /* 0x000fc6000ff5e0ff */
[----:B------:R-:W-:Y:S04]  /*c6ee0*/  STL [R1+0x352c], R56 ;  /* 0x00352c3801007387 */ /* 0x000fe80000100800 */
[----:B------:R-:W-:Y:S01]  /*c6ef0*/  STL [R1+0x3534], R26 ;  /* 0x0035341a01007387 */ /* 0x000fe20000100800 */
[----:B------:R-:W-:-:S03]  /*c6f00*/  IADD3.X R24, PT, PT, R24, UR7, RZ, P6, !PT ;  /* 0x0000000718187c10 */ /* 0x000fc6000b7fe4ff */
[----:B------:R-:W-:Y:S01]  /*c6f10*/  STL [R1+0x3568], R25 ;  /* 0x0035681901007387 */ /* 0x000fe20000100800 */
[----:B------:R-:W-:-:S03]  /*c6f20*/  IADD3 R23, P6, PT, R23, UR14, RZ ;  /* 0x0000000e17177c10 */ /* 0x000fc6000ffde0ff */
[----:B------:R-:W-:Y:S01]  /*c6f30*/  STL [R1+0x353c], R24 ;  /* 0x00353c1801007387 */ /* 0x000fe20000100800 */
[----:B------:R-:W-:Y:S02]  /*c6f40*/  IADD3.X R22, PT, PT, R22, UR7, RZ, P5, !PT ;  /* 0x0000000716167c10 */ /* 0x000fe4000affe4ff */
[----:B------:R-:W-:Y:S01]  /*c6f50*/  IADD3 R199, P5, PT, R199, UR14, RZ ;  /* 0x0000000ec7c77c10 */ /* 0x000fe2000ffbe0ff */
[----:B------:R-:W-:Y:S01]  /*c6f60*/  STL [R1+0x3570], R23 ;  /* 0x0035701701007387 */ /* 0x000fe20000100800 */
[----:B------:R-:W-:-:S03]  /*c6f70*/  IADD3.X R21, PT, PT, R21, UR7, RZ, P1, !PT ;  /* 0x0000000715157c10 */ /* 0x000fc60008ffe4ff */
[----:B------:R-:W-:Y:S01]  /*c6f80*/  STL [R1+0x3544], R22 ;  /* 0x0035441601007387 */ /* 0x000fe20000100800 */
[----:B------:R-:W-:Y:S02]  /*c6f90*/  IADD3 R197, P1, PT, R197, UR14, RZ ;  /* 0x0000000ec5c57c10 */ /* 0x000fe4000ff3e0ff */
[----:B------:R-:W-:Y:S01]  /*c6fa0*/  IADD3.X R20, PT, PT, R20, UR7, RZ, P4, !PT ;  /* 0x0000000714147c10 */ /* 0x000fe2000a7fe4ff */
[----:B------:R-:W-:Y:S01]  /*c6fb0*/  STL [R1+0x3578], R199 ;  /* 0x003578c701007387 */ /* 0x000fe20000100800 */
[----:B------:R-:W-:-:S03]  /*c6fc0*/  IADD3 R195, P4, PT, R195, UR14, RZ ;  /* 0x0000000ec3c37c10 */ /* 0x000fc6000ff9e0ff */
[----:B------:R-:W-:Y:S01]  /*c6fd0*/  STL [R1+0x354c], R21 ;  /* 0x00354c1501007387 */ /* 0x000fe20000100800 */
[----:B------:R-:W-:-:S03]  /*c6fe0*/  IADD3.X R7, PT, PT, R7, UR7, RZ, P3, !PT ;  /* 0x0000000707077c10 */ /* 0x000fc60009ffe4ff */
[----:B------:R1:W-:Y:S04]  /*c6ff0*/  STL [R1+0x3554], R20 ;  /* 0x0035541401007387 */ /* 0x0003e80000100800 */
[----:B------:R-:W-:Y:S04]  /*c7000*/  STL [R1+0x3580], R197 ;  /* 0x003580c501007387 */ /* 0x000fe80000100800 */
[----:B------:R-:W-:Y:S01]  /*c7010*/  STL [R1+0x355c], R7 ;  /* 0x00355c0701007387 */ /* 0x000fe20000100800 */
[----:B------:R-:W-:-:S03]  /*c7020*/  IADD3.X R6, PT, PT, R6, UR7, RZ, P2, !PT ;  /* 0x0000000706067c10 */ /* 0x000fc600097fe4ff */
[----:B------:R-:W-:Y:S04]  /*c7030*/  STL [R1+0x3588], R195 ;  /* 0x003588c301007387 */ /* 0x000fe80000100800 */
[----:B------:R-:W-:Y:S04]  /*c7040*/  STL [R1+0x3564], R6 ;  /* 0x0035640601007387 */ /* 0x000fe80000100800 */
[----:B-1----:R-:W3:Y:S01]  /*c7050*/  LDL.LU R20, [R1+0x3638] ;  /* 0x0036380001147983 */ /* 0x002ee20000300800 */
[----:B--2---:R-:W-:-:S05]  /*c7060*/  IADD3.X R2, PT, PT, R2, UR7, RZ, P6, !PT ;  /* 0x0000000702027c10 */ /* 0x004fca000b7fe4ff */
[----:B------:R1:W-:Y:S04]  /*c7070*/  STL [R1+0x356c], R2 ;  /* 0x00356c0201007387 */ /* 0x0003e80000100800 */
[----:B-1----:R-:W2:Y:S04]  /*c7080*/  LDL.LU R2, [R1+0x3640] ;  /* 0x0036400001027983 */ /* 0x002ea80000300800 */
        /* <DEDUP_REMOVED lines=40> */
[----:B------:R-:W-:-:S03]  /*c7310*/  IADD3.X R192, PT, PT, R192, UR7, RZ, P2, !PT ;  /* 0x00000007c0c07c10 */ /* 0x000fc600097fe4ff */
[----:B------:R-:W-:Y:S01]  /*c7320*/  STL [R1+0x357c], R198 ;  /* 0x00357cc601007387 */ /* 0x000fe20000100800 */
[----:B------:R-:W-:-:S03]  /*c7330*/  IADD3.X R190, PT, PT, R190, UR7, RZ, P6, !PT ;  /* 0x00000007bebe7c10 */ /* 0x000fc6000b7fe4ff */
[----:B------:R-:W-:Y:S01]  /*c7340*/  STL [R1+0x35a8], R187 ;  /* 0x0035a8bb01007387 */ /* 0x000fe20000100800 */
[----:B------:R-:W-:-:S03]  /*c7350*/  IADD3.X R188, PT, PT, R188, UR7, RZ, P5, !PT ;  /* 0x00000007bcbc7c10 */ /* 0x000fc6000affe4ff */
[----:B------:R-:W-:Y:S04]  /*c7360*/  STL [R1+0x3584], R196 ;  /* 0x003584c401007387 */ /* 0x000fe80000100800 */
[----:B------:R-:W-:Y:S01]  /*c7370*/  STL [R1+0x35b0], R185 ;  /* 0x0035b0b901007387 */ /* 0x000fe20000100800 */
[----:B------:R-:W-:Y:S02]  /*c7380*/  IADD3.X R186, PT, PT, R186, UR7, RZ, P1, !PT ;  /* 0x00000007baba7c10 */ /* 0x000fe40008ffe4ff */
[----:B--2---:R-:W-:-:S05]  /*c7390*/  IADD3 R53, P4, PT, R53, UR14, RZ ;  /* 0x0000000e35357c10 */ /* 0x004fca000ff9e0ff */
[----:B------:R-:W-:Y:S01]  /*c73a0*/  STL [R1+0x35f8], R53 ;  /* 0x0035f83501007387 */ /* 0x000fe20000100800 */
[----:B---3--:R-:W-:-:S03]  /*c73b0*/  IADD3 R51, P3, PT, R51, UR14, RZ ;  /* 0x0000000e33337c10 */ /* 0x008fc6000ff7e0ff */
[----:B------:R-:W-:Y:S04]  /*c73c0*/  STL [R1+0x358c], R194 ;  /* 0x00358cc201007387 */ /* 0x000fe80000100800 */
[----:B------:R-:W-:Y:S01]  /*c73d0*/  STL [R1+0x3600], R51 ;  /* 0x0036003301007387 */ /* 0x000fe20000100800 */
[----:B----4-:R-:W-:-:S03]  /*c73e0*/  IADD3 R49, P2, PT, R49, UR14, RZ ;  /* 0x0000000e31317c10 */ /* 0x010fc6000ff5e0ff */
        /* <DEDUP_REMOVED lines=12> */
[----:B------:R-:W-:-:S03]  /*c74b0*/  IADD3 R20, P2, PT, R20, UR14, RZ ;  /* 0x0000000e14147c10 */ /* 0x000fc6000ff5e0ff */
[----:B------:R-:W-:Y:S01]  /*c74c0*/  STL [R1+0x3620], R39 ;  /* 0x0036202701007387 */ /* 0x000fe20000100800 */
[----:B------:R-:W-:-:S03]  /*c74d0*/  IADD3 R34, P4, PT, R34, UR14, RZ ;  /* 0x0000000e22227c10 */ /* 0x000fc6000ff9e0ff */
[----:B------:R-:W-:Y:S01]  /*c74e0*/  STL [R1+0x35ac], R186 ;  /* 0x0035acba01007387 */ /* 0x000fe20000100800 */
[----:B------:R-:W-:-:S03]  /*c74f0*/  IADD3.X R48, PT, PT, R48, UR7, RZ, P6, !PT ;  /* 0x0000000730307c10 */ /* 0x000fc6000b7fe4ff */
[----:B------:R-:W-:Y:S01]  /*c7500*/  STL [R1+0x35f4], R54 ;  /* 0x0035f43601007387 */ /* 0x000fe20000100800 */
[----:B------:R-:W-:Y:S02]  /*c7510*/  IADD3 R2, P6, PT, R2, UR14, RZ ;  /* 0x0000000e02027c10 */ /* 0x000fe4000ffde0ff */
[----:B------:R-:W-:Y:S01]  /*c7520*/  IADD3 R6, P3, PT, R6, UR14, RZ ;  /* 0x0000000e06067c10 */ /* 0x000fe2000ff7e0ff */
[----:B------:R-:W-:Y:S04]  /*c7530*/  STL [R1+0x3628], R34 ;  /* 0x0036282201007387 */ /* 0x000fe80000100800 */
[----:B------:R-:W-:Y:S04]  /*c7540*/  STL [R1+0x35fc], R52 ;  /* 0x0035fc3401007387 */ /* 0x000fe80000100800 */
[----:B------:R-:W2:Y:S04]  /*c7550*/  LDL.LU R21, [R1+0x365c] ;  /* 0x00365c0001157983 */ /* 0x000ea80000300800 */
[----:B------:R1:W-:Y:S04]  /*c7560*/  STL [R1+0x3638], R20 ;  /* 0x0036381401007387 */ /* 0x0003e80000100800 */
[----:B-1----:R-:W3:Y:S04]  /*c7570*/  LDL.LU R20, [R1+0x3664] ;  /* 0x0036640001147983 */ /* 0x002ee80000300800 */
[----:B------:R-:W-:Y:S04]  /*c7580*/  STL [R1+0x3630], R6 ;  /* 0x0036300601007387 */ /* 0x000fe80000100800 */
[----:B------:R-:W-:Y:S04]  /*c7590*/  STL [R1+0x3604], R50 ;  /* 0x0036043201007387 */ /* 0x000fe80000100800 */
[----:B------:R1:W-:Y:S04]  /*c75a0*/  STL [R1+0x3640], R2 ;  /* 0x0036400201007387 */ /* 0x0003e80000100800 */
[----:B-1----:R-:W4:Y:S01]  /*c75b0*/  LDL.LU R2, [R1+0x366c] ;  /* 0x00366c0001027983 */ /* 0x002f220000300800 */
[----:B------:R-:W-:-:S02]  /*c75c0*/  IADD3.X R46, PT, PT, R46, UR7, RZ, P5, !PT ;  /* 0x000000072e2e7c10 */ /* 0x000fc4000affe4ff */
        /* <DEDUP_REMOVED lines=34> */
[----:B------:R-:W-:Y:S01]  /*c77f0*/  STL [R1+0x3680], R181 ;  /* 0x003680b501007387 */ /* 0x000fe20000100800 */
[----:B--2---:R-:W-:-:S05]  /*c7800*/  IADD3.X R21, PT, PT, R21, UR7, RZ, P3, !PT ;  /* 0x0000000715157c10 */ /* 0x004fca0009ffe4ff */
[----:B------:R-:W-:Y:S04]  /*c7810*/  STL [R1+0x365c], R21 ;  /* 0x00365c1501007387 */ /* 0x000fe80000100800 */
[----:B------:R-:W-:Y:S01]  /*c7820*/  STL [R1+0x3688], R179 ;  /* 0x003688b301007387 */ /* 0x000fe20000100800 */
[----:B---3--:R-:W-:-:S05]  /*c7830*/  IADD3.X R20, PT, PT, R20, UR7, RZ, P2, !PT ;  /* 0x0000000714147c10 */ /* 0x008fca00097fe4ff */
[----:B------:R1:W-:Y:S04]  /*c7840*/  STL [R1+0x3664], R20 ;  /* 0x0036641401007387 */ /* 0x0003e80000100800 */
[----:B------:R-:W2:Y:S04]  /*c7850*/  LDL.LU R250, [R1+0x3738] ;  /* 0x0037380001fa7983 */ /* 0x000ea80000300800 */
[----:B------:R-:W3:Y:S04]  /*c7860*/  LDL.LU R248, [R1+0x3740] ;  /* 0x0037400001f87983 */ /* 0x000ee80000300800 */
[----:B------:R-:W2:Y:S01]  /*c7870*/  LDL.LU R249, [R1+0x3748] ;  /* 0x0037480001f97983 */ /* 0x000ea20000300800 */
[----:B----4-:R-:W-:-:S05]  /*c7880*/  IADD3.X R2, PT, PT, R2, UR7, RZ, P6, !PT ;  /* 0x0000000702027c10 */ /* 0x010fca000b7fe4ff */
[----:B------:R4:W-:Y:S04]  /*c7890*/  STL [R1+0x366c], R2 ;  /* 0x00366c0201007387 */ /* 0x0009e80000100800 */
[----:B-1----:R-:W2:Y:S04]  /*c78a0*/  LDL.LU R20, [R1+0x3750] ;  /* 0x0037500001147983 */ /* 0x002ea80000300800 */
[----:B----4-:R-:W4:Y:S04]  /*c78b0*/  LDL.LU R2, [R1+0x3758] ;  /* 0x0037580001027983 */ /* 0x010f280000300800 */
        /* <DEDUP_REMOVED lines=59> */
[----:B------:R-:W-:Y:S02]  /*c7c70*/  IADD3.X R29, PT, PT, R29, UR7, RZ, P6, !PT ;  /* 0x000000071d1d7c10 */ /* 0x000fe4000b7fe4ff */
[----:B------:R-:W-:Y:S01]  /*c7c80*/  IADD3 R248, P6, PT, R248, UR14, RZ ;  /* 0x0000000ef8f87c10 */ /* 0x000fe2000ffde0ff */
[----:B------:R-:W-:Y:S01]  /*c7c90*/  STL [R1+0x36f4], R31 ;  /* 0x0036f41f01007387 */ /* 0x000fe20000100800 */
[----:B------:R-:W-:-:S03]  /*c7ca0*/  IADD3 R21, P3, PT, R21, UR14, RZ ;  /* 0x0000000e15157c10 */ /* 0x000fc6000ff7e0ff */
[----:B------:R-:W-:Y:S01]  /*c7cb0*/  STL [R1+0x3728], R23 ;  /* 0x0037281701007387 */ /* 0x000fe20000100800 */
[----:B------:R-:W-:-:S03]  /*c7cc0*/  IADD3.X R33, PT, PT, R33, UR7, RZ, P5, !PT ;  /* 0x0000000721217c10 */ /* 0x000fc6000affe4ff */
[----:B------:R-:W-:Y:S01]  /*c7cd0*/  STL [R1+0x36fc], R27 ;  /* 0x0036fc1b01007387 */ /* 0x000fe20000100800 */
[----:B------:R-:W-:-:S03]  /*c7ce0*/  IADD3 R249, P5, PT, R249, UR14, RZ ;  /* 0x0000000ef9f97c10 */ /* 0x000fc6000ffbe0ff */
[----:B------:R-:W-:Y:S04]  /*c7cf0*/  STL [R1+0x3730], R21 ;  /* 0x0037301501007387 */ /* 0x000fe80000100800 */
[----:B------:R-:W-:Y:S04]  /*c7d00*/  STL [R1+0x3704], R25 ;  /* 0x0037041901007387 */ /* 0x000fe80000100800 */
[----:B------:R-:W-:Y:S04]  /*c7d10*/  STL [R1+0x3738], R250 ;  /* 0x003738fa01007387 */ /* 0x000fe80000100800 */
[----:B------:R1:W-:Y:S01]  /*c7d20*/  STL [R1+0x3740], R248 ;  /* 0x003740f801007387 */ /* 0x0003e20000100800 */
[----:B------:R-:W-:-:S02]  /*c7d30*/  IADD3.X R37, PT, PT, R37, UR7, RZ, P1, !PT ;  /* 0x0000000725257c10 */ /* 0x000fc40008ffe4ff */
[----:B------:R-:W-:Y:S01]  /*c7d40*/  IADD3 R20, P1, PT, R20, UR14, RZ ;  /* 0x0000000e14147c10 */ /* 0x000fe2000ff3e0ff */
[----:B-1----:R-:W2:Y:S04]  /*c7d50*/  LDL.LU R248, [R1+0x3734] ;  /* 0x0037340001f87983 */ /* 0x002ea80000300800 */
[----:B------:R-:W-:Y:S04]  /*c7d60*/  STL [R1+0x370c], R29 ;  /* 0x00370c1d01007387 */ /* 0x000fe80000100800 */
[----:B------:R1:W-:Y:S01]  /*c7d70*/  STL [R1+0x3748], R249 ;  /* 0x003748f901007387 */ /* 0x0003e20000100800 */
[----:B------:R-:W-:-:S03]  /*c7d80*/  IADD3.X R38, PT, PT, R38, UR7, RZ, P4, !PT ;  /* 0x0000000726267c10 */ /* 0x000fc6000a7fe4ff */
[----:B-1----:R-:W3:Y:S04]  /*c7d90*/  LDL.LU R249, [R1+0x373c] ;  /* 0x00373c0001f97983 */ /* 0x002ee80000300800 */
[----:B------:R-:W4:Y:S04]  /*c7da0*/  LDL.LU R250, [R1+0x3744] ;  /* 0x0037440001fa7983 */ /* 0x000f280000300800 */
[----:B------:R-:W4:Y:S01]  /*c7db0*/  LDL.LU R251, [R1+0x374c] ;  /* 0x00374c0001fb7983 */ /* 0x000f220000300800 */
[----:B------:R-:W-:-:S03]  /*c7dc0*/  IADD3 R2, P4, PT, R2, UR14, RZ ;  /* 0x0000000e02027c10 */ /* 0x000fc6000ff9e0ff */
[----:B------:R-:W-:Y:S04]  /*c7dd0*/  STL [R1+0x3714], R33 ;  /* 0x0037142101007387 */ /* 0x000fe80000100800 */
[----:B------:R1:W-:Y:S04]  /*c7de0*/  STL [R1+0x3750], R20 ;  /* 0x0037501401007387 */ /* 0x0003e80000100800 */
[----:B-1----:R-:W4:Y:S04]  /*c7df0*/  LDL.LU R20, [R1+0x3754] ;  /* 0x0037540001147983 */ /* 0x002f280000300800 */
[----:B------:R1:W-:Y:S04]  /*c7e00*/  STL [R1+0x3758], R2 ;  /* 0x0037580201007387 */ /* 0x0003e80000100800 */
[----:B-1----:R-:W4:Y:S01]  /*c7e10*/  LDL.LU R2, [R1+0x375c] ;  /* 0x00375c0001027983 */ /* 0x002f220000300800 */
[----:B------:R-:W-:-:S03]  /*c7e20*/  IADD3.X R22, PT, PT, R22, UR7, RZ, P3, !PT ;  /* 0x0000000716167c10 */ /* 0x000fc60009ffe4ff */
[----:B------:R-:W-:Y:S01]  /*c7e30*/  STL [R1+0x371c], R37 ;  /* 0x00371c2501007387 */ /* 0x000fe20000100800 */
[----:B------:R-:W-:-:S03]  /*c7e40*/  IADD3 R139, P3, PT, R139, UR14, RZ ;  /* 0x0000000e8b8b7c10 */ /* 0x000fc6000ff7e0ff */
[----:B------:R-:W-:Y:S01]  /*c7e50*/  STL [R1+0x3724], R38 ;  /* 0x0037242601007387 */ /* 0x000fe20000100800 */
[----:B------:R-:W-:Y:S01]  /*c7e60*/  UISETP.GT.AND UP1, UPT, UR19, 0x51, UPT ;  /* 0x000000511300788c */ /* 0x000fe2000bf24270 */
[----:B--2---:R-:W-:Y:S02]  /*c7e70*/  IADD3.X R248, PT, PT, R248, UR7, RZ, P2, !PT ;  /* 0x00000007f8f87c10 */ /* 0x004fe400097fe4ff */
[----:B------:R-:W-:-:S03]  /*c7e80*/  IADD3 R70, P2, PT, R70, UR14, RZ ;  /* 0x0000000e46467c10 */ /* 0x000fc6000ff5e0ff */
[----:B------:R1:W-:Y:S04]  /*c7e90*/  STL [R1+0x3734], R248 ;  /* 0x003734f801007387 */ /* 0x0003e80000100800 */
[----:B-1----:R-:W2:Y:S01]  /*c7ea0*/  LDL.LU R248, [R1+0x4eb4] ;  /* 0x004eb40001f87983 */ /* 0x002ea20000300800 */
[----:B---3--:R-:W-:-:S03]  /*c7eb0*/  IADD3.X R249, PT, PT, R249, UR7, RZ, P6, !PT ;  /* 0x00000007f9f97c10 */ /* 0x008fc6000b7fe4ff */
[----:B------:R-:W-:Y:S01]  /*c7ec0*/  STL [R1+0x372c], R22 ;  /* 0x00372c1601007387 */ /* 0x000fe20000100800 */
[----:B----4-:R-:W-:-:S03]  /*c7ed0*/  IADD3.X R250, PT, PT, R250, UR7, RZ, P5, !PT ;  /* 0x00000007fafa7c10 */ /* 0x010fc6000affe4ff */
[----:B------:R1:W-:Y:S01]  /*c7ee0*/  STL [R1+0x373c], R249 ;  /* 0x00373cf901007387 */ /* 0x0003e20000100800 */
[----:B------:R-:W-:Y:S02]  /*c7ef0*/  IADD3 R68, P6, PT, R68, UR14, RZ ;  /* 0x0000000e44447c10 */ /* 0x000fe4000ffde0ff */
[----:B------:R-:W-:Y:S01]  /*c7f00*/  IADD3.X R251, PT, PT, R251, UR7, RZ, P1, !PT ;  /* 0x00000007fbfb7c10 */ /* 0x000fe20008ffe4ff */
[----:B-1----:R-:W2:Y:S04]  /*c7f10*/  LDL.LU R249, [R1+0x4eb0] ;  /* 0x004eb00001f97983 */ /* 0x002ea80000300800 */
[----:B------:R-:W-:Y:S04]  /*c7f20*/  STL [R1+0x3760], R139 ;  /* 0x0037608b01007387 */ /* 0x000fe80000100800 */
[----:B------:R1:W-:Y:S01]  /*c7f30*/  STL [R1+0x3744], R250 ;  /* 0x003744fa01007387 */ /* 0x0003e20000100800 */
[----:B------:R-:W-:-:S02]  /*c7f40*/  IADD3.X R20, PT, PT, R20, UR7, RZ, P4, !PT ;  /* 0x0000000714147c10 */ /* 0x000fc4000a7fe4ff */
[----:B------:R-:W-:Y:S01]  /*c7f50*/  IADD3 R167, P5, PT, R167, UR14, RZ ;  /* 0x0000000ea7a77c10 */ /* 0x000fe2000ffbe0ff */
[----:B-1----:R-:W3:Y:S04]  /*c7f60*/  LDL.LU R250, [R1+0x4eac] ;  /* 0x004eac0001fa7983 */ /* 0x002ee80000300800 */
[----:B------:R-:W-:Y:S04]  /*c7f70*/  STL [R1+0x3768], R70 ;  /* 0x0037684601007387 */ /* 0x000fe80000100800 */
[----:B------:R1:W-:Y:S01]  /*c7f80*/  STL [R1+0x374c], R251 ;  /* 0x00374cfb01007387 */ /* 0x0003e20000100800 */
[----:B------:R-:W-:-:S02]  /*c7f90*/  IADD3 R165, P1, PT, R165, UR14, RZ ;  /* 0x0000000ea5a57c10 */ /* 0x000fc4000ff3e0ff */
[----:B------:R-:W-:Y:S02]  /*c7fa0*/  IADD3.X R2, PT, PT, R2, UR7, RZ, P3, !PT ;  /* 0x0000000702027c10 */ /* 0x000fe40009ffe4ff */
[----:B------:R-:W-:Y:S01]  /*c7fb0*/  IADD3 R163, P4, PT, R163, UR14, RZ ;  /* 0x0000000ea3a37c10 */ /* 0x000fe2000ff9e0ff */
[----:B-1----:R-:W3:Y:S04]  /*c7fc0*/  LDL.LU R251, [R1+0x4ea8] ;  /* 0x004ea80001fb7983 */ /* 0x002ee80000300800 */
[----:B------:R-:W-:Y:S04]  /*c7fd0*/  STL [R1+0x3770], R68 ;  /* 0x0037704401007387 */ /* 0x000fe80000100800 */
[----:B------:R1:W-:Y:S01]  /*c7fe0*/  STL [R1+0x3754], R20 ;  /* 0x0037541401007387 */ /* 0x0003e20000100800 */
[----:B------:R-:W-:-:S02]  /*c7ff0*/  IADD3.X R71, PT, PT, R71, UR7, RZ, P2, !PT ;  /* 0x0000000747477c10 */ /* 0x000fc400097fe4ff */
[----:B------:R-:W-:Y:S01]  /*c8000*/  IADD3 R161, P3, PT, R161, UR14, RZ ;  /* 0x0000000ea1a17c10 */ /* 0x000fe2000ff7e0ff */
[----:B------:R-:W-:Y:S01]  /*c8010*/  STL [R1+0x3778], R167 ;  /* 0x003778a701007387 */ /* 0x000fe20000100800 */
[----:B------:R-:W-:Y:S01]  /*c8020*/  IADD3.X R69, PT, PT, R69, UR7, RZ, P6, !PT ;  /* 0x0000000745457c10 */ /* 0x000fe2000b7fe4ff */
[----:B-1----:R-:W1:Y:S01]  /*c8030*/  S2R R20, SR_TID.X ;  /* 0x0000000000147919 */ /* 0x002e620000002100 */
[----:B------:R-:W-:Y:S01]  /*c8040*/  IADD3 R138, P2, PT, R138, UR14, RZ ;  /* 0x0000000e8a8a7c10 */ /* 0x000fe2000ff5e0ff */
[----:B------:R-:W-:Y:S01]  /*c8050*/  STL [R1+0x3780], R165 ;  /* 0x003780a501007387 */ /* 0x000fe20000100800 */
[----:B------:R-:W-:-:S03]  /*c8060*/  IADD3.X R168, PT, PT, R168, UR7, RZ, P5, !PT ;  /* 0x00000007a8a87c10 */ /* 0x000fc6000affe4ff */
[----:B------:R4:W-:Y:S01]  /*c8070*/  STL [R1+0x375c], R2 ;  /* 0x00375c0201007387 */ /* 0x0009e20000100800 */
        /* <DEDUP_REMOVED lines=26> */
[----:B-1----:R-:W-:-:S05]  /*c8220*/  LOP3.LUT R20, R20, 0x3f, RZ, 0xc0, !PT ;  /* 0x0000003f14147812 */ /* 0x002fca00078ec0ff */
[----:B------:R-:W-:-:S05]  /*c8230*/  IMAD.SHL.U32 R20, R20, 0x4, RZ ;  /* 0x0000000414147824 */ /* 0x000fca00078e00ff */
[----:B----4-:R-:W-:Y:S02]  /*c8240*/  LOP3.LUT R2, R20, 0x40, RZ, 0x3c, !PT ;  /* 0x0000004014027812 */ /* 0x010fe400078e3cff */
[----:B------:R-:W4:Y:S04]  /*c8250*/  LDL R20, [R1+0x34fc] ;  /* 0x0034fc0001147983 */ /* 0x000f280000100800 */
[----:B------:R1:W-:Y:S01]  /*c8260*/  STL.64 [R1+0x5008], R178 ;  /* 0x005008b201007387 */ /* 0x0003e20000100a00 */
[----:B------:R-:W-:-:S03]  /*c8270*/  USEL UR12, URZ, 0x4, !UP1 ;  /* 0x00000004ff0c7887 */ /* 0x000fc6000c800000 */
[----:B------:R2:W-:Y:S04]  /*c8280*/  LDGSTS.E [R3+0x26d00], desc[UR76][R4.64], P0 ;  /* 0x26d0000004037fae */ /* 0x0005e800081a104c */
[----:B-1----:R-:W4:Y:S04]  /*c8290*/  LDL R178, [R1+0x34f4] ;  /* 0x0034f40001b27983 */ /* 0x002f280000100800 */
[----:B------:R-:W4:Y:S04]  /*c82a0*/  LDL R179, [R1+0x34f8] ;  /* 0x0034f80001b37983 */ /* 0x000f280000100800 */
[----:B------:R1:W-:Y:S04]  /*c82b0*/  STL.64 [R1+0x5000], R176 ;  /* 0x005000b001007387 */ /* 0x0003e80000100a00 */
        /* <DEDUP_REMOVED lines=28> */
[----:B------:R-:W4:Y:S01]  /*c8480*/  LDL R137, [R1+0x3328] ;  /* 0x0033280001897983 */ /* 0x000f220000100800 */
[----:B------:R-:W-:-:S02]  /*c8490*/  USEL UR12, UR12, URZ, !UP0 ;  /* 0x000000ff0c0c7287 */ /* 0x000fc4000c000000 */
[----:B------:R-:W-:Y:S01]  /*c84a0*/  UISETP.GT.AND UP1, UPT, UR19, 0x55, UPT ;  /* 0x000000551300788c */ /* 0x000fe2000bf24270 */
[----:B------:R-:W-:Y:S03]  /*c84b0*/  STL.64 [R1+0x4fb0], R86 ;  /* 0x004fb05601007387 */ /* 0x000fe60000100a00 */
[----:B------:R-:W-:Y:S01]  /*c84c0*/  ISETP.NE.U32.AND P1, PT, RZ, UR12, PT ;  /* 0x0000000cff007c0c */ /* 0x000fe2000bf25070 */
[----:B------:R-:W-:Y:S01]  /*c84d0*/  USEL UR12, URZ, 0x4, !UP1 ;  /* 0x00000004ff0c7887 */ /* 0x000fe2000c800000 */
[----:B------:R-:W-:Y:S01]  /*c84e0*/  STL.64 [R1+0x4fa8], R84 ;  /* 0x004fa85401007387 */ /* 0x000fe20000100a00 */
[----:B------:R-:W-:Y:S02]  /*c84f0*/  UISETP.GT.AND UP1, UPT, UR19, 0x59, UPT ;  /* 0x000000591300788c */ /* 0x000fe4000bf24270 */
[----:B------:R-:W-:Y:S01]  /*c8500*/  USEL UR12, UR12, URZ, !UP0 ;  /* 0x000000ff0c0c7287 */ /* 0x000fe2000c000000 */
[----:B---3--:R-:W-:Y:S04]  /*c8510*/  STL.64 [R1+0x4fa0], R250 ;  /* 0x004fa0fa01007387 */ /* 0x008fe80000100a00 */
[----:B--2---:R-:W-:Y:S04]  /*c8520*/  STL.64 [R1+0x4f98], R248 ;  /* 0x004f98f801007387 */ /* 0x004fe80000100a00 */
        /* <DEDUP_REMOVED lines=29> */
[----:B------:R2:W-:Y:S01]  /*c8700*/  STL.64 [R1+0x4ea8], R8 ;  /* 0x004ea80801007387 */ /* 0x0005e20000100a00 */
[----:B----4-:R-:W-:-:S02]  /*c8710*/  IMAD.MOV.U32 R5, RZ, RZ, R136 ;  /* 0x000000ffff057224 */ /* 0x010fc400078e0088 */
[----:B------:R-:W-:-:S05]  /*c8720*/  IMAD.MOV.U32 R4, RZ, RZ, R137 ;  /* 0x000000ffff047224 */ /* 0x000fca00078e0089 */
[----:B------:R3:W-:Y:S02]  /*c8730*/  LDGSTS.E [R3+0x26e00], desc[UR76][R4.64], P0 ;  /* 0x26e0000004037fae */ /* 0x0007e400081a104c */
[----:B---3--:R-:W-:Y:S01]  /*c8740*/  MOV R4, R161 ;  /* 0x000000a100047202 */ /* 0x008fe20000000f00 */
[----:B------:R-:W-:-:S05]  /*c8750*/  IMAD.MOV.U32 R5, RZ, RZ, R160 ;  /* 0x000000ffff057224 */ /* 0x000fca00078e00a0 */
[----:B------:R3:W-:Y:S01]  /*c8760*/  LDGSTS.E [R3+0x26f00], desc[UR76][R4.64], P0 ;  /* 0x26f0000004037fae */ /* 0x0007e200081a104c */
[----:B------:R-:W-:Y:S01]  /*c8770*/  ISETP.NE.U32.AND P0, PT, RZ, UR12, PT ;  /* 0x0000000cff007c0c */ /* 0x000fe2000bf05070 */
[----:B------:R-:W-:Y:S02]  /*c8780*/  USEL UR12, URZ, 0x4, !UP1 ;  /* 0x00000004ff0c7887 */ /* 0x000fe4000c800000 */
[----:B------:R-:W-:Y:S02]  /*c8790*/  UISETP.GT.AND UP1, UPT, UR19, 0x5d, UPT ;  /* 0x0000005d1300788c */ /* 0x000fe4000bf24270 */
[----:B------:R-:W-:Y:S01]  /*c87a0*/  USEL UR12, UR12, URZ, !UP0 ;  /* 0x000000ff0c0c7287 */ /* 0x000fe2000c000000 */
[----:B---3--:R-:W-:Y:S02]  /*c87b0*/  IMAD.MOV.U32 R4, RZ, RZ, R163 ;  /* 0x000000ffff047224 */ /* 0x008fe400078e00a3 */
[----:B------:R-:W-:-:S05]  /*c87c0*/  IMAD.MOV.U32 R5, RZ, RZ, R162 ;  /* 0x000000ffff057224 */ /* 0x000fca00078e00a2 */
[----:B------:R3:W-:Y:S02]  /*c87d0*/  LDGSTS.E [R3+0x28800], desc[UR76][R4.64], P1 ;  /* 0x2880000004037fae */ /* 0x0007e400089a104c */
[----:B---3--:R-:W-:Y:S01]  /*c87e0*/  MOV R4, R165 ;  /* 0x000000a500047202 */ /* 0x008fe20000000f00 */
[----:B------:R-:W-:-:S05]  /*c87f0*/  IMAD.MOV.U32 R5, RZ, RZ, R164 ;  /* 0x000000ffff057224 */ /* 0x000fca00078e00a4 */
[----:B------:R3:W-:Y:S02]  /*c8800*/  LDGSTS.E [R3+0x28900], desc[UR76][R4.64], P1 ;  /* 0x2890000004037fae */ /* 0x0007e400089a104c */
        /* <DEDUP_REMOVED lines=17> */
[----:B------:R3:W-:Y:S01]  /*c8920*/  LDGSTS.E [R3+0x28f00], desc[UR76][R4.64], P1 ;  /* 0x28f0000004037fae */ /* 0x0007e200089a104c */
[----:B------:R-:W-:Y:S01]  /*c8930*/  ISETP.NE.U32.AND P1, PT, RZ, UR12, PT ;  /* 0x0000000cff007c0c */ /* 0x000fe2000bf25070 */
[----:B------:R-:W-:-:S04]  /*c8940*/  USEL UR12, URZ, 0x4, !UP1 ;  /* 0x00000004ff0c7887 */ /* 0x000fc8000c800000 */
        /* <DEDUP_REMOVED lines=48> */
[----:B------:R-:W-:Y:S02]  /*c8c50*/  IMAD.MOV.U32 R5, RZ, RZ, R7 ;  /* 0x000000ffff057224 */ /* 0x000fe400078e0007 */
[----:B------:R-:W3:Y:S04]  /*c8c60*/  LDL.LU.64 R6, [R1+0x2870] ;  /* 0x0028700001067983 */ /* 0x000ee80000300a00 */
[----:B-1----:R-:W4:Y:S04]  /*c8c70*/  LDL.LU.64 R10, [R1+0x2868] ;  /* 0x00286800010a7983 */ /* 0x002f280000300a00 */
[----:B--2---:R-:W2:Y:S04]  /*c8c80*/  LDL.LU.64 R8, [R1+0x2860] ;  /* 0x0028600001087983 */ /* 0x004ea80000300a00 */
[----:B------:R1:W-:Y:S02]  /*c8c90*/  LDGSTS.E [R3+0x2cf00], desc[UR76][R4.64], P1 ;  /* 0x2cf0000004037fae */ /* 0x0003e400089a104c */
[----:B-1----:R-:W-:-:S02]  /*c8ca0*/  IMAD.MOV.U32 R4, RZ, RZ, R30 ;  /* 0x000000ffff047224 */ /* 0x002fc400078e001e */
[----:B------:R-:W-:-:S05]  /*c8cb0*/  IMAD.MOV.U32 R5, RZ, RZ, R31 ;  /* 0x000000ffff057224 */ /* 0x000fca00078e001f */
[----:B------:R1:W-:Y:S02]  /*c8cc0*/  LDGSTS.E [R3+0x2e800], desc[UR76][R4.64], P0 ;  /* 0x2e80000004037fae */ /* 0x0003e400081a104c */
[----:B-1----:R-:W-:Y:S01]  /*c8cd0*/  MOV R4, R26 ;  /* 0x0000001a00047202 */ /* 0x002fe20000000f00 */
[----:B------:R-:W-:-:S05]  /*c8ce0*/  IMAD.MOV.U32 R5, RZ, RZ, R27 ;  /* 0x000000ffff057224 */ /* 0x000fca00078e001b */
[----:B------:R1:W-:Y:S02]  /*c8cf0*/  LDGSTS.E [R3+0x2e900], desc[UR76][R4.64], P0 ;  /* 0x2e90000004037fae */ /* 0x0003e400081a104c */
[----:B-1----:R-:W-:Y:S02]  /*c8d00*/  IMAD.MOV.U32 R4, RZ, RZ, R24 ;  /* 0x000000ffff047224 */ /* 0x002fe400078e0018 */
[----:B------:R-:W-:Y:S02]  /*c8d10*/  IMAD.MOV.U32 R5, RZ, RZ, R25 ;  /* 0x000000ffff057224 */ /* 0x000fe400078e0019 */
[----:B------:R-:W2:Y:S04]  /*c8d20*/  LDL.LU.64 R24, [R1+0x2858] ;  /* 0x0028580001187983 */ /* 0x000ea80000300a00 */
[----:B------:R-:W2:Y:S04]  /*c8d30*/  LDL.LU.64 R26, [R1+0x2850] ;  /* 0x00285000011a7983 */ /* 0x000ea80000300a00 */
[----:B------:R1:W-:Y:S02]  /*c8d40*/  LDGSTS.E [R3+0x2ea00], desc[UR76][R4.64], P0 ;  /* 0x2ea0000004037fae */ /* 0x0003e400081a104c */
[----:B-1----:R-:W-:Y:S01]  /*c8d50*/  MOV R4, R28 ;  /* 0x0000001c00047202 */ /* 0x002fe20000000f00 */
[----:B------:R-:W-:-:S02]  /*c8d60*/  IMAD.MOV.U32 R5, RZ, RZ, R29 ;  /* 0x000000ffff057224 */ /* 0x000fc400078e001d */
[----:B------:R-:W2:Y:S04]  /*c8d70*/  LDL.LU.64 R28, [R1+0x2848] ;  /* 0x00284800011c7983 */ /* 0x000ea80000300a00 */
[----:B------:R-:W2:Y:S04]  /*c8d80*/  LDL.LU.64 R30, [R1+0x2840] ;  /* 0x00284000011e7983 */ /* 0x000ea80000300a00 */
[----:B------:R1:W-:Y:S02]  /*c8d90*/  LDGSTS.E [R3+0x2eb00], desc[UR76][R4.64], P0 ;  /* 0x2eb0000004037fae */ /* 0x0003e400081a104c */
[----:B-1----:R-:W-:-:S02]  /*c8da0*/  IMAD.MOV.U32 R4, RZ, RZ, R32 ;  /* 0x000000ffff047224 */ /* 0x002fc400078e0020 */
[----:B------:R-:W-:Y:S02]  /*c8db0*/  IMAD.MOV.U32 R5, RZ, RZ, R33 ;  /* 0x000000ffff057224 */ /* 0x000fe400078e0021 */
[----:B------:R-:W2:Y:S04]  /*c8dc0*/  LDL.LU.64 R32, [R1+0x2838] ;  /* 0x0028380001207983 */ /* 0x000ea80000300a00 */
[----:B------:R-:W2:Y:S04]  /*c8dd0*/  LDL.LU.64 R34, [R1+0x2830] ;  /* 0x0028300001227983 */ /* 0x000ea80000300a00 */
[----:B------:R1:W-:Y:S02]  /*c8de0*/  LDGSTS.E [R3+0x2ec00], desc[UR76][R4.64], P0 ;  /* 0x2ec0000004037fae */ /* 0x0003e400081a104c */
[----:B-1----:R-:W-:Y:S01]  /*c8df0*/  MOV R4, R36 ;  /* 0x0000002400047202 */ /* 0x002fe20000000f00 */
[----:B------:R-:W-:-:S02]  /*c8e00*/  IMAD.MOV.U32 R5, RZ, RZ, R37 ;  /* 0x000000ffff057224 */ /* 0x000fc400078e0025 */
[----:B------:R-:W2:Y:S04]  /*c8e10*/  LDL.LU.64 R36, [R1+0x2828] ;  /* 0x0028280001247983 */ /* 0x000ea80000300a00 */
[----:B------:R1:W-:Y:S04]  /*c8e20*/  LDGSTS.E [R3+0x2ed00], desc[UR76][R4.64], P0 ;  /* 0x2ed0000004037fae */ /* 0x0003e800081a104c */
[----:B------:R-:W2:Y:S04]  /*c8e30*/  LDL.LU.64 R18, [R1+0x2820] ;  /* 0x0028200001127983 */ /* 0x000ea80000300a00 */
[----:B------:R-:W2:Y:S01]  /*c8e40*/  LDL.LU.64 R16, [R1+0x2818] ;  /* 0x0028180001107983 */ /* 0x000ea20000300a00 */
[----:B-1----:R-:W-:-:S03]  /*c8e50*/  IMAD.MOV.U32 R4, RZ, RZ, R23 ;  /* 0x000000ffff047224 */ /* 0x002fc600078e0017 */
[----:B------:R-:W2:Y:S01]  /*c8e60*/  LDL.LU.64 R14, [R1+0x2810] ;  /* 0x00281000010e7983 */ /* 0x000ea20000300a00 */
[----:B------:R-:W-:-:S03]  /*c8e70*/  IMAD.MOV.U32 R5, RZ, RZ, R38 ;  /* 0x000000ffff057224 */ /* 0x000fc600078e0026 */
[----:B------:R-:W2:Y:S04]  /*c8e80*/  LDL.LU.64 R12, [R1+0x2808] ;  /* 0x00280800010c7983 */ /* 0x000ea80000300a00 */
[----:B------:R1:W-:Y:S02]  /*c8e90*/  LDGSTS.E [R3+0x2ee00], desc[UR76][R4.64], P0 ;  /* 0x2ee0000004037fae */ /* 0x0003e400081a104c */
[----:B-1----:R-:W-:Y:S01]  /*c8ea0*/  MOV R4, R21 ;  /* 0x0000001500047202 */ /* 0x002fe20000000f00 */
[----:B------:R-:W-:-:S05]  /*c8eb0*/  IMAD.MOV.U32 R5, RZ, RZ, R22 ;  /* 0x000000ffff057224 */ /* 0x000fca00078e0016 */
[----:B------:R3:W-:Y:S02]  /*c8ec0*/  LDGSTS.E [R3+0x2ef00], desc[UR76][R4.64], P0 ;  /* 0x2ef0000004037fae */ /* 0x0007e400081a104c */
[----:B---3--:R-:W-:-:S04]  /*c8ed0*/  IADD3 R4, P0, PT, R6, UR14, RZ ;  /* 0x0000000e06047c10 */ /* 0x008fc8000ff1e0ff */
[----:B------:R-:W-:Y:S02]  /*c8ee0*/  IADD3.X R5, PT, PT, R7, UR7, RZ, P0, !PT ;  /* 0x0000000707057c10 */ /* 0x000fe400087fe4ff */
[----:B----4-:R-:W-:-:S04]  /*c8ef0*/  IADD3 R6, P0, PT, R10, UR14, RZ ;  /* 0x0000000e0a067c10 */ /* 0x010fc8000ff1e0ff */
[----:B------:R-:W-:Y:S02]  /*c8f00*/  IADD3.X R7, PT, PT, R11, UR7, RZ, P0, !PT ;  /* 0x000000070b077c10 */ /* 0x000fe400087fe4ff */
[----:B------:R-:W3:Y:S01]  /*c8f10*/  LDL.LU.64 R10, [R1+0x2800] ;  /* 0x00280000010a7983 */ /* 0x000ee20000300a00 */
[----:B--2---:R-:W-:-:S04]  /*c8f20*/  IADD3 R20, P0, PT, R8, UR14, RZ ;  /* 0x0000000e08147c10 */ /* 0x004fc8000ff1e0ff */
[----:B------:R-:W-:Y:S02]  /*c8f30*/  IADD3.X R21, PT, PT, R9, UR7, RZ, P0, !PT ;  /* 0x0000000709157c10 */ /* 0x000fe400087fe4ff */
[----:B------:R-:W2:Y:S04]  /*c8f40*/  LDL.LU.64 R8, [R1+0x27f8] ;  /* 0x0027f80001087983 */ /* 0x000ea80000300a00 */
[----:B------:R-:W4:Y:S04]  /*c8f50*/  LDL.LU.64 R42, [R1+0x27f0] ;  /* 0x0027f000012a7983 */ /* 0x000f280000300a00 */
[----:B------:R-:W4:Y:S01]  /*c8f60*/  LDL.LU.64 R40, [R1+0x27e8] ;  /* 0x0027e80001287983 */ /* 0x000f220000300a00 */
[----:B------:R-:W-:-:S04]  /*c8f70*/  IADD3 R22, P0, PT, R24, UR14, RZ ;  /* 0x0000000e18167c10 */ /* 0x000fc8000ff1e0ff */
[----:B------:R-:W-:Y:S02]  /*c8f80*/  IADD3.X R23, PT, PT, R25, UR7, RZ, P0, !PT ;  /* 0x0000000719177c10 */ /* 0x000fe400087fe4ff */
        /* <DEDUP_REMOVED lines=14> */
[----:B------:R-:W-:Y:S01]  /*c9070*/  IADD3 R38, P0, PT, R16, UR14, RZ ;  /* 0x0000000e10267c10 */ /* 0x000fe2000ff1e0ff */
[----:B------:R-:W4:Y:S03]  /*c9080*/  LDL.LU.64 R18, [R1+0x27e0] ;  /* 0x0027e00001127983 */ /* 0x000f260000300a00 */
[----:B------:R-:W-:Y:S02]  /*c9090*/  IADD3.X R39, PT, PT, R17, UR7, RZ, P0, !PT ;  /* 0x0000000711277c10 */ /* 0x000fe400087fe4ff */
[----:B------:R-:W-:Y:S01]  /*c90a0*/  IADD3 R44, P0, PT, R14, UR14, RZ ;  /* 0x0000000e0e2c7c10 */ /* 0x000fe2000ff1e0ff */
[----:B------:R-:W4:Y:S03]  /*c90b0*/  LDL.LU.64 R16, [R1+0x27d8] ;  /* 0x0027d80001107983 */ /* 0x000f260000300a00 */
[----:B------:R-:W-:-:S02]  /*c90c0*/  IADD3.X R45, PT, PT, R15, UR7, RZ, P0, !PT ;  /* 0x000000070f2d7c10 */ /* 0x000fc400087fe4ff */
[----:B------:R-:W-:Y:S01]  /*c90d0*/  IADD3 R46, P0, PT, R12, UR14, RZ ;  /* 0x0000000e0c2e7c10 */ /* 0x000fe2000ff1e0ff */
[----:B------:R-:W4:Y:S03]  /*c90e0*/  LDL.LU.64 R14, [R1+0x27d0] ;  /* 0x0027d000010e7983 */ /* 0x000f260000300a00 */
[----:B------:R-:W-:Y:S02]  /*c90f0*/  IADD3.X R47, PT, PT, R13, UR7, RZ, P0, !PT ;  /* 0x000000070d2f7c10 */ /* 0x000fe400087fe4ff */
[----:B------:R-:W4:Y:S01]  /*c9100*/  LDL.LU.64 R12, [R1+0x27c8] ;  /* 0x0027c800010c7983 */ /* 0x000f220000300a00 */
[----:B---3--:R-:W-:-:S04]  /*c9110*/  IADD3 R48, P0, PT, R10, UR14, RZ ;  /* 0x0000000e0a307c10 */ /* 0x008fc8000ff1e0ff */
[----:B------:R-:W-:Y:S02]  /*c9120*/  IADD3.X R49, PT, PT, R11, UR7, RZ, P0, !PT ;  /* 0x000000070b317c10 */ /* 0x000fe400087fe4ff */
[----:B------:R-:W3:Y:S01]  /*c9130*/  LDL.LU.64 R10, [R1+0x27c0] ;  /* 0x0027c000010a7983 */ /* 0x000ee20000300a00 */
[----:B--2---:R-:W-:-:S04]  /*c9140*/  IADD3 R50, P0, PT, R8, UR14, RZ ;  /* 0x0000000e08327c10 */ /* 0x004fc8000ff1e0ff */
[----:B------:R-:W-:Y:S02]  /*c9150*/  IADD3.X R51, PT, PT, R9, UR7, RZ, P0, !PT ;  /* 0x0000000709337c10 */ /* 0x000fe400087fe4ff */
[----:B------:R-:W2:Y:S04]  /*c9160*/  LDL.LU.64 R8, [R1+0x2878] ;  /* 0x0028780001087983 */ /* 0x000ea80000300a00 */
        /* <DEDUP_REMOVED lines=20> */
[----:B--2---:R-:W-:-:S04]  /*c92b0*/  LOP3.LUT R179, R179, R178, RZ, 0x3c, !PT ;  /* 0x000000b2b3b37212 */ /* 0x004fc800078e3cff */
[----:B------:R-:W-:Y:S01]  /*c92c0*/  LOP3.LUT R178, R179, R178, RZ, 0x3c, !PT ;  /* 0x000000b2b3b27212 */ /* 0x000fe200078e3cff */
[----:B---3--:R-:W-:-:S03]  /*c92d0*/  IMAD.MOV.U32 R251, RZ, RZ, R160 ;  /* 0x000000fffffb7224 */ /* 0x008fc600078e00a0 */
[----:B------:R-:W-:Y:S01]  /*c92e0*/  LOP3.LUT R179, R179, R178, RZ, 0x3c, !PT ;  /* 0x000000b2b3b37212 */ /* 0x000fe200078e3cff */
[----:B----4-:R-:W-:Y:S02]  /*c92f0*/  IMAD.MOV.U32 R250, RZ, RZ, R161 ;  /* 0x000000fffffa7224 */ /* 0x010fe400078e00a1 */
[----:B------:R-:W-:Y:S02]  /*c9300*/  IMAD.MOV.U32 R249, RZ, RZ, R162 ;  /* 0x000000fffff97224 */ /* 0x000fe400078e00a2 */
[----:B------:R1:W-:Y:S01]  /*c9310*/  STL.64 [R1+0x1ab0], R178 ;  /* 0x001ab0b201007387 */ /* 0x0003e20000100a00 */
[----:B------:R-:W-:-:S03]  /*c9320*/  MOV R248, R163 ;  /* 0x000000a300f87202 */ /* 0x000fc60000000f00 */
[----:B------:R-:W-:Y:S01]  /*c9330*/  STL.64 [R1+0x1ad0], R250 ;  /* 0x001ad0fa01007387 */ /* 0x000fe20000100a00 */
[----:B------:R-:W-:Y:S02]  /*c9340*/  IMAD.MOV.U32 R235, RZ, RZ, R164 ;  /* 0x000000ffffeb7224 */ /* 0x000fe400078e00a4 */
[----:B------:R-:W-:Y:S01]  /*c9350*/  IMAD.MOV.U32 R234, RZ, RZ, R165 ;  /* 0x000000ffffea7224 */ /* 0x000fe200078e00a5 */
[----:B------:R-:W-:Y:S01]  /*c9360*/  STL.64 [R1+0x1ac8], R248 ;  /* 0x001ac8f801007387 */ /* 0x000fe20000100a00 */
[----:B------:R-:W-:-:S03]  /*c9370*/  IMAD.MOV.U32 R233, RZ, RZ, R166 ;  /* 0x000000ffffe97224 */ /* 0x000fc600078e00a6 */
[----:B------:R-:W-:Y:S01]  /*c9380*/  STL.64 [R1+0x1ac0], R234 ;  /* 0x001ac0ea01007387 */ /* 0x000fe20000100a00 */
[----:B------:R-:W-:-:S03]  /*c9390*/  MOV R232, R167 ;  /* 0x000000a700e87202 */ /* 0x000fc60000000f00 */
[----:B------:R-:W2:Y:S04]  /*c93a0*/  LDL.LU R166, [R1+0x178] ;  /* 0x0001780001a67983 */ /* 0x000ea80000300800 */
[----:B------:R-:W2:Y:S01]  /*c93b0*/  LDL.LU R167, [R1+0x17c] ;  /* 0x00017c0001a77983 */ /* 0x000ea20000300800 */
[----:B------:R-:W-:-:S03]  /*c93c0*/  LOP3.LUT R177, R177, R176, RZ, 0x3c, !PT ;  /* 0x000000b0b1b17212 */ /* 0x000fc600078e3cff */
[----:B------:R-:W3:Y:S01]  /*c93d0*/  LDL.LU R164, [R1+0x180] ;  /* 0x0001800001a47983 */ /* 0x000ee20000300800 */
[----:B------:R-:W-:-:S03]  /*c93e0*/  LOP3.LUT R176, R177, R176, RZ, 0x3c, !PT ;  /* 0x000000b0b1b07212 */ /* 0x000fc600078e3cff */
[----:B------:R-:W3:Y:S04]  /*c93f0*/  LDL.LU R165, [R1+0x184] ;  /* 0x0001840001a57983 */ /* 0x000ee80000300800 */
[----:B------:R-:W4:Y:S01]  /*c9400*/  LDL.LU R162, [R1+0x188] ;  /* 0x0001880001a27983 */ /* 0x000f220000300800 */
[----:B------:R-:W-:-:S03]  /*c9410*/  LOP3.LUT R177, R177, R176, RZ, 0x3c, !PT ;  /* 0x000000b0b1b17212 */ /* 0x000fc600078e3cff */
[----:B------:R-:W4:Y:S04]  /*c9420*/  LDL.LU R163, [R1+0x18c] ;  /* 0x00018c0001a37983 */ /* 0x000f280000300800 */
[----:B------:R-:W3:Y:S04]  /*c9430*/  LDL.LU R160, [R1+0x158] ;  /* 0x0001580001a07983 */ /* 0x000ee80000300800 */
[----:B------:R-:W3:Y:S04]  /*c9440*/  LDL.LU R161, [R1+0x15c] ;  /* 0x00015c0001a17983 */ /* 0x000ee80000300800 */
[----:B------:R-:W3:Y:S04]  /*c9450*/  LDL.LU R136, [R1+0x160] ;  /* 0x0001600001887983 */ /* 0x000ee80000300800 */
[----:B------:R-:W4:Y:S04]  /*c9460*/  LDL.LU R137, [R1+0x164] ;  /* 0x0001640001897983 */ /* 0x000f280000300800 */
[----:B------:R-:W-:Y:S04]  /*c9470*/  STL.64 [R1+0x1ab8], R232 ;  /* 0x001ab8e801007387 */ /* 0x000fe80000100a00 */
[----:B------:R-:W-:Y:S04]  /*c9480*/  STL.64 [R1+0x1ae8], R176 ;  /* 0x001ae8b001007387 */ /* 0x000fe80000100a00 */
[----:B------:R-:W4:Y:S04]  /*c9490*/  LDL.LU R130, [R1+0x168] ;  /* 0x0001680001827983 */ /* 0x000f280000300800 */
[----:B------:R-:W4:Y:S04]  /*c94a0*/  LDL.LU R131, [R1+0x16c] ;  /* 0x00016c0001837983 */ /* 0x000f280000300800 */
[----:B------:R-:W4:Y:S04]  /*c94b0*/  LDL.LU R128, [R1+0x138] ;  /* 0x0001380001807983 */ /* 0x000f280000300800 */
[----:B------:R-:W4:Y:S04]  /*c94c0*/  LDL.LU R129, [R1+0x13c] ;  /* 0x00013c0001817983 */ /* 0x000f280000300800 */
[----:B------:R-:W4:Y:S01]  /*c94d0*/  LDL.LU R126, [R1+0x140] ;  /* 0x00014000017e7983 */ /* 0x000f220000300800 */
[----:B------:R-:W-:-:S03]  /*c94e0*/  LOP3.LUT R175, R175, R174, RZ, 0x3c, !PT ;  /* 0x000000aeafaf7212 */ /* 0x000fc600078e3cff */
        /* <DEDUP_REMOVED lines=22> */
[----:B------:R-:W4:Y:S04]  /*c9650*/  LDL.LU R110, [R1+0x130] ;  /* 0x00013000016e7983 */ /* 0x000f280000300800 */
[----:B------:R-:W4:Y:S04]  /*c9660*/  LDL.LU R111, [R1+0x134] ;  /* 0x00013400016f7983 */ /* 0x000f280000300800 */
[----:B------:R-:W-:Y:S04]  /*c9670*/  STL.64 [R1+0x1ae0], R174 ;  /* 0x001ae0ae01007387 */ /* 0x000fe80000100a00 */
[----:B------:R1:W-:Y:S04]  /*c9680*/  STL.64 [R1+0x1ad8], R172 ;  /* 0x001ad8ac01007387 */ /* 0x0003e80000100a00 */
[----:B------:R-:W-:Y:S04]  /*c9690*/  STL.64 [R1+0x1af0], R170 ;  /* 0x001af0aa01007387 */ /* 0x000fe80000100a00 */
[----:B------:R-:W-:Y:S01]  /*c96a0*/  STL.64 [R1+0x1b10], R168 ;  /* 0x001b10a801007387 */ /* 0x000fe20000100a00 */
[----:B--2---:R-:W-:-:S04]  /*c96b0*/  LOP3.LUT R167, R167, R166, RZ, 0x3c, !PT ;  /* 0x000000a6a7a77212 */ /* 0x004fc800078e3cff */
[----:B------:R-:W-:-:S04]  /*c96c0*/  LOP3.LUT R166, R167, R166, RZ, 0x3c, !PT ;  /* 0x000000a6a7a67212 */ /* 0x000fc800078e3cff */
[----:B------:R-:W-:-:S05]  /*c96d0*/  LOP3.LUT R167, R167, R166, RZ, 0x3c, !PT ;  /* 0x000000a6a7a77212 */ /* 0x000fca00078e3cff */
[----:B------:R-:W-:Y:S04]  /*c96e0*/  STL.64 [R1+0x1b08], R166 ;  /* 0x001b08a601007387 */ /* 0x000fe80000100a00 */
[----:B------:R-:W2:Y:S04]  /*c96f0*/  LDL.LU R84, [R1+0x108] ;  /* 0x0001080001547983 */ /* 0x000ea80000300800 */
[----:B------:R-:W2:Y:S04]  /*c9700*/  LDL.LU R85, [R1+0x10c] ;  /* 0x00010c0001557983 */ /* 0x000ea80000300800 */
[----:B------:R-:W2:Y:S04]  /*c9710*/  LDL.LU R86, [R1+0x110] ;  /* 0x0001100001567983 */ /* 0x000ea80000300800 */
[----:B------:R-:W2:Y:S01]  /*c9720*/  LDL.LU R87, [R1+0x114] ;  /* 0x0001140001577983 */ /* 0x000ea20000300800 */
[----:B---3--:R-:W-:-:S02]  /*c9730*/  LOP3.LUT R165, R165, R164, RZ, 0x3c, !PT ;  /* 0x000000a4a5a57212 */ /* 0x008fc400078e3cff */
[----:B----4-:R-:W-:Y:S02]  /*c9740*/  LOP3.LUT R163, R163, R162, RZ, 0x3c, !PT ;  /* 0x000000a2a3a37212 */ /* 0x010fe400078e3cff */
[----:B------:R-:W-:Y:S02]  /*c9750*/  LOP3.LUT R161, R161, R160, RZ, 0x3c, !PT ;  /* 0x000000a0a1a17212 */ /* 0x000fe400078e3cff */
[----:B------:R-:W-:Y:S02]  /*c9760*/  LOP3.LUT R137, R137, R136, RZ, 0x3c, !PT ;  /* 0x0000008889897212 */ /* 0x000fe400078e3cff */
[----:B------:R-:W-:Y:S02]  /*c9770*/  LOP3.LUT R164, R165, R164, RZ, 0x3c, !PT ;  /* 0x000000a4a5a47212 */ /* 0x000fe400078e3cff */
[----:B------:R-:W-:Y:S02]  /*c9780*/  LOP3.LUT R162, R163, R162, RZ, 0x3c, !PT ;  /* 0x000000a2a3a27212 */ /* 0x000fe400078e3cff */
[----:B------:R-:W-:-:S02]  /*c9790*/  IADD3 R52, P0, PT, R42, UR14, RZ ;  /* 0x0000000e2a347c10 */ /* 0x000fc4000ff1e0ff */
[----:B------:R-:W-:Y:S02]  /*c97a0*/  LOP3.LUT R160, R161, R160, RZ, 0x3c, !PT ;  /* 0x000000a0a1a07212 */ /* 0x000fe400078e3cff */
[----:B------:R-:W-:Y:S02]  /*c97b0*/  LOP3.LUT R131, R131, R130, RZ, 0x3c, !PT ;  /* 0x0000008283837212 */ /* 0x000fe400078e3cff */
[----:B------:R-:W-:Y:S02]  /*c97c0*/  LOP3.LUT R136, R137, R136, RZ, 0x3c, !PT ;  /* 0x0000008889887212 */ /* 0x000fe400078e3cff */
[----:B------:R-:W-:Y:S02]  /*c97d0*/  LOP3.LUT R165, R165, R164, RZ, 0x3c, !PT ;  /* 0x000000a4a5a57212 */ /* 0x000fe400078e3cff */
[----:B------:R-:W-:Y:S02]  /*c97e0*/  LOP3.LUT R129, R129, R128, RZ, 0x3c, !PT ;  /* 0x0000008081817212 */ /* 0x000fe400078e3cff */
[----:B------:R-:W-:-:S02]  /*c97f0*/  LOP3.LUT R130, R131, R130, RZ, 0x3c, !PT ;  /* 0x0000008283827212 */ /* 0x000fc400078e3cff */
[----:B------:R-:W-:Y:S02]  /*c9800*/  LOP3.LUT R163, R163, R162, RZ, 0x3c, !PT ;  /* 0x000000a2a3a37212 */ /* 0x000fe400078e3cff */
[----:B------:R-:W-:Y:S02]  /*c9810*/  LOP3.LUT R127, R127, R126, RZ, 0x3c, !PT ;  /* 0x0000007e7f7f7212 */ /* 0x000fe400078e3cff */
[----:B------:R-:W-:Y:S02]  /*c9820*/  LOP3.LUT R128, R129, R128, RZ, 0x3c, !PT ;  /* 0x0000008081807212 */ /* 0x000fe400078e3cff */
[----:B------:R-:W-:Y:S02]  /*c9830*/  IADD3.X R53, PT, PT, R43, UR7, RZ, P0, !PT ;  /* 0x000000072b357c10 */ /* 0x000fe400087fe4ff */
[----:B------:R-:W-:Y:S02]  /*c9840*/  LOP3.LUT R125, R125, R124, RZ, 0x3c, !PT ;  /* 0x0000007c7d7d7212 */ /* 0x000fe400078e3cff */
[----:B------:R-:W-:-:S02]  /*c9850*/  LOP3.LUT R161, R161, R160, RZ, 0x3c, !PT ;  /* 0x000000a0a1a17212 */ /* 0x000fc400078e3cff */
[----:B------:R-:W-:Y:S02]  /*c9860*/  LOP3.LUT R126, R127, R126, RZ, 0x3c, !PT ;  /* 0x0000007e7f7e7212 */ /* 0x000fe400078e3cff */
[----:B------:R-:W-:Y:S02]  /*c9870*/  LOP3.LUT R123, R123, R122, RZ, 0x3c, !PT ;  /* 0x0000007a7b7b7212 */ /* 0x000fe400078e3cff */
[----:B------:R-:W-:Y:S02]  /*c9880*/  IADD3 R54, P0, PT, R40, UR14, RZ ;  /* 0x0000000e28367c10 */ /* 0x000fe4000ff1e0ff */
[----:B------:R-:W-:Y:S02]  /*c9890*/  LOP3.LUT R137, R137, R136, RZ, 0x3c, !PT ;  /* 0x0000008889897212 */ /* 0x000fe400078e3cff */
[----:B------:R-:W-:Y:S02]  /*c98a0*/  LOP3.LUT R124, R125, R124, RZ, 0x3c, !PT ;  /* 0x0000007c7d7c7212 */ /* 0x000fe400078e3cff */
[----:B------:R-:W-:Y:S01]  /*c98b0*/  LOP3.LUT R121, R121, R120, RZ, 0x3c, !PT ;  /* 0x0000007879797212 */ /* 0x000fe200078e3cff */
[----:B------:R-:W-:Y:S01]  /*c98c0*/  STL.64 [R1+0x1b00], R164 ;  /* 0x001b00a401007387 */ /* 0x000fe20000100a00 */
[----:B------:R-:W-:-:S02]  /*c98d0*/  LOP3.LUT R131, R131, R130, RZ, 0x3c, !PT ;  /* 0x0000008283837212 */ /* 0x000fc400078e3cff */
[----:B------:R-:W-:Y:S02]  /*c98e0*/  LOP3.LUT R122, R123, R122, RZ, 0x3c, !PT ;  /* 0x0000007a7b7a7212 */ /* 0x000fe400078e3cff */
[----:B------:R-:W-:Y:S01]  /*c98f0*/  LOP3.LUT R115, R115, R114, RZ, 0x3c, !PT ;  /* 0x0000007273737212 */ /* 0x000fe200078e3cff */
[----:B------:R3:W-:Y:S01]  /*c9900*/  STL.64 [R1+0x1af8], R162 ;  /* 0x001af8a201007387 */ /* 0x0007e20000100a00 */
[----:B------:R-:W-:Y:S02]  /*c9910*/  LOP3.LUT R129, R129, R128, RZ, 0x3c, !PT ;  /* 0x0000008081817212 */ /* 0x000fe400078e3cff */
[----:B------:R-:W-:Y:S02]  /*c9920*/  LOP3.LUT R120, R121, R120, RZ, 0x3c, !PT ;  /* 0x0000007879787212 */ /* 0x000fe400078e3cff */
[----:B------:R-:W-:Y:S01]  /*c9930*/  LOP3.LUT R113, R113, R112, RZ, 0x3c, !PT ;  /* 0x0000007071717212 */ /* 0x000fe200078e3cff */
[----:B------:R4:W-:Y:S01]  /*c9940*/  STL.64 [R1+0x1b28], R160 ;  /* 0x001b28a001007387 */ /* 0x0009e20000100a00 */
[----:B------:R-:W-:-:S02]  /*c9950*/  LOP3.LUT R127, R127, R126, RZ, 0x3c, !PT ;  /* 0x0000007e7f7f7212 */ /* 0x000fc400078e3cff */
[----:B------:R-:W-:Y:S02]  /*c9960*/  LOP3.LUT R114, R115, R114, RZ, 0x3c, !PT ;  /* 0x0000007273727212 */ /* 0x000fe400078e3cff */
[----:B------:R-:W-:Y:S01]  /*c9970*/  LOP3.LUT R111, R111, R110, RZ, 0x3c, !PT ;  /* 0x0000006e6f6f7212 */ /* 0x000fe200078e3cff */
[----:B------:R1:W-:Y:S01]  /*c9980*/  STL.64 [R1+0x1b20], R136 ;  /* 0x001b208801007387 */ /* 0x0003e20000100a00 */
[----:B------:R-:W-:Y:S02]  /*c9990*/  IADD3.X R55, PT, PT, R41, UR7, RZ, P0, !PT ;  /* 0x0000000729377c10 */ /* 0x000fe400087fe4ff */
[----:B------:R-:W-:Y:S02]  /*c99a0*/  LOP3.LUT R125, R125, R124, RZ, 0x3c, !PT ;  /* 0x0000007c7d7d7212 */ /* 0x000fe400078e3cff */
[----:B------:R-:W-:Y:S01]  /*c99b0*/  LOP3.LUT R112, R113, R112, RZ, 0x3c, !PT ;  /* 0x0000007071707212 */ /* 0x000fe200078e3cff */
[----:B------:R-:W-:Y:S01]  /*c99c0*/  STL.64 [R1+0x1b18], R130 ;  /* 0x001b188201007387 */ /* 0x000fe20000100a00 */
[----:B------:R-:W-:-:S02]  /*c99d0*/  IADD3 R56, P0, PT, R18, UR14, RZ ;  /* 0x0000000e12387c10 */ /* 0x000fc4000ff1e0ff */
[----:B------:R-:W-:Y:S02]  /*c99e0*/  LOP3.LUT R123, R123, R122, RZ, 0x3c, !PT ;  /* 0x0000007a7b7b7212 */ /* 0x000fe400078e3cff */
[----:B------:R-:W-:Y:S01]  /*c99f0*/  LOP3.LUT R110, R111, R110, RZ, 0x3c, !PT ;  /* 0x0000006e6f6e7212 */ /* 0x000fe200078e3cff */
[----:B------:R-:W-:Y:S01]  /*c9a00*/  STL.64 [R1+0x1b48], R128 ;  /* 0x001b488001007387 */ /* 0x000fe20000100a00 */
[----:B------:R-:W-:Y:S02]  /*c9a10*/  LOP3.LUT R121, R121, R120, RZ, 0x3c, !PT ;  /* 0x0000007879797212 */ /* 0x000fe400078e3cff */
[----:B------:R-:W-:Y:S01]  /*c9a20*/  LOP3.LUT R115, R115, R114, RZ, 0x3c, !PT ;  /* 0x0000007273737212 */ /* 0x000fe200078e3cff */
[----:B------:R-:W-:Y:S01]  /*c9a30*/  STL.64 [R1+0x1b40], R126 ;  /* 0x001b407e01007387 */ /* 0x000fe20000100a00 */
[----:B------:R-:W-:Y:S01]  /*c9a40*/  LOP3.LUT R113, R113, R112, RZ, 0x3c, !PT ;  /* 0x0000007071717212 */ /* 0x000fe200078e3cff */
[----:B------:R-:W-:Y:S01]  /*c9a50*/  IMAD.MOV.U32 R108, RZ, RZ, R149 ;  /* 0x000000ffff6c7224 */ /* 0x000fe200078e0095 */
[----:B------:R-:W-:Y:S01]  /*c9a60*/  IADD3.X R57, PT, PT, R19, UR7, RZ, P0, !PT ;  /* 0x0000000713397c10 */ /* 0x000fe200087fe4ff */
[----:B------:R-:W-:Y:S01]  /*c9a70*/  STL.64 [R1+0x1b38], R124 ;  /* 0x001b387c01007387 */ /* 0x000fe20000100a00 */
[----:B------:R-:W-:Y:S01]  /*c9a80*/  LOP3.LUT R111, R111, R110, RZ, 0x3c, !PT ;  /* 0x0000006e6f6f7212 */ /* 0x000fe200078e3cff */
[----:B------:R-:W-:Y:S01]  /*c9a90*/  IMAD.MOV.U32 R109, RZ, RZ, R148 ;  /* 0x000000ffff6d7224 */ /* 0x000fe200078e0094 */
[----:B------:R-:W-:Y:S01]  /*c9aa0*/  IADD3 R58, P0, PT, R16, UR14, RZ ;  /* 0x0000000e103a7c10 */ /* 0x000fe2000ff1e0ff */
[----:B------:R-:W-:Y:S01]  /*c9ab0*/  STL.64 [R1+0x1b30], R122 ;  /* 0x001b307a01007387 */ /* 0x000fe20000100a00 */
[----:B------:R-:W-:Y:S01]  /*c9ac0*/  MOV R106, R151 ;  /* 0x00000097006a7202 */ /* 0x000fe20000000f00 */
[----:B------:R-:W-:Y:S01]  /*c9ad0*/  IMAD.MOV.U32 R107, RZ, RZ, R150 ;  /* 0x000000ffff6b7224 */ /* 0x000fe200078e0096 */
[----:B------:R-:W-:Y:S01]  /*c9ae0*/  LOP3.LUT R81, R81, R80, RZ, 0x3c, !PT ;  /* 0x0000005051517212 */ /* 0x000fe200078e3cff */
[----:B------:R-:W-:Y:S01]  /*c9af0*/  STL.64 [R1+0x1b68], R120 ;  /* 0x001b687801007387 */ /* 0x000fe20000100a00 */
[----:B------:R-:W-:Y:S01]  /*c9b00*/  LOP3.LUT R83, R83, R82, RZ, 0x3c, !PT ;  /* 0x0000005253537212 */ /* 0x000fe200078e3cff */
[----:B------:R-:W-:-:S02]  /*c9b10*/  IMAD.MOV.U32 R100, RZ, RZ, R141 ;  /* 0x000000ffff647224 */ /* 0x000fc400078e008d */
[----:B------:R-:W-:Y:S01]  /*c9b20*/  STL.64 [R1+0x1b60], R114 ;  /* 0x001b607201007387 */ /* 0x000fe20000100a00 */
[----:B------:R-:W-:Y:S01]  /*c9b30*/  IADD3.X R59, PT, PT, R17, UR7, RZ, P0, !PT ;  /* 0x00000007113b7c10 */ /* 0x000fe200087fe4ff */
[----:B------:R-:W-:Y:S02]  /*c9b40*/  IMAD.MOV.U32 R101, RZ, RZ, R140 ;  /* 0x000000ffff657224 */ /* 0x000fe400078e008c */
[----:B------:R-:W-:Y:S01]  /*c9b50*/  STL.64 [R1+0x1b58], R112 ;  /* 0x001b587001007387 */ /* 0x000fe20000100a00 */
[----:B------:R-:W-:Y:S01]  /*c9b60*/  IADD3 R60, P0, PT, R14, UR14, RZ ;  /* 0x0000000e0e3c7c10 */ /* 0x000fe2000ff1e0ff */
[----:B------:R-:W-:Y:S01]  /*c9b70*/  IMAD.MOV.U32 R99, RZ, RZ, R142 ;  /* 0x000000ffff637224 */ /* 0x000fe200078e008e */
[----:B------:R-:W-:Y:S01]  /*c9b80*/  MOV R98, R143 ;  /* 0x0000008f00627202 */ /* 0x000fe20000000f00 */
[----:B------:R-:W-:Y:S01]  /*c9b90*/  STL.64 [R1+0x1b50], R110 ;  /* 0x001b506e01007387 */ /* 0x000fe20000100a00 */
[----:B------:R-:W-:Y:S01]  /*c9ba0*/  LOP3.LUT R80, R81, R80, RZ, 0x3c, !PT ;  /* 0x0000005051507212 */ /* 0x000fe200078e3cff */
[----:B------:R-:W-:Y:S01]  /*c9bb0*/  IMAD.MOV.U32 R96, RZ, RZ, R145 ;  /* 0x000000ffff607224 */ /* 0x000fe200078e0091 */
[----:B------:R-:W-:Y:S01]  /*c9bc0*/  LOP3.LUT R82, R83, R82, RZ, 0x3c, !PT ;  /* 0x0000005253527212 */ /* 0x000fe200078e3cff */
[----:B------:R-:W-:Y:S01]  /*c9bd0*/  STL.64 [R1+0x1be8], R108 ;  /* 0x001be86c01007387 */ /* 0x000fe20000100a00 */
[----:B------:R-:W-:Y:S01]  /*c9be0*/  IMAD.MOV.U32 R97, RZ, RZ, R144 ;  /* 0x000000ffff617224 */ /* 0x000fe200078e0090 */
[----:B------:R-:W-:Y:S01]  /*c9bf0*/  MOV R94, R147 ;  /* 0x00000093005e7202 */ /* 0x000fe20000000f00 */
[----:B------:R-:W-:Y:S01]  /*c9c00*/  IMAD.MOV.U32 R95, RZ, RZ, R146 ;  /* 0x000000ffff5f7224 */ /* 0x000fe200078e0092 */
[----:B------:R-:W-:Y:S01]  /*c9c10*/  STL.64 [R1+0x1be0], R106 ;  /* 0x001be06a01007387 */ /* 0x000fe20000100a00 */
[----:B------:R-:W-:Y:S01]  /*c9c20*/  LOP3.LUT R73, R73, R72, RZ, 0x3c, !PT ;  /* 0x0000004849497212 */ /* 0x000fe200078e3cff */
[----:B------:R-:W-:Y:S01]  /*c9c30*/  IMAD.MOV.U32 R92, RZ, RZ, R135 ;  /* 0x000000ffff5c7224 */ /* 0x000fe200078e0087 */
[----:B------:R-:W-:Y:S01]  /*c9c40*/  IADD3.X R61, PT, PT, R15, UR7, RZ, P0, !PT ;  /* 0x000000070f3d7c10 */ /* 0x000fe200087fe4ff */
[----:B------:R-:W-:Y:S01]  /*c9c50*/  IMAD.MOV.U32 R93, RZ, RZ, R79 ;  /* 0x000000ffff5d7224 */ /* 0x000fe200078e004f */
[----:B------:R-:W-:Y:S01]  /*c9c60*/  LOP3.LUT R81, R81, R80, RZ, 0x3c, !PT ;  /* 0x0000005051517212 */ /* 0x000fe200078e3cff */
[----:B------:R-:W-:Y:S01]  /*c9c70*/  UISETP.GT.AND UP2, UPT, UR19, 0x61, UPT ;  /* 0x000000611300788c */ /* 0x000fe2000bf44270 */
[----:B------:R-:W-:Y:S01]  /*c9c80*/  IADD3 R62, P0, PT, R12, UR14, RZ ;  /* 0x0000000e0c3e7c10 */ /* 0x000fe2000ff1e0ff */
[----:B------:R-:W-:Y:S01]  /*c9c90*/  IMAD.MOV.U32 R91, RZ, RZ, R132 ;  /* 0x000000ffff5b7224 */ /* 0x000fe200078e0084 */
[----:B------:R-:W-:Y:S01]  /*c9ca0*/  LOP3.LUT R83, R83, R82, RZ, 0x3c, !PT ;  /* 0x0000005253537212 */ /* 0x000fe200078e3cff */
[----:B------:R-:W-:Y:S01]  /*c9cb0*/  IMAD.MOV.U32 R88, RZ, RZ, R134 ;  /* 0x000000ffff587224 */ /* 0x000fe200078e0086 */
[----:B------:R-:W-:Y:S01]  /*c9cc0*/  MOV R90, R133 ;  /* 0x00000085005a7202 */ /* 0x000fe20000000f00 */
[----:B------:R-:W-:Y:S01]  /*c9cd0*/  IMAD.MOV.U32 R89, RZ, RZ, R74 ;  /* 0x000000ffff597224 */ /* 0x000fe200078e004a */
[----:B------:R-:W-:Y:S01]  /*c9ce0*/  LOP3.LUT R72, R73, R72, RZ, 0x3c, !PT ;  /* 0x0000004849487212 */ /* 0x000fe200078e3cff */
[----:B------:R-:W-:Y:S01]  /*c9cf0*/  USEL UR12, URZ, 0x4, !UP2 ;  /* 0x00000004ff0c7887 */ /* 0x000fe2000d000000 */
[----:B------:R-:W-:-:S02]  /*c9d00*/  IADD3.X R63, PT, PT, R13, UR7, RZ, P0, !PT ;  /* 0x000000070d3f7c10 */ /* 0x000fc400087fe4ff */
[----:B------:R-:W-:Y:S02]  /*c9d10*/  IADD3 R64, P0, PT, R10, UR14, RZ ;  /* 0x0000000e0a407c10 */ /* 0x000fe4000ff1e0ff */
[----:B------:R-:W-:Y:S01]  /*c9d20*/  LOP3.LUT R73, R73, R72, RZ, 0x3c, !PT ;  /* 0x0000004849497212 */ /* 0x000fe200078e3cff */
[----:B------:R-:W-:Y:S01]  /*c9d30*/  USEL UR12, UR12, URZ, !UP0 ;  /* 0x000000ff0c0c7287 */ /* 0x000fe2000c000000 */
[----:B------:R-:W-:Y:S01]  /*c9d40*/  IADD3.X R65, PT, PT, R11, UR7, RZ, P0, !PT ;  /* 0x000000070b417c10 */ /* 0x000fe200087fe4ff */
[----:B------:R-:W-:Y:S01]  /*c9d50*/  UISETP.GT.AND UP6, UPT, UR19, 0x65, UPT ;  /* 0x000000651300788c */ /* 0x000fe2000bfc4270 */
[----:B------:R-:W-:-:S03]  /*c9d60*/  IADD3 R66, P0, PT, R8, UR14, RZ ;  /* 0x0000000e08427c10 */ /* 0x000fc6000ff1e0ff */
[----:B------:R-:W-:Y:S01]  /*c9d70*/  USEL UR13, URZ, 0x4, !UP6 ;  /* 0x00000004ff0d7887 */ /* 0x000fe2000f000000 */
[----:B------:R-:W-:Y:S02]  /*c9d80*/  IADD3.X R67, PT, PT, R9, UR7, RZ, P0, !PT ;  /* 0x0000000709437c10 */ /* 0x000fe400087fe4ff */
[----:B------:R-:W-:Y:S01]  /*c9d90*/  ISETP.NE.U32.AND P0, PT, RZ, UR12, PT ;  /* 0x0000000cff007c0c */ /* 0x000fe2000bf05070 */
[----:B------:R-:W-:Y:S01]  /*c9da0*/  USEL UR13, UR13, URZ, !UP0 ;  /* 0x000000ff0d0d7287 */ /* 0x000fe2000c000000 */
[----:B------:R-:W-:Y:S01]  /*c9db0*/  IMAD.MOV.U32 R42, RZ, RZ, R52 ;  /* 0x000000ffff2a7224 */ /* 0x000fe200078e0034 */
[----:B------:R-:W-:Y:S01]  /*c9dc0*/  MOV R41, R55 ;  /* 0x0000003700297202 */ /* 0x000fe20000000f00 */
[----:B------:R-:W-:Y:S02]  /*c9dd0*/  IMAD.MOV.U32 R43, RZ, RZ, R53 ;  /* 0x000000ffff2b7224 */ /* 0x000fe400078e0035 */
[----:B------:R-:W-:Y:S01]  /*c9de0*/  IMAD.MOV.U32 R40, RZ, RZ, R54 ;  /* 0x000000ffff287224 */ /* 0x000fe200078e0036 */
[----:B------:R-:W-:Y:S01]  /*c9df0*/  ISETP.NE.U32.AND P6, PT, RZ, UR13, PT ;  /* 0x0000000dff007c0c */ /* 0x000fe2000bfc5070 */
[----:B------:R-:W-:Y:S01]  /*c9e00*/  IMAD.MOV.U32 R18, RZ, RZ, R56 ;  /* 0x000000ffff127224 */ /* 0x000fe200078e0038 */
[----:B------:R-:W-:Y:S01]  /*c9e10*/  MOV R17, R59 ;  /* 0x0000003b00117202 */ /* 0x000fe20000000f00 */
[----:B------:R-:W-:-:S02]  /*c9e20*/  IMAD.MOV.U32 R19, RZ, RZ, R57 ;  /* 0x000000ffff137224 */ /* 0x000fc400078e0039 */
[----:B------:R-:W-:Y:S01]  /*c9e30*/  IMAD.MOV.U32 R16, RZ, RZ, R58 ;  /* 0x000000ffff107224 */ /* 0x000fe200078e003a */
[----:B------:R-:W-:Y:S01]  /*c9e40*/  MOV R13, R63 ;  /* 0x0000003f000d7202 */ /* 0x000fe20000000f00 */
[----:B------:R-:W-:Y:S01]  /*c9e50*/  IMAD.MOV.U32 R14, RZ, RZ, R60 ;  /* 0x000000ffff0e7224 */ /* 0x000fe200078e003c */
[----:B------:R-:W-:Y:S01]  /*c9e60*/  LDGSTS.E [R3+0x30800], desc[UR76][R178.64], P0 ;  /* 0x30800000b2037fae */ /* 0x000fe200081a104c */
[----:B------:R-:W-:Y:S02]  /*c9e70*/  IMAD.MOV.U32 R15, RZ, RZ, R61 ;  /* 0x000000ffff0f7224 */ /* 0x000fe400078e003d */
[----:B------:R-:W-:Y:S01]  /*c9e80*/  IMAD.MOV.U32 R12, RZ, RZ, R62 ;  /* 0x000000ffff0c7224 */ /* 0x000fe200078e003e */
[----:B------:R-:W-:Y:S01]  /*c9e90*/  MOV R9, R67 ;  /* 0x0000004300097202 */ /* 0x000fe20000000f00 */
[----:B------:R-:W-:Y:S01]  /*c9ea0*/  IMAD.MOV.U32 R10, RZ, RZ, R64 ;  /* 0x000000ffff0a7224 */ /* 0x000fe200078e0040 */
[----:B------:R-:W-:Y:S01]  /*c9eb0*/  LDGSTS.E [R3+0x30900], desc[UR76][R250.64], P0 ;  /* 0x30900000fa037fae */ /* 0x000fe200081a104c */
[----:B------:R-:W-:-:S02]  /*c9ec0*/  IMAD.MOV.U32 R11, RZ, RZ, R65 ;  /* 0x000000ffff0b7224 */ /* 0x000fc400078e0041 */
[----:B------:R-:W-:Y:S01]  /*c9ed0*/  IMAD.MOV.U32 R8, RZ, RZ, R66 ;  /* 0x000000ffff087224 */ /* 0x000fe200078e0042 */
        /* <DEDUP_REMOVED lines=10> */
[----:B------:R-:W-:Y:S01]  /*c9f80*/  LDGSTS.E [R3+0x32c00], desc[UR76][R162.64], P6 ;  /* 0x32c00000a2037fae */ /* 0x000fe2000b1a104c */
[----:B------:R-:W-:-:S02]  /*c9f90*/  UISETP.GT.AND UP5, UPT, UR19, 0x69, UPT ;  /* 0x000000691300788c */ /* 0x000fc4000bfa4270 */
[----:B------:R-:W-:Y:S01]  /*c9fa0*/  UISETP.GT.AND UP1, UPT, UR19, 0x6d, UPT ;  /* 0x0000006d1300788c */ /* 0x000fe2000bf24270 */
[----:B------:R-:W-:Y:S01]  /*c9fb0*/  LDGSTS.E [R3+0x32d00], desc[UR76][R160.64], P6 ;  /* 0x32d00000a0037fae */ /* 0x000fe2000b1a104c */
[----:B--2---:R-:W-:Y:S02]  /*c9fc0*/  IMAD.MOV.U32 R105, RZ, RZ, R84 ;  /* 0x000000ffff697224 */ /* 0x004fe400078e0054 */
[----:B------:R-:W-:Y:S02]  /*c9fd0*/  IMAD.MOV.U32 R104, RZ, RZ, R85 ;  /* 0x000000ffff687224 */ /* 0x000fe400078e0055 */
[----:B------:R-:W-:Y:S01]  /*c9fe0*/  IMAD.MOV.U32 R103, RZ, RZ, R86 ;  /* 0x000000ffff677224 */ /* 0x000fe200078e0056 */
[----:B------:R-:W-:Y:S02]  /*c9ff0*/  MOV R102, R87 ;  /* 0x0000005700667202 */ /* 0x000fe40000000f00 */
[----:B------:R-:W-:Y:S04]  /*ca000*/  STL.64 [R1+0x1bd8], R104 ;  /* 0x001bd86801007387 */ /* 0x000fe80000100a00 */
[----:B------:R-:W-:Y:S04]  /*ca010*/  STL.64 [R1+0x1bd0], R102 ;  /* 0x001bd06601007387 */ /* 0x000fe80000100a00 */
[----:B------:R-:W-:Y:S01]  /*ca020*/  STL.64 [R1+0x1bc8], R100 ;  /* 0x001bc86401007387 */ /* 0x000fe20000100a00 */
[----:B------:R-:W-:-:S03]  /*ca030*/  MOV R86, R76 ;  /* 0x0000004c00567202 */ /* 0x000fc60000000f00 */
[----:B------:R-:W-:Y:S01]  /*ca040*/  STL.64 [R1+0x1bc0], R98 ;  /* 0x001bc06201007387 */ /* 0x000fe20000100a00 */
[----:B------:R-:W-:-:S03]  /*ca050*/  IMAD.MOV.U32 R87, RZ, RZ, R75 ;  /* 0x000000ffff577224 */ /* 0x000fc600078e004b */
[----:B------:R-:W-:Y:S01]  /*ca060*/  STL.64 [R1+0x1bb8], R96 ;  /* 0x001bb86001007387 */ /* 0x000fe20000100a00 */
[----:B------:R-:W-:-:S03]  /*ca070*/  IMAD.MOV.U32 R84, RZ, RZ, R78 ;  /* 0x000000ffff547224 */ /* 0x000fc600078e004e */
[----:B------:R-:W-:Y:S01]  /*ca080*/  STL.64 [R1+0x1bb0], R94 ;  /* 0x001bb05e01007387 */ /* 0x000fe20000100a00 */
[----:B------:R-:W-:-:S03]  /*ca090*/  IMAD.MOV.U32 R85, RZ, RZ, R77 ;  /* 0x000000ffff557224 */ /* 0x000fc600078e004d */
        /* <DEDUP_REMOVED lines=31> */
[----:B------:R2:W-:Y:S04]  /*ca290*/  STL.64 [R1+0x2878], R8 ;  /* 0x0028780801007387 */ /* 0x0005e80000100a00 */
[----:B-1----:R-:W2:Y:S04]  /*ca2a0*/  LDL.LU.64 R178, [R1+0x5008] ;  /* 0x0050080001b27983 */ /* 0x002ea80000300a00 */
[----:B------:R-:W2:Y:S04]  /*ca2b0*/  LDL R172, [R1+0x402c] ;  /* 0x00402c0001ac7983 */ /* 0x000ea80000100800 */
[----:B------:R-:W2:Y:S04]  /*ca2c0*/  LDL R173, [R1+0x4038] ;  /* 0x0040380001ad7983 */ /* 0x000ea80000100800 */
[----:B---3--:R-:W3:Y:S04]  /*ca2d0*/  LDL R162, [R1+0x4024] ;  /* 0x0040240001a27983 */ /* 0x008ee80000100800 */
[----:B------:R-:W3:Y:S04]  /*ca2e0*/  LDL R163, [R1+0x4030] ;  /* 0x0040300001a37983 */ /* 0x000ee80000100800 */
[----:B------:R-:W3:Y:S04]  /*ca2f0*/  LDL R174, [R1+0x401c] ;  /* 0x00401c0001ae7983 */ /* 0x000ee80000100800 */
[----:B------:R-:W3:Y:S04]  /*ca300*/  LDL R175, [R1+0x4028] ;  /* 0x0040280001af7983 */ /* 0x000ee80000100800 */
[----:B------:R-:W3:Y:S04]  /*ca310*/  LDL R168, [R1+0x4014] ;  /* 0x0040140001a87983 */ /* 0x000ee80000100800 */
[----:B------:R-:W3:Y:S04]  /*ca320*/  LDL R169, [R1+0x4020] ;  /* 0x0040200001a97983 */ /* 0x000ee80000100800 */
[----:B------:R-:W3:Y:S04]  /*ca330*/  LDL R176, [R1+0x400c] ;  /* 0x00400c0001b07983 */ /* 0x000ee80000100800 */
[----:B------:R-:W3:Y:S01]  /*ca340*/  LDL R177, [R1+0x4018] ;  /* 0x0040180001b17983 */ /* 0x000ee20000100800 */
[----:B------:R-:W-:-:S02]  /*ca350*/  USEL UR16, URZ, 0x4, !UP5 ;  /* 0x00000004ff107887 */ /* 0x000fc4000e800000 */
[----:B------:R-:W-:Y:S01]  /*ca360*/  USEL UR17, URZ, 0x4, !UP1 ;  /* 0x00000004ff117887 */ /* 0x000fe2000c800000 */
[----:B------:R-:W-:Y:S01]  /*ca370*/  LDGSTS.E [R3+0x32e00], desc[UR76][R136.64], P6 ;  /* 0x32e0000088037fae */ /* 0x000fe2000b1a104c */
[----:B------:R-:W-:Y:S02]  /*ca380*/  USEL UR16, UR16, URZ, !UP0 ;  /* 0x000000ff10107287 */ /* 0x000fe4000c000000 */
[----:B------:R-:W-:Y:S01]  /*ca390*/  UISETP.GT.AND UP4, UPT, UR19, 0x71, UPT ;  /* 0x000000711300788c */ /* 0x000fe2000bf84270 */
[----:B------:R-:W-:Y:S01]  /*ca3a0*/  LDGSTS.E [R3+0x32f00], desc[UR76][R130.64], P6 ;  /* 0x32f0000082037fae */ /* 0x000fe2000b1a104c */
[----:B------:R-:W-:Y:S02]  /*ca3b0*/  USEL UR17, UR17, URZ, !UP0 ;  /* 0x000000ff11117287 */ /* 0x000fe4000c000000 */
[----:B------:R-:W-:Y:S01]  /*ca3c0*/  ISETP.NE.U32.AND P5, PT, RZ, UR16, PT ;  /* 0x00000010ff007c0c */ /* 0x000fe2000bfa5070 */
[----:B------:R-:W-:Y:S01]  /*ca3d0*/  USEL UR18, URZ, 0x4, !UP4 ;  /* 0x00000004ff127887 */ /* 0x000fe2000e000000 */
[----:B------:R-:W3:Y:S02]  /*ca3e0*/  LDL R164, [R1+0x4004] ;  /* 0x0040040001a47983 */ /* 0x000ee40000100800 */
[----:B------:R-:W-:Y:S01]  /*ca3f0*/  ISETP.NE.U32.AND P4, PT, RZ, UR17, PT ;  /* 0x00000011ff007c0c */ /* 0x000fe2000bf85070 */
[----:B------:R-:W-:Y:S01]  /*ca400*/  UISETP.GT.AND UP3, UPT, UR19, 0x75, UPT ;  /* 0x000000751300788c */ /* 0x000fe2000bf64270 */
[----:B------:R-:W3:Y:S01]  /*ca410*/  LDL R165, [R1+0x4010] ;  /* 0x0040100001a57983 */ /* 0x000ee20000100800 */
[----:B------:R-:W-:-:S02]  /*ca420*/  USEL UR18, UR18, URZ, !UP0 ;  /* 0x000000ff12127287 */ /* 0x000fc4000c000000 */
[----:B------:R-:W-:Y:S01]  /*ca430*/  USEL UR20, URZ, 0x4, !UP3 ;  /* 0x00000004ff147887 */ /* 0x000fe2000d800000 */
[----:B------:R-:W3:Y:S04]  /*ca440*/  LDL R170, [R1+0x3ffc] ;  /* 0x003ffc0001aa7983 */ /* 0x000ee80000100800 */
[----:B------:R-:W-:Y:S01]  /*ca450*/  LDGSTS.E [R3+0x34800], desc[UR76][R128.64], P5 ;  /* 0x3480000080037fae */ /* 0x000fe2000a9a104c */
[----:B------:R-:W-:-:S03]  /*ca460*/  ISETP.NE.U32.AND P3, PT, RZ, UR18, PT ;  /* 0x00000012ff007c0c */ /* 0x000fc6000bf65070 */
[----:B------:R-:W-:Y:S01]  /*ca470*/  LDGSTS.E [R3+0x34900], desc[UR76][R126.64], P5 ;  /* 0x349000007e037fae */ /* 0x000fe2000a9a104c */
[----:B------:R-:W-:-:S03]  /*ca480*/  UISETP.GT.AND UP2, UPT, UR19, 0x79, UPT ;  /* 0x000000791300788c */ /* 0x000fc6000bf44270 */
[----:B------:R-:W-:Y:S01]  /*ca490*/  LDGSTS.E [R3+0x34a00], desc[UR76][R124.64], P5 ;  /* 0x34a000007c037fae */ /* 0x000fe2000a9a104c */
[----:B------:R-:W-:-:S03]  /*ca4a0*/  USEL UR20, UR20, URZ, !UP0 ;  /* 0x000000ff14147287 */ /* 0x000fc6000c000000 */
[----:B------:R-:W-:Y:S04]  /*ca4b0*/  LDGSTS.E [R3+0x34b00], desc[UR76][R122.64], P5 ;  /* 0x34b000007a037fae */ /* 0x000fe8000a9a104c */
[----:B------:R-:W-:Y:S04]  /*ca4c0*/  LDGSTS.E [R3+0x34c00], desc[UR76][R120.64], P5 ;  /* 0x34c0000078037fae */ /* 0x000fe8000a9a104c */
[----:B------:R-:W-:Y:S01]  /*ca4d0*/  LDGSTS.E [R3+0x34d00], desc[UR76][R114.64], P5 ;  /* 0x34d0000072037fae */ /* 0x000fe2000a9a104c */
[----:B------:R-:W-:-:S03]  /*ca4e0*/  USEL UR24, URZ, 0x4, !UP2 ;  /* 0x00000004ff187887 */ /* 0x000fc6000d000000 */
[----:B------:R-:W-:Y:S04]  /*ca4f0*/  LDGSTS.E [R3+0x34e00], desc[UR76][R112.64], P5 ;  /* 0x34e0000070037fae */ /* 0x000fe8000a9a104c */
[----:B------:R-:W-:Y:S01]  /*ca500*/  LDGSTS.E [R3+0x34f00], desc[UR76][R110.64], P5 ;  /* 0x34f000006e037fae */ /* 0x000fe2000a9a104c */
[----:B------:R-:W-:-:S03]  /*ca510*/  ISETP.NE.U32.AND P2, PT, RZ, UR20, PT ;  /* 0x00000014ff007c0c */ /* 0x000fc6000bf45070 */
[----:B------:R-:W-:Y:S04]  /*ca520*/  LDGSTS.E [R3+0x36800], desc[UR76][R108.64], P4 ;  /* 0x368000006c037fae */ /* 0x000fe8000a1a104c */
        /* <DEDUP_REMOVED lines=23> */
[----:B------:R1:W-:Y:S04]  /*ca6a0*/  LDGSTS.E [R3+0x3a800], desc[UR76][R4.64], P2 ;  /* 0x3a80000004037fae */ /* 0x0003e800091a104c */
[----:B------:R-:W-:Y:S01]  /*ca6b0*/  LDGSTS.E [R3+0x3a900], desc[UR76][R6.64], P2 ;  /* 0x3a90000006037fae */ /* 0x000fe200091a104c */
[----:B------:R-:W-:-:S03]  /*ca6c0*/  USEL UR22, UR22, URZ, !UP0 ;  /* 0x000000ff16167287 */ /* 0x000fc6000c000000 */
[----:B------:R-:W-:Y:S04]  /*ca6d0*/  LDGSTS.E [R3+0x3aa00], desc[UR76][R20.64], P2 ;  /* 0x3aa0000014037fae */ /* 0x000fe800091a104c */
[----:B------:R-:W3:Y:S04]  /*ca6e0*/  LDL R171, [R1+0x4008] ;  /* 0x0040080001ab7983 */ /* 0x000ee80000100800 */
[----:B------:R-:W-:Y:S04]  /*ca6f0*/  LDGSTS.E [R3+0x3ab00], desc[UR76][R22.64], P2 ;  /* 0x3ab0000016037fae */ /* 0x000fe800091a104c */
[----:B------:R-:W-:Y:S04]  /*ca700*/  LDGSTS.E [R3+0x3ac00], desc[UR76][R24.64], P2 ;  /* 0x3ac0000018037fae */ /* 0x000fe800091a104c */
[----:B------:R-:W-:Y:S04]  /*ca710*/  LDGSTS.E [R3+0x3ad00], desc[UR76][R26.64], P2 ;  /* 0x3ad000001a037fae */ /* 0x000fe800091a104c */
[----:B------:R-:W-:Y:S04]  /*ca720*/  LDGSTS.E [R3+0x3ae00], desc[UR76][R28.64], P2 ;  /* 0x3ae000001c037fae */ /* 0x000fe800091a104c */
[----:B------:R-:W-:Y:S01]  /*ca730*/  LDGSTS.E [R3+0x3af00], desc[UR76][R30.64], P2 ;  /* 0x3af000001e037fae */ /* 0x000fe200091a104c */
[----:B------:R-:W-:-:S03]  /*ca740*/  ISETP.NE.U32.AND P6, PT, RZ, UR22, PT ;  /* 0x00000016ff007c0c */ /* 0x000fc6000bfc5070 */
[----:B------:R-:W-:Y:S04]  /*ca750*/  LDGSTS.E [R3+0x3c800], desc[UR76][R32.64], P1 ;  /* 0x3c80000020037fae */ /* 0x000fe800089a104c */
[----:B------:R-:W-:Y:S04]  /*ca760*/  LDGSTS.E [R3+0x3c900], desc[UR76][R34.64], P1 ;  /* 0x3c90000022037fae */ /* 0x000fe800089a104c */
[----:B------:R-:W-:Y:S04]  /*ca770*/  LDGSTS.E [R3+0x3ca00], desc[UR76][R36.64], P1 ;  /* 0x3ca0000024037fae */ /* 0x000fe800089a104c */
[----:B------:R-:W-:Y:S04]  /*ca780*/  LDGSTS.E [R3+0x3cb00], desc[UR76][R38.64], P1 ;  /* 0x3cb0000026037fae */ /* 0x000fe800089a104c */
[----:B------:R-:W-:Y:S04]  /*ca790*/  LDGSTS.E [R3+0x3cc00], desc[UR76][R44.64], P1 ;  /* 0x3cc000002c037fae */ /* 0x000fe800089a104c */
[----:B------:R-:W-:Y:S04]  /*ca7a0*/  LDGSTS.E [R3+0x3cd00], desc[UR76][R46.64], P1 ;  /* 0x3cd000002e037fae */ /* 0x000fe800089a104c */
[----:B------:R-:W-:Y:S04]  /*ca7b0*/  LDGSTS.E [R3+0x3ce00], desc[UR76][R48.64], P1 ;  /* 0x3ce0000030037fae */ /* 0x000fe800089a104c */
[----:B------:R-:W3:Y:S04]  /*ca7c0*/  LDL R166, [R1+0x3ff4] ;  /* 0x003ff40001a67983 */ /* 0x000ee80000100800 */
[----:B------:R-:W3:Y:S04]  /*ca7d0*/  LDL R167, [R1+0x4000] ;  /* 0x0040000001a77983 */ /* 0x000ee80000100800 */
[----:B------:R-:W-:Y:S01]  /*ca7e0*/  LDGSTS.E [R3+0x3cf00], desc[UR76][R50.64], P1 ;  /* 0x3cf0000032037fae */ /* 0x000fe200089a104c */
[----:B------:R-:W-:-:S03]  /*ca7f0*/  IADD3 R2, PT, PT, R2, UR21, RZ ;  /* 0x0000001502027c10 */ /* 0x000fc6000fffe0ff */
        /* <DEDUP_REMOVED lines=8> */
[----:B------:R-:W-:-:S03]  /*ca880*/  UISETP.GT.AND UP1, UPT, UR19, 0x6, UPT ;  /* 0x000000061300788c */ /* 0x000fc6000bf24270 */
[----:B----4-:R-:W4:Y:S04]  /*ca890*/  LDL R160, [R1+0x2a3c] ;  /* 0x002a3c0001a07983 */ /* 0x010f280000100800 */
[----:B------:R-:W4:Y:S04]  /*ca8a0*/  LDL R161, [R1+0x2a40] ;  /* 0x002a400001a17983 */ /* 0x000f280000100800 */
[----:B------:R-:W4:Y:S04]  /*ca8b0*/  LDL R136, [R1+0x313c] ;  /* 0x00313c0001887983 */ /* 0x000f280000100800 */
[----:B------:R-:W4:Y:S04]  /*ca8c0*/  LDL R137, [R1+0x3140] ;  /* 0x0031400001897983 */ /* 0x000f280000100800 */
[----:B--2---:R-:W2:Y:S01]  /*ca8d0*/  LDL R87, [R1+0x364c] ;  /* 0x00364c0001577983 */ /* 0x004ea20000100800 */
[----:B-1----:R-:W-:-:S03]  /*ca8e0*/  IMAD.MOV.U32 R5, RZ, RZ, R172 ;  /* 0x000000ffff057224 */ /* 0x002fc600078e00ac */
[----:B------:R-:W2:Y:S01]  /*ca8f0*/  LDL R172, [R1+0x3f2c] ;  /* 0x003f2c0001ac7983 */ /* 0x000ea20000100800 */
[----:B------:R-:W-:-:S03]  /*ca900*/  IMAD.MOV.U32 R4, RZ, RZ, R173 ;  /* 0x000000ffff047224 */ /* 0x000fc600078e00ad */
[----:B------:R-:W4:Y:S04]  /*ca910*/  LDL R173, [R1+0x3f38] ;  /* 0x003f380001ad7983 */ /* 0x000f280000100800 */
[----:B------:R3:W-:Y:S02]  /*ca920*/  LDGSTS.E [R2+0x1000], desc[UR76][R4.64], P6 ;  /* 0x0100000004027fae */ /* 0x0007e4000b1a104c */
[----:B---3--:R-:W-:Y:S01]  /*ca930*/  IMAD.MOV.U32 R4, RZ, RZ, R163 ;  /* 0x000000ffff047224 */ /* 0x008fe200078e00a3 */
[----:B------:R-:W-:Y:S01]  /*ca940*/  MOV R5, R162 ;  /* 0x000000a200057202 */ /* 0x000fe20000000f00 */
[----:B------:R-:W3:Y:S04]  /*ca950*/  LDL R163, [R1+0x3f30] ;  /* 0x003f300001a37983 */ /* 0x000ee80000100800 */
[----:B------:R-:W3:Y:S04]  /*ca960*/  LDL R162, [R1+0x3f24] ;  /* 0x003f240001a27983 */ /* 0x000ee80000100800 */
[----:B------:R1:W-:Y:S02]  /*ca970*/  LDGSTS.E [R2+0x1100], desc[UR76][R4.64], P6 ;  /* 0x0110000004027fae */ /* 0x0003e4000b1a104c */
[----:B-1----:R-:W-:-:S02]  /*ca980*/  IMAD.MOV.U32 R4, RZ, RZ, R175 ;  /* 0x000000ffff047224 */ /* 0x002fc400078e00af */
[----:B------:R-:W-:Y:S01]  /*ca990*/  IMAD.MOV.U32 R5, RZ, RZ, R174 ;  /* 0x000000ffff057224 */ /* 0x000fe200078e00ae */
[----:B------:R-:W3:Y:S04]  /*ca9a0*/  LDL R175, [R1+0x3f28] ;  /* 0x003f280001af7983 */ /* 0x000ee80000100800 */
[----:B------:R-:W3:Y:S04]  /*ca9b0*/  LDL R174, [R1+0x3f1c] ;  /* 0x003f1c0001ae7983 */ /* 0x000ee80000100800 */
[----:B------:R1:W-:Y:S02]  /*ca9c0*/  LDGSTS.E [R2+0x1200], desc[UR76][R4.64], P6 ;  /* 0x0120000004027fae */ /* 0x0003e4000b1a104c */
[----:B-1----:R-:W-:Y:S01]  /*ca9d0*/  IMAD.MOV.U32 R4, RZ, RZ, R169 ;  /* 0x000000ffff047224 */ /* 0x002fe200078e00a9 */
[----:B------:R-:W-:Y:S01]  /*ca9e0*/  MOV R5, R168 ;  /* 0x000000a800057202 */ /* 0x000fe20000000f00 */
[----:B------:R-:W3:Y:S04]  /*ca9f0*/  LDL R169, [R1+0x3f20] ;  /* 0x003f200001a97983 */ /* 0x000ee80000100800 */
[----:B------:R-:W3:Y:S04]  /*caa00*/  LDL R168, [R1+0x3f14] ;  /* 0x003f140001a87983 */ /* 0x000ee80000100800 */
[----:B------:R1:W-:Y:S02]  /*caa10*/  LDGSTS.E [R2+0x1300], desc[UR76][R4.64], P6 ;  /* 0x0130000004027fae */ /* 0x0003e4000b1a104c */
[----:B-1----:R-:W-:-:S02]  /*caa20*/  IMAD.MOV.U32 R5, RZ, RZ, R176 ;  /* 0x000000ffff057224 */ /* 0x002fc400078e00b0 */
[----:B------:R-:W3:Y:S01]  /*caa30*/  LDL R176, [R1+0x3f0c] ;  /* 0x003f0c0001b07983 */ /* 0x000ee20000100800 */
[----:B------:R-:W-:-:S03]  /*caa40*/  IMAD.MOV.U32 R4, RZ, RZ, R177 ;  /* 0x000000ffff047224 */ /* 0x000fc600078e00b1 */
[----:B------:R-:W3:Y:S04]  /*caa50*/  LDL R177, [R1+0x3f18] ;  /* 0x003f180001b17983 */ /* 0x000ee80000100800 */
[----:B------:R1:W-:Y:S01]  /*caa60*/  LDGSTS.E [R2+0x1400], desc[UR76][R4.64], P6 ;  /* 0x0140000004027fae */ /* 0x0003e2000b1a104c */
[----:B------:R-:W-:Y:S01]  /*caa70*/  USEL UR12, URZ, 0x4, !UP1 ;  /* 0x00000004ff0c7887 */ /* 0x000fe2000c800000 */
[----:B-1----:R-:W-:Y:S01]  /*caa80*/  IMAD.MOV.U32 R4, RZ, RZ, R165 ;  /* 0x000000ffff047224 */ /* 0x002fe200078e00a5 */
[----:B------:R-:W-:Y:S01]  /*caa90*/  MOV R5, R164 ;  /* 0x000000a400057202 */ /* 0x000fe20000000f00 */
[----:B------:R-:W3:Y:S04]  /*caaa0*/  LDL R165, [R1+0x3f10] ;  /* 0x003f100001a57983 */ /* 0x000ee80000100800 */
[----:B------:R-:W3:Y:S04]  /*caab0*/  LDL R164, [R1+0x3f04] ;  /* 0x003f040001a47983 */ /* 0x000ee80000100800 */
[----:B------:R1:W-:Y:S01]  /*caac0*/  LDGSTS.E [R2+0x1500], desc[UR76][R4.64], P6 ;  /* 0x0150000004027fae */ /* 0x0003e2000b1a104c */
[----:B------:R-:W-:Y:S01]  /*caad0*/  USEL UR12, UR12, URZ, !UP0 ;  /* 0x000000ff0c0c7287 */ /* 0x000fe2000c000000 */
[----:B-1----:R-:W-:-:S02]  /*caae0*/  IMAD.MOV.U32 R5, RZ, RZ, R170 ;  /* 0x000000ffff057224 */ /* 0x002fc400078e00aa */
[----:B------:R-:W3:Y:S03]  /*caaf0*/  LDL R170, [R1+0x3efc] ;  /* 0x003efc0001aa7983 */ /* 0x000ee60000100800 */
[----:B------:R-:W-:Y:S01]  /*cab00*/  ISETP.NE.U32.AND P0, PT, RZ, UR12, PT ;  /* 0x0000000cff007c0c */ /* 0x000fe2000bf05070 */
[----:B------:R-:W-:Y:S02]  /*cab10*/  IMAD.MOV.U32 R4, RZ, RZ, R171 ;  /* 0x000000ffff047224 */ /* 0x000fe400078e00ab */
[----:B------:R-:W3:Y:S04]  /*cab20*/  LDL R171, [R1+0x3f08] ;  /* 0x003f080001ab7983 */ /* 0x000ee80000100800 */
[----:B------:R1:W-:Y:S02]  /*cab30*/  LDGSTS.E [R2+0x1600], desc[UR76][R4.64], P6 ;  /* 0x0160000004027fae */ /* 0x0003e4000b1a104c */
[----:B-1----:R-:W-:-:S02]  /*cab40*/  MOV R5, R166 ;  /* 0x000000a600057202 */ /* 0x002fc40000000f00 */
[----:B------:R-:W3:Y:S01]  /*cab50*/  LDL R166, [R1+0x3ef4] ;  /* 0x003ef40001a67983 */ /* 0x000ee20000100800 */
[----:B------:R-:W-:-:S03]  /*cab60*/  IMAD.MOV.U32 R4, RZ, RZ, R167 ;  /* 0x000000ffff047224 */ /* 0x000fc600078e00a7 */
[----:B------:R-:W3:Y:S04]  /*cab70*/  LDL R167, [R1+0x3f00] ;  /* 0x003f000001a77983 */ /* 0x000ee80000100800 */
[----:B------:R2:W-:Y:S02]  /*cab80*/  LDGSTS.E [R2+0x1700], desc[UR76][R4.64], P6 ;  /* 0x0170000004027fae */ /* 0x0005e4000b1a104c */
[----:B--2---:R-:W-:Y:S02]  /*cab90*/  IMAD.MOV.U32 R5, RZ, RZ, R172 ;  /* 0x000000ffff057224 */ /* 0x004fe400078e00ac */
[----:B------:R-:W2:Y:S01]  /*caba0*/  LDL R172, [R1+0x3e28] ;  /* 0x003e280001ac7983 */ /* 0x000ea20000100800 */
[----:B----4-:R-:W-:-:S03]  /*cabb0*/  IMAD.MOV.U32 R4, RZ, RZ, R173 ;  /* 0x000000ffff047224 */ /* 0x010fc600078e00ad */
[----:B------:R-:W4:Y:S04]  /*cabc0*/  LDL R173, [R1+0x3e2c] ;  /* 0x003e2c0001ad7983 */ /* 0x000f280000100800 */
[----:B------:R3:W-:Y:S02]  /*cabd0*/  LDGSTS.E [R2+0x3000], desc[UR76][R4.64], P0 ;  /* 0x0300000004027fae */ /* 0x0007e400081a104c */
[----:B---3--:R-:W-:Y:S02]  /*cabe0*/  IMAD.MOV.U32 R4, RZ, RZ, R163 ;  /* 0x000000ffff047224 */ /* 0x008fe400078e00a3 */
[----:B------:R-:W3:Y:S01]  /*cabf0*/  LDL R163, [R1+0x3e34] ;  /* 0x003e340001a37983 */ /* 0x000ee20000100800 */
[----:B------:R-:W-:-:S03]  /*cac00*/  MOV R5, R162 ;  /* 0x000000a200057202 */ /* 0x000fc60000000f00 */
[----:B------:R-:W3:Y:S04]  /*cac10*/  LDL R162, [R1+0x3e30] ;  /* 0x003e300001a27983 */ /* 0x000ee80000100800 */
[----:B------:R1:W-:Y:S02]  /*cac20*/  LDGSTS.E [R2+0x3100], desc[UR76][R4.64], P0 ;  /* 0x0310000004027fae */ /* 0x0003e400081a104c */
[----:B-1----:R-:W-:Y:S02]  /*cac30*/  IMAD.MOV.U32 R4, RZ, RZ, R175 ;  /* 0x000000ffff047224 */ /* 0x002fe400078e00af */
[----:B------:R-:W3:Y:S01]  /*cac40*/  LDL R175, [R1+0x3e38] ;  /* 0x003e380001af7983 */ /* 0x000ee20000100800 */
[----:B------:R-:W-:-:S03]  /*cac50*/  IMAD.MOV.U32 R5, RZ, RZ, R174 ;  /* 0x000000ffff057224 */ /* 0x000fc600078e00ae */
[----:B------:R-:W3:Y:S04]  /*cac60*/  LDL R174, [R1+0x3e1c] ;  /* 0x003e1c0001ae7983 */ /* 0x000ee80000100800 */
[----:B------:R1:W-:Y:S02]  /*cac70*/  LDGSTS.E [R2+0x3200], desc[UR76][R4.64], P0 ;  /* 0x0320000004027fae */ /* 0x0003e400081a104c */
[----:B-1----:R-:W-:Y:S02]  /*cac80*/  IMAD.MOV.U32 R4, RZ, RZ, R169 ;  /* 0x000000ffff047224 */ /* 0x002fe400078e00a9 */
[----:B------:R-:W3:Y:S01]  /*cac90*/  LDL R169, [R1+0x3e20] ;  /* 0x003e200001a97983 */ /* 0x000ee20000100800 */
[----:B------:R-:W-:-:S03]  /*caca0*/  MOV R5, R168 ;  /* 0x000000a800057202 */ /* 0x000fc60000000f00 */
[----:B------:R-:W3:Y:S04]  /*cacb0*/  LDL R168, [R1+0x3e14] ;  /* 0x003e140001a87983 */ /* 0x000ee80000100800 */
[----:B------:R1:W-:Y:S02]  /*cacc0*/  LDGSTS.E [R2+0x3300], desc[UR76][R4.64], P0 ;  /* 0x0330000004027fae */ /* 0x0003e400081a104c */
[----:B-1----:R-:W-:Y:S02]  /*cacd0*/  IMAD.MOV.U32 R5, RZ, RZ, R176 ;  /* 0x000000ffff057224 */ /* 0x002fe400078e00b0 */
[----:B------:R-:W3:Y:S01]  /*cace0*/  LDL R176, [R1+0x3e0c] ;  /* 0x003e0c0001b07983 */ /* 0x000ee20000100800 */
[----:B------:R-:W-:-:S03]  /*cacf0*/  IMAD.MOV.U32 R4, RZ, RZ, R177 ;  /* 0x000000ffff047224 */ /* 0x000fc600078e00b1 */
[----:B------:R-:W3:Y:S01]  /*cad00*/  LDL R177, [R1+0x3e18] ;  /* 0x003e180001b17983 */ /* 0x000ee20000100800 */
[----:B------:R-:W-:-:S03]  /*cad10*/  UISETP.GT.AND UP1, UPT, UR19, 0xa, UPT ;  /* 0x0000000a1300788c */ /* 0x000fc6000bf24270 */
[----:B------:R1:W-:Y:S01]  /*cad20*/  LDGSTS.E [R2+0x3400], desc[UR76][R4.64], P0 ;  /* 0x0340000004027fae */ /* 0x0003e200081a104c */
[----:B------:R-:W-:Y:S01]  /*cad30*/  USEL UR12, URZ, 0x4, !UP1 ;  /* 0x00000004ff0c7887 */ /* 0x000fe2000c800000 */
[----:B-1----:R-:W-:Y:S02]  /*cad40*/  IMAD.MOV.U32 R4, RZ, RZ, R165 ;  /* 0x000000ffff047224 */ /* 0x002fe400078e00a5 */
[----:B------:R-:W3:Y:S01]  /*cad50*/  LDL R165, [R1+0x3e10] ;  /* 0x003e100001a57983 */ /* 0x000ee20000100800 */
[----:B------:R-:W-:-:S03]  /*cad60*/  MOV R5, R164 ;  /* 0x000000a400057202 */ /* 0x000fc60000000f00 */
[----:B------:R-:W3:Y:S04]  /*cad70*/  LDL R164, [R1+0x3e04] ;  /* 0x003e040001a47983 */ /* 0x000ee80000100800 */
[----:B------:R1:W-:Y:S01]  /*cad80*/  LDGSTS.E [R2+0x3500], desc[UR76][R4.64], P0 ;  /* 0x0350000004027fae */ /* 0x0003e200081a104c */
[----:B------:R-:W-:Y:S01]  /*cad90*/  USEL UR12, UR12, URZ, !UP0 ;  /* 0x000000ff0c0c7287 */ /* 0x000fe2000c000000 */
[----:B-1----:R-:W-:Y:S02]  /*cada0*/  IMAD.MOV.U32 R5, RZ, RZ, R170 ;  /* 0x000000ffff057224 */ /* 0x002fe400078e00aa */
[----:B------:R-:W3:Y:S03]  /*cadb0*/  LDL R170, [R1+0x3dfc] ;  /* 0x003dfc0001aa7983 */ /* 0x000ee60000100800 */
[----:B------:R-:W-:Y:S01]  /*cadc0*/  ISETP.NE.U32.AND P1, PT, RZ, UR12, PT ;  /* 0x0000000cff007c0c */ /* 0x000fe2000bf25070 */
[----:B------:R-:W-:-:S02]  /*cadd0*/  IMAD.MOV.U32 R4, RZ, RZ, R171 ;  /* 0x000000ffff047224 */ /* 0x000fc400078e00ab */
[----:B------:R-:W3:Y:S04]  /*cade0*/  LDL R171, [R1+0x3e08] ;  /* 0x003e080001ab7983 */ /* 0x000ee80000100800 */
[----:B------:R1:W-:Y:S02]  /*cadf0*/  LDGSTS.E [R2+0x3600], desc[UR76][R4.64], P0 ;  /* 0x0360000004027fae */ /* 0x0003e400081a104c */
[----:B-1----:R-:W-:Y:S02]  /*cae00*/  MOV R5, R166 ;  /* 0x000000a600057202 */ /* 0x002fe40000000f00 */
        /* <DEDUP_REMOVED lines=317> */
[----:B---3--:R-:W-:Y:S01]  /*cc1e0*/  IMAD.MOV.U32 R4, RZ, RZ, R163 ;  /* 0x000000ffff047224 */ /* 0x008fe200078e00a3 */
[----:B------:R-:W-:Y:S01]  /*cc1f0*/  UISETP.GT.AND UP1, UPT, UR19, 0x2a, UPT ;  /* 0x0000002a1300788c */ /* 0x000fe2000bf24270 */
[----:B------:R-:W3:Y:S01]  /*cc200*/  LDL R163, [R1+0x2a70] ;  /* 0x002a700001a37983 */ /* 0x000ee20000100800 */
[----:B------:R-:W-:Y:S02]  /*cc210*/  MOV R5, R162 ;  /* 0x000000a200057202 */ /* 0x000fe40000000f00 */
[----:B------:R-:W-:Y:S01]  /*cc220*/  USEL UR12, URZ, 0x4, !UP1 ;  /* 0x00000004ff0c7887 */ /* 0x000fe2000c800000 */
[----:B------:R-:W3:Y:S04]  /*cc230*/  LDL R162, [R1+0x2a6c] ;  /* 0x002a6c0001a27983 */ /* 0x000ee80000100800 */
[----:B------:R1:W-:Y:S02]  /*cc240*/  LDGSTS.E [R2+0x13100], desc[UR76][R4.64], P0 ;  /* 0x1310000004027fae */ /* 0x0003e400081a104c */
[----:B-1----:R-:W-:-:S02]  /*cc250*/  IMAD.MOV.U32 R4, RZ, RZ, R175 ;  /* 0x000000ffff047224 */ /* 0x002fc400078e00af */
        /* <DEDUP_REMOVED lines=13> */
[----:B------:R1:W-:Y:S01]  /*cc330*/  LDGSTS.E [R2+0x13400], desc[UR76][R4.64], P0 ;  /* 0x1340000004027fae */ /* 0x0003e200081a104c */
[----:B------:R-:W-:Y:S01]  /*cc340*/  USEL UR12, UR12, URZ, !UP0 ;  /* 0x000000ff0c0c7287 */ /* 0x000fe2000c000000 */
[----:B-1----:R-:W-:Y:S02]  /*cc350*/  IMAD.MOV.U32 R4, RZ, RZ, R165 ;  /* 0x000000ffff047224 */ /* 0x002fe400078e00a5 */
[----:B------:R-:W3:Y:S01]  /*cc360*/  LDL R165, [R1+0x2a60] ;  /* 0x002a600001a57983 */ /* 0x000ee20000100800 */
[----:B------:R-:W-:-:S03]  /*cc370*/  MOV R5, R164 ;  /* 0x000000a400057202 */ /* 0x000fc60000000f00 */
[----:B------:R-:W3:Y:S04]  /*cc380*/  LDL R164, [R1+0x2a5c] ;  /* 0x002a5c0001a47983 */ /* 0x000ee80000100800 */
[----:B------:R1:W-:Y:S01]  /*cc390*/  LDGSTS.E [R2+0x13500], desc[UR76][R4.64], P0 ;  /* 0x1350000004027fae */ /* 0x0003e200081a104c */
[----:B------:R-:W-:Y:S01]  /*cc3a0*/  ISETP.NE.U32.AND P1, PT, RZ, UR12, PT ;  /* 0x0000000cff007c0c */ /* 0x000fe2000bf25070 */
[----:B-1----:R-:W-:Y:S02]  /*cc3b0*/  IMAD.MOV.U32 R5, RZ, RZ, R170 ;  /* 0x000000ffff057224 */ /* 0x002fe400078e00aa */
[----:B------:R-:W3:Y:S01]  /*cc3c0*/  LDL R170, [R1+0x2a64] ;  /* 0x002a640001aa7983 */ /* 0x000ee20000100800 */
[----:B------:R-:W-:-:S03]  /*cc3d0*/  IMAD.MOV.U32 R4, RZ, RZ, R171 ;  /* 0x000000ffff047224 */ /* 0x000fc600078e00ab */
        /* <DEDUP_REMOVED lines=12> */
[----:B-1----:R-:W-:Y:S01]  /*cc4a0*/  IMAD.MOV.U32 R4, RZ, RZ, R161 ;  /* 0x000000ffff047224 */ /* 0x002fe200078e00a1 */
[----:B------:R-:W-:Y:S01]  /*cc4b0*/  MOV R5, R160 ;  /* 0x000000a000057202 */ /* 0x000fe20000000f00 */
[----:B------:R-:W-:Y:S01]  /*cc4c0*/  UISETP.GT.AND UP1, UPT, UR19, 0x2e, UPT ;  /* 0x0000002e1300788c */ /* 0x000fe2000bf24270 */
[----:B------:R-:W4:Y:S04]  /*cc4d0*/  LDL R160, [R1+0x2b6c] ;  /* 0x002b6c0001a07983 */ /* 0x000f280000100800 */
[----:B------:R3:W-:Y:S04]  /*cc4e0*/  LDGSTS.E [R2+0x15100], desc[UR76][R4.64], P1 ;  /* 0x1510000004027fae */ /* 0x0007e800089a104c */
[----:B------:R-:W4:Y:S01]  /*cc4f0*/  LDL R161, [R1+0x2b70] ;  /* 0x002b700001a17983 */ /* 0x000f220000100800 */
[----:B---3--:R-:W-:-:S03]  /*cc500*/  IMAD.MOV.U32 R4, RZ, RZ, R175 ;  /* 0x000000ffff047224 */ /* 0x008fc600078e00af */
        /* <DEDUP_REMOVED lines=13> */
[----:B------:R-:W-:-:S03]  /*cc5e0*/  USEL UR12, URZ, 0x4, !UP1 ;  /* 0x00000004ff0c7887 */ /* 0x000fc6000c800000 */
        /* <DEDUP_REMOVED lines=13> */
[----:B-1----:R-:W-:Y:S01]  /*cc6c0*/  IMAD.MOV.U32 R4, RZ, RZ, R163 ;  /* 0x000000ffff047224 */ /* 0x002fe200078e00a3 */
[----:B------:R-:W-:Y:S01]  /*cc6d0*/  MOV R5, R162 ;  /* 0x000000a200057202 */ /* 0x000fe20000000f00 */
[----:B------:R-:W3:Y:S04]  /*cc6e0*/  LDL R163, [R1+0x2c60] ;  /* 0x002c600001a37983 */ /* 0x000ee80000100800 */
[----:B------:R1:W-:Y:S01]  /*cc6f0*/  LDGSTS.E [R2+0x15700], desc[UR76][R4.64], P1 ;  /* 0x1570000004027fae */ /* 0x0003e200089a104c */
[----:B------:R-:W-:-:S03]  /*cc700*/  UISETP.GT.AND UP1, UPT, UR19, 0x32, UPT ;  /* 0x000000321300788c */ /* 0x000fc6000bf24270 */
[----:B------:R-:W3:Y:S01]  /*cc710*/  LDL R162, [R1+0x2c5c] ;  /* 0x002c5c0001a27983 */ /* 0x000ee20000100800 */
[----:B-1----:R-:W-:-:S03]  /*cc720*/  IMAD.MOV.U32 R5, RZ, RZ, R166 ;  /* 0x000000ffff057224 */ /* 0x002fc600078e00a6 */
[----:B------:R-:W3:Y:S01]  /*cc730*/  LDL R166, [R1+0x2c3c] ;  /* 0x002c3c0001a67983 */ /* 0x000ee20000100800 */
[----:B------:R-:W-:-:S03]  /*cc740*/  IMAD.MOV.U32 R4, RZ, RZ, R167 ;  /* 0x000000ffff047224 */ /* 0x000fc600078e00a7 */
[----:B------:R-:W3:Y:S04]  /*cc750*/  LDL R167, [R1+0x2c40] ;  /* 0x002c400001a77983 */ /* 0x000ee80000100800 */
[----:B------:R2:W-:Y:S02]  /*cc760*/  LDGSTS.E [R2+0x17000], desc[UR76][R4.64], P0 ;  /* 0x1700000004027fae */ /* 0x0005e400081a104c */
[----:B--2---:R-:W-:Y:S02]  /*cc770*/  MOV R5, R172 ;  /* 0x000000ac00057202 */ /* 0x004fe40000000f00 */
[----:B------:R-:W2:Y:S01]  /*cc780*/  LDL R172, [R1+0x2c34] ;  /* 0x002c340001ac7983 */ /* 0x000ea20000100800 */
[----:B----4-:R-:W-:-:S03]  /*cc790*/  IMAD.MOV.U32 R4, RZ, RZ, R173 ;  /* 0x000000ffff047224 */ /* 0x010fc600078e00ad */
[----:B------:R-:W4:Y:S04]  /*cc7a0*/  LDL R173, [R1+0x2c38] ;  /* 0x002c380001ad7983 */ /* 0x000f280000100800 */
[----:B------:R3:W-:Y:S02]  /*cc7b0*/  LDGSTS.E [R2+0x17100], desc[UR76][R4.64], P0 ;  /* 0x1710000004027fae */ /* 0x0007e400081a104c */
[----:B---3--:R-:W-:Y:S02]  /*cc7c0*/  IMAD.MOV.U32 R4, RZ, RZ, R175 ;  /* 0x000000ffff047224 */ /* 0x008fe400078e00af */
        /* <DEDUP_REMOVED lines=29> */
[----:B------:R-:W-:Y:S01]  /*cc9a0*/  UISETP.GT.AND UP1, UPT, UR19, 0x36, UPT ;  /* 0x000000361300788c */ /* 0x000fe2000bf24270 */
[----:B------:R-:W3:Y:S04]  /*cc9b0*/  LDL R160, [R1+0x2d5c] ;  /* 0x002d5c0001a07983 */ /* 0x000ee80000100800 */
[----:B------:R2:W-:Y:S04]  /*cc9c0*/  LDGSTS.E [R2+0x17700], desc[UR76][R4.64], P0 ;  /* 0x1770000004027fae */ /* 0x0005e800081a104c */
[----:B------:R-:W3:Y:S01]  /*cc9d0*/  LDL R161, [R1+0x2d60] ;  /* 0x002d600001a17983 */ /* 0x000ee20000100800 */
[----:B--2---:R-:W-:-:S03]  /*cc9e0*/  IMAD.MOV.U32 R5, RZ, RZ, R172 ;  /* 0x000000ffff057224 */ /* 0x004fc600078e00ac */
[----:B------:R-:W2:Y:S01]  /*cc9f0*/  LDL R172, [R1+0x2d34] ;  /* 0x002d340001ac7983 */ /* 0x000ea20000100800 */
[----:B----4-:R-:W-:-:S03]  /*cca00*/  IMAD.MOV.U32 R4, RZ, RZ, R173 ;  /* 0x000000ffff047224 */ /* 0x010fc600078e00ad */
[----:B------:R-:W4:Y:S04]  /*cca10*/  LDL R173, [R1+0x2d38] ;  /* 0x002d380001ad7983 */ /* 0x000f280000100800 */
[----:B------:R1:W-:Y:S02]  /*cca20*/  LDGSTS.E [R2+0x19000], desc[UR76][R4.64], P1 ;  /* 0x1900000004027fae */ /* 0x0003e400089a104c */
[----:B-1----:R-:W-:Y:S01]  /*cca30*/  IMAD.MOV.U32 R4, RZ, RZ, R167 ;  /* 0x000000ffff047224 */ /* 0x002fe200078e00a7 */
[----:B------:R-:W-:Y:S01]  /*cca40*/  MOV R5, R166 ;  /* 0x000000a600057202 */ /* 0x000fe20000000f00 */
[----:B------:R-:W4:Y:S04]  /*cca50*/  LDL R167, [R1+0x2d40] ;  /* 0x002d400001a77983 */ /* 0x000f280000100800 */
[----:B------:R-:W4:Y:S04]  /*cca60*/  LDL R166, [R1+0x2d3c] ;  /* 0x002d3c0001a67983 */ /* 0x000f280000100800 */
[----:B------:R3:W-:Y:S02]  /*cca70*/  LDGSTS.E [R2+0x19100], desc[UR76][R4.64], P1 ;  /* 0x1910000004027fae */ /* 0x0007e400089a104c */
[----:B---3--:R-:W-:-:S02]  /*cca80*/  IMAD.MOV.U32 R4, RZ, RZ, R175 ;  /* 0x000000ffff047224 */ /* 0x008fc400078e00af */
        /* <DEDUP_REMOVED lines=14> */
[----:B------:R-:W-:Y:S01]  /*ccb70*/  USEL UR12, URZ, 0x4, !UP1 ;  /* 0x00000004ff0c7887 */ /* 0x000fe2000c800000 */
[----:B-1----:R-:W-:Y:S01]  /*ccb80*/  IMAD.MOV.U32 R4, RZ, RZ, R163 ;  /* 0x000000ffff047224 */ /* 0x002fe200078e00a3 */
[----:B------:R-:W-:Y:S02]  /*ccb90*/  MOV R5, R162 ;  /* 0x000000a200057202 */ /* 0x000fe40000000f00 */
[----:B------:R-:W-:Y:S01]  /*ccba0*/  USEL UR12, UR12, URZ, !UP0 ;  /* 0x000000ff0c0c7287 */ /* 0x000fe2000c000000 */
[----:B------:R-:W3:Y:S04]  /*ccbb0*/  LDL R162, [R1+0x2e4c] ;  /* 0x002e4c0001a27983 */ /* 0x000ee80000100800 */
[----:B------:R1:W-:Y:S01]  /*ccbc0*/  LDGSTS.E [R2+0x19500], desc[UR76][R4.64], P1 ;  /* 0x1950000004027fae */ /* 0x0003e200089a104c */
[----:B------:R-:W-:-:S03]  /*ccbd0*/  ISETP.NE.U32.AND P0, PT, RZ, UR12, PT ;  /* 0x0000000cff007c0c */ /* 0x000fc6000bf05070 */
[----:B------:R-:W3:Y:S01]  /*ccbe0*/  LDL R163, [R1+0x2e50] ;  /* 0x002e500001a37983 */ /* 0x000ee20000100800 */
[----:B-1----:R-:W-:Y:S02]  /*ccbf0*/  IMAD.MOV.U32 R4, RZ, RZ, R165 ;  /* 0x000000ffff047224 */ /* 0x002fe400078e00a5 */
[----:B------:R-:W-:Y:S01]  /*ccc00*/  IMAD.MOV.U32 R5, RZ, RZ, R164 ;  /* 0x000000ffff057224 */ /* 0x000fe200078e00a4 */
[----:B------:R-:W3:Y:S04]  /*ccc10*/  LDL R165, [R1+0x2d70] ;  /* 0x002d700001a57983 */ /* 0x000ee80000100800 */
[----:B------:R1:W-:Y:S04]  /*ccc20*/  LDGSTS.E [R2+0x19600], desc[UR76][R4.64], P1 ;  /* 0x1960000004027fae */ /* 0x0003e800089a104c */
[----:B------:R-:W3:Y:S01]  /*ccc30*/  LDL R164, [R1+0x2d6c] ;  /* 0x002d6c0001a47983 */ /* 0x000ee20000100800 */
[----:B-1----:R-:W-:-:S03]  /*ccc40*/  MOV R5, R170 ;  /* 0x000000aa00057202 */ /* 0x002fc60000000f00 */
        /* <DEDUP_REMOVED lines=9> */
[----:B-1----:R-:W-:Y:S02]  /*ccce0*/  IMAD.MOV.U32 R4, RZ, RZ, R167 ;  /* 0x000000ffff047224 */ /* 0x002fe400078e00a7 */
[----:B------:R-:W4:Y:S01]  /*cccf0*/  LDL R167, [R1+0x2e40] ;  /* 0x002e400001a77983 */ /* 0x000f220000100800 */
[----:B------:R-:W-:-:S03]  /*ccd00*/  MOV R5, R166 ;  /* 0x000000a600057202 */ /* 0x000fc60000000f00 */
        /* <DEDUP_REMOVED lines=18> */
[----:B------:R-:W-:-:S04]  /*cce30*/  USEL UR12, URZ, 0x4, !UP1 ;  /* 0x00000004ff0c7887 */ /* 0x000fc8000c800000 */
[----:B------:R-:W-:Y:S01]  /*cce40*/  USEL UR12, UR12, URZ, !UP0 ;  /* 0x000000ff0c0c7287 */ /* 0x000fe2000c000000 */
[----:B-1----:R-:W-:Y:S01]  /*cce50*/  IMAD.MOV.U32 R4, RZ, RZ, R161 ;  /* 0x000000ffff047224 */ /* 0x002fe200078e00a1 */
[----:B------:R-:W-:Y:S01]  /*cce60*/  MOV R5, R160 ;  /* 0x000000a000057202 */ /* 0x000fe20000000f00 */
[----:B------:R-:W3:Y:S04]  /*cce70*/  LDL R161, [R1+0x2f50] ;  /* 0x002f500001a17983 */ /* 0x000ee80000100800 */
[----:B------:R1:W-:Y:S01]  /*cce80*/  LDGSTS.E [R2+0x1b500], desc[UR76][R4.64], P0 ;  /* 0x1b50000004027fae */ /* 0x0003e200081a104c */
[----:B------:R-:W-:-:S03]  /*cce90*/  ISETP.NE.U32.AND P1, PT, RZ, UR12, PT ;  /* 0x0000000cff007c0c */ /* 0x000fc6000bf25070 */
[----:B------:R-:W3:Y:S01]  /*ccea0*/  LDL R160, [R1+0x2f4c] ;  /* 0x002f4c0001a07983 */ /* 0x000ee20000100800 */
[----:B-1----:R-:W-:-:S03]  /*cceb0*/  IMAD.MOV.U32 R5, RZ, RZ, R170 ;  /* 0x000000ffff057224 */ /* 0x002fc600078e00aa */
[----:B------:R-:W3:Y:S01]  /*ccec0*/  LDL R170, [R1+0x2e64] ;  /* 0x002e640001aa7983 */ /* 0x000ee20000100800 */
[----:B------:R-:W-:-:S03]  /*cced0*/  IMAD.MOV.U32 R4, RZ, RZ, R171 ;  /* 0x000000ffff047224 */ /* 0x000fc600078e00ab */
[----:B------:R-:W3:Y:S04]  /*ccee0*/  LDL R171, [R1+0x2e68] ;  /* 0x002e680001ab7983 */ /* 0x000ee80000100800 */
[----:B------:R1:W-:Y:S02]  /*ccef0*/  LDGSTS.E [R2+0x1b600], desc[UR76][R4.64], P0 ;  /* 0x1b60000004027fae */ /* 0x0003e400081a104c */
[----:B-1----:R-:W-:Y:S01]  /*ccf00*/  IMAD.MOV.U32 R4, RZ, RZ, R165 ;  /* 0x000000ffff047224 */ /* 0x002fe200078e00a5 */
[----:B------:R-:W-:Y:S01]  /*ccf10*/  MOV R5, R164 ;  /* 0x000000a400057202 */ /* 0x000fe20000000f00 */
        /* <DEDUP_REMOVED lines=24> */
[----:B-1----:R-:W-:-:S02]  /*cd0a0*/  IMAD.MOV.U32 R4, RZ, RZ, R169 ;  /* 0x000000ffff047224 */ /* 0x002fc400078e00a9 */
[----:B------:R-:W-:Y:S01]  /*cd0b0*/  IMAD.MOV.U32 R5, RZ, RZ, R168 ;  /* 0x000000ffff057224 */ /* 0x000fe200078e00a8 */
[----:B------:R-:W3:Y:S04]  /*cd0c0*/  LDL R169, [R1+0x2f60] ;  /* 0x002f600001a97983 */ /* 0x000ee80000100800 */
[----:B------:R1:W-:Y:S04]  /*cd0d0*/  LDGSTS.E [R2+0x1d400], desc[UR76][R4.64], P1 ;  /* 0x1d40000004027fae */ /* 0x0003e800089a104c */
[----:B------:R-:W3:Y:S01]  /*cd0e0*/  LDL R168, [R1+0x2f5c] ;  /* 0x002f5c0001a87983 */ /* 0x000ee20000100800 */
[----:B-1----:R-:W-:-:S03]  /*cd0f0*/  MOV R5, R176 ;  /* 0x000000b000057202 */ /* 0x002fc60000000f00 */
[----:B------:R-:W3:Y:S01]  /*cd100*/  LDL R176, [R1+0x2f54] ;  /* 0x002f540001b07983 */ /* 0x000ee20000100800 */
[----:B------:R-:W-:-:S03]  /*cd110*/  IMAD.MOV.U32 R4, RZ, RZ, R177 ;  /* 0x000000ffff047224 */ /* 0x000fc600078e00b1 */
[----:B------:R-:W3:Y:S01]  /*cd120*/  LDL R177, [R1+0x2f58] ;  /* 0x002f580001b17983 */ /* 0x000ee20000100800 */
[----:B------:R-:W-:-:S03]  /*cd130*/  USEL UR12, URZ, 0x4, !UP1 ;  /* 0x00000004ff0c7887 */ /* 0x000fc6000c800000 */
[----:B------:R1:W-:Y:S01]  /*cd140*/  LDGSTS.E [R2+0x1d500], desc[UR76][R4.64], P1 ;  /* 0x1d50000004027fae */ /* 0x0003e200089a104c */
[----:B------:R-:W-:-:S06]  /*cd150*/  USEL UR12, UR12, URZ, !UP0 ;  /* 0x000000ff0c0c7287 */ /* 0x000fcc000c000000 */
[----:B------:R-:W-:Y:S01]  /*cd160*/  ISETP.NE.U32.AND P0, PT, RZ, UR12, PT ;  /* 0x0000000cff007c0c */ /* 0x000fe2000bf05070 */
        /* <DEDUP_REMOVED lines=21> */
[----:B------:R-:W-:Y:S01]  /*cd2c0*/  IMAD.MOV.U32 R5, RZ, RZ, R166 ;  /* 0x000000ffff057224 */ /* 0x000fe200078e00a6 */
[----:B------:R-:W3:Y:S04]  /*cd2d0*/  LDL R167, [R1+0x3050] ;  /* 0x0030500001a77983 */ /* 0x000ee80000100800 */
[----:B------:R1:W-:Y:S04]  /*cd2e0*/  LDGSTS.E [R2+0x1f200], desc[UR76][R4.64], P0 ;  /* 0x1f20000004027fae */ /* 0x0003e800081a104c */
[----:B------:R-:W3:Y:S01]  /*cd2f0*/  LDL R166, [R1+0x304c] ;  /* 0x00304c0001a67983 */ /* 0x000ee20000100800 */
[----:B-1----:R-:W-:Y:S01]  /*cd300*/  IMAD.MOV.U32 R4, RZ, RZ, R161 ;  /* 0x000000ffff047224 */ /* 0x002fe200078e00a1 */
[----:B------:R-:W-:Y:S01]  /*cd310*/  MOV R5, R160 ;  /* 0x000000a000057202 */ /* 0x000fe20000000f00 */
[----:B------:R-:W-:Y:S01]  /*cd320*/  UISETP.GT.AND UP1, UPT, UR19, 0x42, UPT ;  /* 0x000000421300788c */ /* 0x000fe2000bf24270 */
[----:B------:R-:W3:Y:S04]  /*cd330*/  LDL R160, [R1+0x3144] ;  /* 0x0031440001a07983 */ /* 0x000ee80000100800 */
[----:B------:R1:W-:Y:S04]  /*cd340*/  LDGSTS.E [R2+0x1f300], desc[UR76][R4.64], P0 ;  /* 0x1f30000004027fae */ /* 0x0003e800081a104c */
[----:B------:R-:W3:Y:S01]  /*cd350*/  LDL R161, [R1+0x3148] ;  /* 0x0031480001a17983 */ /* 0x000ee20000100800 */
[----:B-1----:R-:W-:-:S03]  /*cd360*/  IMAD.MOV.U32 R5, RZ, RZ, R176 ;  /* 0x000000ffff057224 */ /* 0x002fc600078e00b0 */
        /* <DEDUP_REMOVED lines=8> */
[----:B------:R-:W3:Y:S01]  /*cd3f0*/  LDL R168, [R1+0x305c] ;  /* 0x00305c0001a87983 */ /* 0x000ee20000100800 */
[----:B------:R-:W-:-:S03]  /*cd400*/  USEL UR12, UR12, URZ, !UP0 ;  /* 0x000000ff0c0c7287 */ /* 0x000fc6000c000000 */
[----:B------:R1:W-:Y:S03]  /*cd410*/  LDGSTS.E [R2+0x1f500], desc[UR76][R4.64], P0 ;  /* 0x1f50000004027fae */ /* 0x0003e600081a104c */
        /* <DEDUP_REMOVED lines=23> */
[----:B------:R-:W-:Y:S01]  /*cd590*/  UISETP.GT.AND UP1, UPT, UR19, 0x46, UPT ;  /* 0x000000461300788c */ /* 0x000fe2000bf24270 */
[----:B------:R-:W3:Y:S04]  /*cd5a0*/  LDL R164, [R1+0x3234] ;  /* 0x0032340001a47983 */ /* 0x000ee80000100800 */
[----:B------:R1:W-:Y:S04]  /*cd5b0*/  LDGSTS.E [R2+0x21200], desc[UR76][R4.64], P1 ;  /* 0x2120000004027fae */ /* 0x0003e800089a104c */
[----:B------:R-:W3:Y:S01]  /*cd5c0*/  LDL R165, [R1+0x3238] ;  /* 0x0032380001a57983 */ /* 0x000ee20000100800 */
[----:B-1----:R-:W-:Y:S01]  /*cd5d0*/  IMAD.MOV.U32 R4, RZ, RZ, R167 ;  /* 0x000000ffff047224 */ /* 0x002fe200078e00a7 */
[----:B------:R-:W-:-:S02]  /*cd5e0*/  MOV R5, R166 ;  /* 0x000000a600057202 */ /* 0x000fc40000000f00 */
[----:B------:R-:W3:Y:S04]  /*cd5f0*/  LDL R167, [R1+0x3150] ;  /* 0x0031500001a77983 */ /* 0x000ee80000100800 */
[----:B------:R-:W3:Y:S04]  /*cd600*/  LDL R166, [R1+0x314c] ;  /* 0x00314c0001a67983 */ /* 0x000ee80000100800 */
[----:B------:R1:W-:Y:S02]  /*cd610*/  LDGSTS.E [R2+0x21300], desc[UR76][R4.64], P1 ;  /* 0x2130000004027fae */ /* 0x0003e400089a104c */
[----:B-1----:R-:W-:-:S02]  /*cd620*/  IMAD.MOV.U32 R5, RZ, RZ, R176 ;  /* 0x000000ffff057224 */ /* 0x002fc400078e00b0 */
[----:B------:R-:W3:Y:S01]  /*cd630*/  LDL R176, [R1+0x3154] ;  /* 0x0031540001b07983 */ /* 0x000ee20000100800 */
[----:B------:R-:W-:-:S03]  /*cd640*/  IMAD.MOV.U32 R4, RZ, RZ, R177 ;  /* 0x000000ffff047224 */ /* 0x000fc600078e00b1 */
[----:B------:R-:W3:Y:S04]  /*cd650*/  LDL R177, [R1+0x3158] ;  /* 0x0031580001b17983 */ /* 0x000ee80000100800 */
[----:B------:R1:W-:Y:S02]  /*cd660*/  LDGSTS.E [R2+0x21400], desc[UR76][R4.64], P1 ;  /* 0x2140000004027fae */ /* 0x0003e400089a104c */
[----:B-1----:R-:W-:Y:S01]  /*cd670*/  IMAD.MOV.U32 R4, RZ, RZ, R169 ;  /* 0x000000ffff047224 */ /* 0x002fe200078e00a9 */
[----:B------:R-:W-:Y:S01]  /*cd680*/  MOV R5, R168 ;  /* 0x000000a800057202 */ /* 0x000fe20000000f00 */
[----:B------:R-:W3:Y:S04]  /*cd690*/  LDL R169, [R1+0x3168] ;  /* 0x0031680001a97983 */ /* 0x000ee80000100800 */
[----:B------:R-:W3:Y:S01]  /*cd6a0*/  LDL R168, [R1+0x3164] ;  /* 0x0031640001a87983 */ /* 0x000ee20000100800 */
[----:B------:R-:W-:-:S03]  /*cd6b0*/  USEL UR12, URZ, 0x4, !UP1 ;  /* 0x00000004ff0c7887 */ /* 0x000fc6000c800000 */
[----:B------:R1:W-:Y:S01]  /*cd6c0*/  LDGSTS.E [R2+0x21500], desc[UR76][R4.64], P1 ;  /* 0x2150000004027fae */ /* 0x0003e200089a104c */
[----:B------:R-:W-:Y:S01]  /*cd6d0*/  USEL UR12, UR12, URZ, !UP0 ;  /* 0x000000ff0c0c7287 */ /* 0x000fe2000c000000 */
[----:B-1----:R-:W-:Y:S02]  /*cd6e0*/  IMAD.MOV.U32 R5, RZ, RZ, R170 ;  /* 0x000000ffff057224 */ /* 0x002fe400078e00aa */
[----:B------:R-:W3:Y:S03]  /*cd6f0*/  LDL R170, [R1+0x316c] ;  /* 0x00316c0001aa7983 */ /* 0x000ee60000100800 */
[----:B------:R-:W-:Y:S01]  /*cd700*/  ISETP.NE.U32.AND P0, PT, RZ, UR12, PT ;  /* 0x0000000cff007c0c */ /* 0x000fe2000bf05070 */
[----:B------:R-:W-:Y:S02]  /*cd710*/  IMAD.MOV.U32 R4, RZ, RZ, R171 ;  /* 0x000000ffff047224 */ /* 0x000fe400078e00ab */
[----:B------:R-:W3:Y:S04]  /*cd720*/  LDL R171, [R1+0x3170] ;  /* 0x0031700001ab7983 */ /* 0x000ee80000100800 */
[----:B------:R2:W-:Y:S02]  /*cd730*/  LDGSTS.E [R2+0x21600], desc[UR76][R4.64], P1 ;  /* 0x2160000004027fae */ /* 0x0005e400089a104c */
[----:B--2---:R-:W-:-:S02]  /*cd740*/  MOV R5, R172 ;  /* 0x000000ac00057202 */ /* 0x004fc40000000f00 */
        /* <DEDUP_REMOVED lines=17> */
[----:B------:R-:W-:Y:S01]  /*cd860*/  USEL UR12, URZ, 0x4, !UP1 ;  /* 0x00000004ff0c7887 */ /* 0x000fe2000c800000 */
        /* <DEDUP_REMOVED lines=13> */
[----:B------:R-:W-:Y:S01]  /*cd940*/  USEL UR12, UR12, URZ, !UP0 ;  /* 0x000000ff0c0c7287 */ /* 0x000fe2000c000000 */
[----:B-1----:R-:W-:Y:S01]  /*cd950*/  IMAD.MOV.U32 R4, RZ, RZ, R163 ;  /* 0x000000ffff047224 */ /* 0x002fe200078e00a3 */
[----:B------:R-:W-:Y:S01]  /*cd960*/  MOV R5, R162 ;  /* 0x000000a200057202 */ /* 0x000fe20000000f00 */
[----:B------:R-:W3:Y:S04]  /*cd970*/  LDL R163, [R1+0x3350] ;  /* 0x0033500001a37983 */ /* 0x000ee80000100800 */
[----:B------:R1:W-:Y:S01]  /*cd980*/  LDGSTS.E [R2+0x23500], desc[UR76][R4.64], P0 ;  /* 0x2350000004027fae */ /* 0x0003e200081a104c */
[----:B------:R-:W-:-:S03]  /*cd990*/  ISETP.NE.U32.AND P1, PT, RZ, UR12, PT ;  /* 0x0000000cff007c0c */ /* 0x000fc6000bf25070 */
[----:B------:R-:W3:Y:S01]  /*cd9a0*/  LDL R162, [R1+0x334c] ;  /* 0x00334c0001a27983 */ /* 0x000ee20000100800 */
[----:B-1----:R-:W-:Y:S02]  /*cd9b0*/  IMAD.MOV.U32 R4, RZ, RZ, R169 ;  /* 0x000000ffff047224 */ /* 0x002fe400078e00a9 */
[----:B------:R-:W-:Y:S01]  /*cd9c0*/  IMAD.MOV.U32 R5, RZ, RZ, R168 ;  /* 0x000000ffff057224 */ /* 0x000fe200078e00a8 */
[----:B------:R-:W3:Y:S04]  /*cd9d0*/  LDL R169, [R1+0x3260] ;  /* 0x0032600001a97983 */ /* 0x000ee80000100800 */
[----:B------:R-:W3:Y:S04]  /*cd9e0*/  LDL R168, [R1+0x325c] ;  /* 0x00325c0001a87983 */ /* 0x000ee80000100800 */
[----:B------:R1:W-:Y:S02]  /*cd9f0*/  LDGSTS.E [R2+0x23600], desc[UR76][R4.64], P0 ;  /* 0x2360000004027fae */ /* 0x0003e400081a104c */
[----:B-1----:R-:W-:Y:S01]  /*cda00*/  IMAD.MOV.U32 R4, RZ, RZ, R171 ;  /* 0x000000ffff047224 */ /* 0x002fe200078e00ab */
[----:B------:R-:W-:Y:S01]  /*cda10*/  MOV R5, R170 ;  /* 0x000000aa00057202 */ /* 0x000fe20000000f00 */
[----:B------:R-:W3:Y:S04]  /*cda20*/  LDL R171, [R1+0x3268] ;  /* 0x0032680001ab7983 */ /* 0x000ee80000100800 */
[----:B------:R1:W-:Y:S04]  /*cda30*/  LDGSTS.E [R2+0x23700], desc[UR76][R4.64], P0 ;  /* 0x2370000004027fae */ /* 0x0003e800081a104c */
[----:B------:R-:W3:Y:S01]  /*cda40*/  LDL R170, [R1+0x3264] ;  /* 0x0032640001aa7983 */ /* 0x000ee20000100800 */
[----:B-1----:R-:W-:-:S02]  /*cda50*/  IMAD.MOV.U32 R4, RZ, RZ, R165 ;  /* 0x000000ffff047224 */ /* 0x002fc400078e00a5 */
[----:B------:R-:W-:Y:S01]  /*cda60*/  IMAD.MOV.U32 R5, RZ, RZ, R164 ;  /* 0x000000ffff057224 */ /* 0x000fe200078e00a4 */
[----:B------:R-:W3:Y:S04]  /*cda70*/  LDL R165, [R1+0x3368] ;  /* 0x0033680001a57983 */ /* 0x000ee80000100800 */
[----:B------:R2:W-:Y:S01]  /*cda80*/  LDGSTS.E [R2+0x25000], desc[UR76][R4.64], P1 ;  /* 0x2500000004027fae */ /* 0x0005e200089a104c */
[----:B------:R-:W-:-:S03]  /*cda90*/  UISETP.GT.AND UP1, UPT, UR19, 0x4e, UPT ;  /* 0x0000004e1300788c */ /* 0x000fc6000bf24270 */
[----:B------:R-:W3:Y:S01]  /*cdaa0*/  LDL R164, [R1+0x3364] ;  /* 0x0033640001a47983 */ /* 0x000ee20000100800 */
[----:B--2---:R-:W-:-:S03]  /*cdab0*/  MOV R5, R172 ;  /* 0x000000ac00057202 */ /* 0x004fc60000000f00 */
        /* <DEDUP_REMOVED lines=10> */
[----:B------:R-:W-:Y:S01]  /*cdb60*/  USEL UR12, URZ, 0x4, !UP1 ;  /* 0x00000004ff0c7887 */ /* 0x000fe2000c800000 */
        /* <DEDUP_REMOVED lines=9> */
[----:B------:R-:W-:-:S06]  /*cdc00*/  USEL UR12, UR12, URZ, !UP0 ;  /* 0x000000ff0c0c7287 */ /* 0x000fcc000c000000 */
[----:B------:R-:W-:Y:S01]  /*cdc10*/  ISETP.NE.U32.AND P0, PT, RZ, UR12, PT ;  /* 0x0000000cff007c0c */ /* 0x000fe2000bf05070 */
        /* <DEDUP_REMOVED lines=15> */
[----:B-1----:R-:W-:Y:S02]  /*cdd10*/  IMAD.MOV.U32 R4, RZ, RZ, R137 ;  /* 0x000000ffff047224 */ /* 0x002fe400078e0089 */
[----:B------:R-:W-:Y:S01]  /*cdd20*/  IMAD.MOV.U32 R5, RZ, RZ, R136 ;  /* 0x000000ffff057224 */ /* 0x000fe200078e0088 */
[----:B------:R-:W-:Y:S01]  /*cdd30*/  UISETP.GT.AND UP1, UPT, UR19, 0x52, UPT ;  /* 0x000000521300788c */ /* 0x000fe2000bf24270 */
[----:B------:R-:W4:Y:S04]  /*cdd40*/  LDL R136, [R1+0x3464] ;  /* 0x0034640001887983 */ /* 0x000f280000100800 */
[----:B------:R1:W-:Y:S04]  /*cdd50*/  LDGSTS.E [R2+0x27000], desc[UR76][R4.64], P0 ;  /* 0x2700000004027fae */ /* 0x0003e800081a104c */
[----:B------:R-:W4:Y:S01]  /*cdd60*/  LDL R137, [R1+0x3468] ;  /* 0x0034680001897983 */ /* 0x000f220000100800 */
[----:B-1----:R-:W-:Y:S01]  /*cdd70*/  IMAD.MOV.U32 R4, RZ, RZ, R161 ;  /* 0x000000ffff047224 */ /* 0x002fe200078e00a1 */
[----:B------:R-:W-:Y:S01]  /*cdd80*/  MOV R5, R160 ;  /* 0x000000a000057202 */ /* 0x000fe20000000f00 */
[----:B------:R-:W-:Y:S01]  /*cdd90*/  USEL UR12, URZ, 0x4, !UP1 ;  /* 0x00000004ff0c7887 */ /* 0x000fe2000c800000 */
[----:B------:R-:W4:Y:S04]  /*cdda0*/  LDL R160, [R1+0x346c] ;  /* 0x00346c0001a07983 */ /* 0x000f280000100800 */
[----:B------:R3:W-:Y:S04]  /*cddb0*/  LDGSTS.E [R2+0x27100], desc[UR76][R4.64], P0 ;  /* 0x2710000004027fae */ /* 0x0007e800081a104c */
[----:B------:R-:W4:Y:S01]  /*cddc0*/  LDL R161, [R1+0x3470] ;  /* 0x0034700001a17983 */ /* 0x000f220000100800 */
[----:B---3--:R-:W-:-:S02]  /*cddd0*/  IMAD.MOV.U32 R4, RZ, RZ, R175 ;  /* 0x000000ffff047224 */ /* 0x008fc400078e00af */
[----:B------:R-:W-:Y:S01]  /*cdde0*/  IMAD.MOV.U32 R5, RZ, RZ, R174 ;  /* 0x000000ffff057224 */ /* 0x000fe200078e00ae */
[----:B------:R-:W3:Y:S04]  /*cddf0*/  LDL R175, [R1+0x3448] ;  /* 0x0034480001af7983 */ /* 0x000ee80000100800 */
[----:B------:R1:W-:Y:S04]  /*cde00*/  LDGSTS.E [R2+0x27200], desc[UR76][R4.64], P0 ;  /* 0x2720000004027fae */ /* 0x0003e800081a104c */
[----:B------:R-:W3:Y:S01]  /*cde10*/  LDL R174, [R1+0x3444] ;  /* 0x0034440001ae7983 */ /* 0x000ee20000100800 */
[----:B-1----:R-:W-:Y:S01]  /*cde20*/  IMAD.MOV.U32 R4, RZ, RZ, R163 ;  /* 0x000000ffff047224 */ /* 0x002fe200078e00a3 */
[----:B------:R-:W-:Y:S01]  /*cde30*/  MOV R5, R162 ;  /* 0x000000a200057202 */ /* 0x000fe20000000f00 */
[----:B------:R-:W-:Y:S01]  /*cde40*/  USEL UR12, UR12, URZ, !UP0 ;  /* 0x000000ff0c0c7287 */ /* 0x000fe2000c000000 */
        /* <DEDUP_REMOVED lines=8> */
[----:B------:R-:W-:Y:S01]  /*cded0*/  ISETP.NE.U32.AND P1, PT, RZ, UR12, PT ;  /* 0x0000000cff007c0c */ /* 0x000fe2000bf25070 */
[----:B-1----:R-:W-:Y:S02]  /*cdee0*/  IMAD.MOV.U32 R4, RZ, RZ, R169 ;  /* 0x000000ffff047224 */ /* 0x002fe400078e00a9 */
        /* <DEDUP_REMOVED lines=11> */
[----:B------:R-:W-:Y:S01]  /*cdfa0*/  MOV R5, R166 ;  /* 0x000000a600057202 */ /* 0x000fe20000000f00 */
[----:B------:R-:W-:Y:S01]  /*cdfb0*/  USEL UR12, URZ, 0x4, !UP1 ;  /* 0x00000004ff0c7887 */ /* 0x000fe2000c800000 */
[----:B------:R-:W3:Y:S04]  /*cdfc0*/  LDL R166, [R1+0x355c] ;  /* 0x00355c0001a67983 */ /* 0x000ee80000100800 */
[----:B------:R1:W-:Y:S04]  /*cdfd0*/  LDGSTS.E [R2+0x27700], desc[UR76][R4.64], P0 ;  /* 0x2770000004027fae */ /* 0x0003e800081a104c */
[----:B------:R-:W3:Y:S01]  /*cdfe0*/  LDL R167, [R1+0x3560] ;  /* 0x0035600001a77983 */ /* 0x000ee20000100800 */
[----:B-1----:R-:W-:-:S02]  /*cdff0*/  IMAD.MOV.U32 R4, RZ, RZ, R171 ;  /* 0x000000ffff047224 */ /* 0x002fc400078e00ab */
[----:B------:R-:W-:Y:S01]  /*ce000*/  IMAD.MOV.U32 R5, RZ, RZ, R170 ;  /* 0x000000ffff057224 */ /* 0x000fe200078e00aa */
[----:B------:R-:W3:Y:S04]  /*ce010*/  LDL R171, [R1+0x3460] ;  /* 0x0034600001ab7983 */ /* 0x000ee80000100800 */
        /* <DEDUP_REMOVED lines=35> */
[----:B------:R-:W-:-:S02]  /*ce250*/  MOV R5, R160 ;  /* 0x000000a000057202 */ /* 0x000fc40000000f00 */
        /* <DEDUP_REMOVED lines=18> */
[----:B-1----:R-:W-:Y:S02]  /*ce380*/  MOV R5, R176 ;  /* 0x000000b000057202 */ /* 0x002fe40000000f00 */
[----:B------:R-:W3:Y:S01]  /*ce390*/  LDL R176, [R1+0x3644] ;  /* 0x0036440001b07983 */ /* 0x000ee20000100800 */
[----:B------:R-:W-:-:S03]  /*ce3a0*/  IMAD.MOV.U32 R4, RZ, RZ, R177 ;  /* 0x000000ffff047224 */ /* 0x000fc600078e00b1 */
[----:B------:R-:W3:Y:S01]  /*ce3b0*/  LDL R177, [R1+0x3648] ;  /* 0x0036480001b17983 */ /* 0x000ee20000100800 */
[----:B------:R-:W-:-:S03]  /*ce3c0*/  UISETP.GT.AND UP1, UPT, UR19, 0x5a, UPT ;  /* 0x0000005a1300788c */ /* 0x000fc6000bf24270 */
[----:B------:R1:W-:Y:S01]  /*ce3d0*/  LDGSTS.E [R2+0x2b300], desc[UR76][R4.64], P0 ;  /* 0x2b30000004027fae */ /* 0x0003e200081a104c */
[----:B------:R-:W-:Y:S01]  /*ce3e0*/  USEL UR12, URZ, 0x4, !UP1 ;  /* 0x00000004ff0c7887 */ /* 0x000fe2000c800000 */
[----:B-1----:R-:W-:Y:S02]  /*ce3f0*/  IMAD.MOV.U32 R4, RZ, RZ, R165 ;  /* 0x000000ffff047224 */ /* 0x002fe400078e00a5 */
[----:B------:R-:W-:Y:S01]  /*ce400*/  IMAD.MOV.U32 R5, RZ, RZ, R164 ;  /* 0x000000ffff057224 */ /* 0x000fe200078e00a4 */
[----:B------:R-:W3:Y:S04]  /*ce410*/  LDL R165, [R1+0x366c] ;  /* 0x00366c0001a57983 */ /* 0x000ee80000100800 */
[----:B------:R-:W3:Y:S04]  /*ce420*/  LDL R164, [R1+0x3668] ;  /* 0x0036680001a47983 */ /* 0x000ee80000100800 */
[----:B------:R1:W-:Y:S01]  /*ce430*/  LDGSTS.E [R2+0x2b400], desc[UR76][R4.64], P0 ;  /* 0x2b40000004027fae */ /* 0x0003e200081a104c */
[----:B------:R-:W-:Y:S01]  /*ce440*/  USEL UR12, UR12, URZ, !UP0 ;  /* 0x000000ff0c0c7287 */ /* 0x000fe2000c000000 */
[----:B-1----:R-:W-:Y:S01]  /*ce450*/  IMAD.MOV.U32 R4, RZ, RZ, R167 ;  /* 0x000000ffff047224 */ /* 0x002fe200078e00a7 */
[----:B------:R-:W-:Y:S01]  /*ce460*/  MOV R5, R166 ;  /* 0x000000a600057202 */ /* 0x000fe20000000f00 */
[----:B------:R-:W3:Y:S04]  /*ce470*/  LDL R167, [R1+0x3734] ;  /* 0x0037340001a77983 */ /* 0x000ee80000100800 */
[----:B------:R-:W3:Y:S04]  /*ce480*/  LDL R166, [R1+0x3670] ;  /* 0x0036700001a67983 */ /* 0x000ee80000100800 */
[----:B------:R1:W-:Y:S01]  /*ce490*/  LDGSTS.E [R2+0x2b500], desc[UR76][R4.64], P0 ;  /* 0x2b50000004027fae */ /* 0x0003e200081a104c */
[----:B------:R-:W-:Y:S01]  /*ce4a0*/  ISETP.NE.U32.AND P1, PT, RZ, UR12, PT ;  /* 0x0000000cff007c0c */ /* 0x000fe2000bf25070 */
[----:B-1----:R-:W-:-:S02]  /*ce4b0*/  IMAD.MOV.U32 R4, RZ, RZ, R169 ;  /* 0x000000ffff047224 */ /* 0x002fc400078e00a9 */
[----:B------:R-:W-:Y:S01]  /*ce4c0*/  IMAD.MOV.U32 R5, RZ, RZ, R168 ;  /* 0x000000ffff057224 */ /* 0x000fe200078e00a8 */
[----:B------:R-:W3:Y:S04]  /*ce4d0*/  LDL R169, [R1+0x373c] ;  /* 0x00373c0001a97983 */ /* 0x000ee80000100800 */
[----:B------:R-:W3:Y:S04]  /*ce4e0*/  LDL R168, [R1+0x3738] ;  /* 0x0037380001a87983 */ /* 0x000ee80000100800 */
[----:B------:R1:W-:Y:S02]  /*ce4f0*/  LDGSTS.E [R2+0x2b600], desc[UR76][R4.64], P0 ;  /* 0x2b60000004027fae */ /* 0x0003e400081a104c */
[----:B-1----:R-:W-:-:S02]  /*ce500*/  IMAD.MOV.U32 R4, RZ, RZ, R171 ;  /* 0x000000ffff047224 */ /* 0x002fc400078e00ab */
        /* <DEDUP_REMOVED lines=27> */
[----:B------:R1:W-:Y:S01]  /*ce6c0*/  LDGSTS.E [R2+0x2d200], desc[UR76][R4.64], P1 ;  /* 0x2d20000004027fae */ /* 0x0003e200089a104c */
[----:B------:R-:W-:-:S03]  /*ce6d0*/  UISETP.GT.AND UP1, UPT, UR19, 0x5e, UPT ;  /* 0x0000005e1300788c */ /* 0x000fc6000bf24270 */
[----:B------:R-:W3:Y:S01]  /*ce6e0*/  LDL.LU.64 R34, [R1+0x2750] ;  /* 0x0027500001227983 */ /* 0x000ee20000300a00 */
[----:B-1----:R-:W-:Y:S01]  /*ce6f0*/  IMAD.MOV.U32 R4, RZ, RZ, R136 ;  /* 0x000000ffff047224 */ /* 0x002fe200078e0088 */
[----:B------:R-:W-:Y:S01]  /*ce700*/  MOV R5, R87 ;  /* 0x0000005700057202 */ /* 0x000fe20000000f00 */
[----:B------:R-:W-:Y:S01]  /*ce710*/  USEL UR12, URZ, 0x4, !UP1 ;  /* 0x00000004ff0c7887 */ /* 0x000fe2000c800000 */
[----:B------:R-:W3:Y:S04]  /*ce720*/  LDL.LU.64 R18, [R1+0x2748] ;  /* 0x0027480001127983 */ /* 0x000ee80000300a00 */
[----:B------:R1:W-:Y:S01]  /*ce730*/  LDGSTS.E [R2+0x2d300], desc[UR76][R4.64], P1 ;  /* 0x2d30000004027fae */ /* 0x0003e200089a104c */
[----:B------:R-:W-:Y:S01]  /*ce740*/  USEL UR12, UR12, URZ, !UP0 ;  /* 0x000000ff0c0c7287 */ /* 0x000fe2000c000000 */
[----:B-1----:R-:W-:-:S02]  /*ce750*/  IMAD.MOV.U32 R4, RZ, RZ, R160 ;  /* 0x000000ffff047224 */ /* 0x002fc400078e00a0 */
[----:B------:R-:W-:-:S05]  /*ce760*/  IMAD.MOV.U32 R5, RZ, RZ, R137 ;  /* 0x000000ffff057224 */ /* 0x000fca00078e0089 */
[----:B------:R1:W-:Y:S01]  /*ce770*/  LDGSTS.E [R2+0x2d400], desc[UR76][R4.64], P1 ;  /* 0x2d40000004027fae */ /* 0x0003e200089a104c */
[----:B------:R-:W-:Y:S01]  /*ce780*/  ISETP.NE.U32.AND P0, PT, RZ, UR12, PT ;  /* 0x0000000cff007c0c */ /* 0x000fe2000bf05070 */
[----:B-1----:R-:W-:Y:S01]  /*ce790*/  IMAD.MOV.U32 R4, RZ, RZ, R162 ;  /* 0x000000ffff047224 */ /* 0x002fe200078e00a2 */
[----:B------:R-:W-:-:S05]  /*ce7a0*/  MOV R5, R161 ;  /* 0x000000a100057202 */ /* 0x000fca0000000f00 */
[----:B------:R1:W-:Y:S02]  /*ce7b0*/  LDGSTS.E [R2+0x2d500], desc[UR76][R4.64], P1 ;  /* 0x2d50000004027fae */ /* 0x0003e400089a104c */
[----:B-1----:R-:W-:Y:S02]  /*ce7c0*/  IMAD.MOV.U32 R4, RZ, RZ, R164 ;  /* 0x000000ffff047224 */ /* 0x002fe400078e00a4 */
[----:B------:R-:W-:-:S05]  /*ce7d0*/  IMAD.MOV.U32 R5, RZ, RZ, R163 ;  /* 0x000000ffff057224 */ /* 0x000fca00078e00a3 */
[----:B------:R1:W-:Y:S02]  /*ce7e0*/  LDGSTS.E [R2+0x2d600], desc[UR76][R4.64], P1 ;  /* 0x2d60000004027fae */ /* 0x0003e400089a104c */
        /* <DEDUP_REMOVED lines=9> */
[----:B--2---:R-:W-:Y:S02]  /*ce880*/  IMAD.MOV.U32 R4, RZ, RZ, R172 ;  /* 0x000000ffff047224 */ /* 0x004fe400078e00ac */
[----:B------:R-:W-:-:S05]  /*ce890*/  IMAD.MOV.U32 R5, RZ, RZ, R171 ;  /* 0x000000ffff057224 */ /* 0x000fca00078e00ab */
[----:B------:R4:W-:Y:S02]  /*ce8a0*/  LDGSTS.E [R2+0x2f200], desc[UR76][R4.64], P0 ;  /* 0x2f20000004027fae */ /* 0x0009e400081a104c */
[----:B----4-:R-:W-:Y:S01]  /*ce8b0*/  MOV R5, R173 ;  /* 0x000000ad00057202 */ /* 0x010fe20000000f00 */
[----:B---3--:R-:W-:-:S05]  /*ce8c0*/  IMAD.MOV.U32 R4, RZ, RZ, R174 ;  /* 0x000000ffff047224 */ /* 0x008fca00078e00ae */
        /* <DEDUP_REMOVED lines=12> */
[----:B------:R1:W-:Y:S01]  /*ce990*/  LDGSTS.E [R2+0x2f700], desc[UR76][R4.64], P0 ;  /* 0x2f70000004027fae */ /* 0x0003e200081a104c */
[----:B------:R-:W-:-:S04]  /*ce9a0*/  IADD3 R3, P0, PT, R16, UR14, RZ ;  /* 0x0000000e10037c10 */ /* 0x000fc8000ff1e0ff */
[----:B-1----:R-:W-:Y:S02]  /*ce9b0*/  IADD3.X R4, PT, PT, R17, UR7, RZ, P0, !PT ;  /* 0x0000000711047c10 */ /* 0x002fe400087fe4ff */
[----:B------:R-:W-:Y:S01]  /*ce9c0*/  IADD3 R5, P0, PT, R6, UR14, RZ ;  /* 0x0000000e06057c10 */ /* 0x000fe2000ff1e0ff */
[----:B------:R-:W2:Y:S03]  /*ce9d0*/  LDL.LU.64 R16, [R1+0x2740] ;  /* 0x0027400001107983 */ /* 0x000ea60000300a00 */
[----:B------:R-:W-:Y:S01]  /*ce9e0*/  IADD3.X R6, PT, PT, R7, UR7, RZ, P0, !PT ;  /* 0x0000000707067c10 */ /* 0x000fe200087fe4ff */
[----:B------:R-:W3:Y:S01]  /*ce9f0*/  LDL.LU.64 R44, [R1+0x2738] ;  /* 0x00273800012c7983 */ /* 0x000ee20000300a00 */
[----:B------:R-:W-:-:S03]  /*cea00*/  IADD3 R7, P0, PT, R20, UR14, RZ ;  /* 0x0000000e14077c10 */ /* 0x000fc6000ff1e0ff */
[----:B------:R-:W4:Y:S01]  /*cea10*/  LDL.LU.64 R46, [R1+0x2730] ;  /* 0x00273000012e7983 */ /* 0x000f220000300a00 */
[----:B------:R-:W-:Y:S02]  /*cea20*/  IADD3.X R20, PT, PT, R21, UR7, RZ, P0, !PT ;  /* 0x0000000715147c10 */ /* 0x000fe400087fe4ff */
[----:B------:R-:W-:Y:S01]  /*cea30*/  IADD3 R21, P0, PT, R22, UR14, RZ ;  /* 0x0000000e16157c10 */ /* 0x000fe2000ff1e0ff */
[----:B------:R-:W4:Y:S03]  /*cea40*/  LDL.LU.64 R48, [R1+0x2728] ;  /* 0x0027280001307983 */ /* 0x000f260000300a00 */
[----:B------:R-:W-:Y:S02]  /*cea50*/  IADD3.X R22, PT, PT, R23, UR7, RZ, P0, !PT ;  /* 0x0000000717167c10 */ /* 0x000fe400087fe4ff */
[----:B------:R-:W-:-:S04]  /*cea60*/  IADD3 R23, P0, PT, R14, UR14, RZ ;  /* 0x0000000e0e177c10 */ /* 0x000fc8000ff1e0ff */
[----:B------:R-:W-:Y:S02]  /*cea70*/  IADD3.X R24, PT, PT, R15, UR7, RZ, P0, !PT ;  /* 0x000000070f187c10 */ /* 0x000fe400087fe4ff */
[----:B------:R-:W4:Y:S01]  /*cea80*/  LDL.LU.64 R14, [R1+0x2720] ;  /* 0x00272000010e7983 */ /* 0x000f220000300a00 */
[----:B------:R-:W-:-:S04]  /*cea90*/  IADD3 R25, P0, PT, R12, UR14, RZ ;  /* 0x0000000e0c197c10 */ /* 0x000fc8000ff1e0ff */
[----:B------:R-:W-:Y:S02]  /*ceaa0*/  IADD3.X R26, PT, PT, R13, UR7, RZ, P0, !PT ;  /* 0x000000070d1a7c10 */ /* 0x000fe400087fe4ff */
[----:B------:R-:W4:Y:S01]  /*ceab0*/  LDL.LU.64 R12, [R1+0x2718] ;  /* 0x00271800010c7983 */ /* 0x000f220000300a00 */
[----:B------:R-:W-:-:S03]  /*ceac0*/  IADD3 R27, P0, PT, R10, UR14, RZ ;  /* 0x0000000e0a1b7c10 */ /* 0x000fc6000ff1e0ff */
[----:B------:R-:W4:Y:S01]  /*cead0*/  LDL.LU.64 R54, [R1+0x2710] ;  /* 0x0027100001367983 */ /* 0x000f220000300a00 */
[----:B------:R-:W-:Y:S02]  /*ceae0*/  IADD3.X R28, PT, PT, R11, UR7, RZ, P0, !PT ;  /* 0x000000070b1c7c10 */ /* 0x000fe400087fe4ff */
[----:B------:R-:W-:Y:S01]  /*ceaf0*/  IADD3 R29, P0, PT, R30, UR14, RZ ;  /* 0x0000000e1e1d7c10 */ /* 0x000fe2000ff1e0ff */
[----:B------:R-:W4:Y:S03]  /*ceb00*/  LDL.LU.64 R10, [R1+0x2708] ;  /* 0x00270800010a7983 */ /* 0x000f260000300a00 */
[----:B------:R-:W-:Y:S01]  /*ceb10*/  IADD3.X R30, PT, PT, R31, UR7, RZ, P0, !PT ;  /* 0x000000071f1e7c10 */ /* 0x000fe200087fe4ff */
        /* <DEDUP_REMOVED lines=9> */
[----:B------:R-:W-:Y:S02]  /*cebb0*/  IADD3.X R36, PT, PT, R19, UR7, RZ, P0, !PT ;  /* 0x0000000713247c10 */ /* 0x000fe400087fe4ff */
[----:B------:R-:W4:Y:S01]  /*cebc0*/  LDL.LU.64 R18, [R1+0x26e0] ;  /* 0x0026e00001127983 */ /* 0x000f220000300a00 */
[----:B--2---:R-:W-:-:S04]  /*cebd0*/  IADD3 R37, P0, PT, R16, UR14, RZ ;  /* 0x0000000e10257c10 */ /* 0x004fc8000ff1e0ff */
[----:B------:R-:W-:Y:S02]  /*cebe0*/  IADD3.X R38, PT, PT, R17, UR7, RZ, P0, !PT ;  /* 0x0000000711267c10 */ /* 0x000fe400087fe4ff */
[----:B---3--:R-:W-:Y:S01]  /*cebf0*/  IADD3 R39, P0, PT, R44, UR14, RZ ;  /* 0x0000000e2c277c10 */ /* 0x008fe2000ff1e0ff */
[----:B------:R-:W2:Y:S03]  /*cec00*/  LDL.LU.64 R16, [R1+0x26d8] ;  /* 0x0026d80001107983 */ /* 0x000ea60000300a00 */
[----:B------:R-:W-:Y:S02]  /*cec10*/  IADD3.X R44, PT, PT, R45, UR7, RZ, P0, !PT ;  /* 0x000000072d2c7c10 */ /* 0x000fe400087fe4ff */
[----:B----4-:R-:W-:-:S04]  /*cec20*/  IADD3 R45, P0, PT, R46, UR14, RZ ;  /* 0x0000000e2e2d7c10 */ /* 0x010fc8000ff1e0ff */
[----:B------:R-:W-:Y:S02]  /*cec30*/  IADD3.X R46, PT, PT, R47, UR7, RZ, P0, !PT ;  /* 0x000000072f2e7c10 */ /* 0x000fe400087fe4ff */
[----:B------:R-:W-:-:S04]  /*cec40*/  IADD3 R47, P0, PT, R48, UR14, RZ ;  /* 0x0000000e302f7c10 */ /* 0x000fc8000ff1e0ff */
[----:B------:R-:W-:Y:S02]  /*cec50*/  IADD3.X R48, PT, PT, R49, UR7, RZ, P0, !PT ;  /* 0x0000000731307c10 */ /* 0x000fe400087fe4ff */
[----:B------:R-:W-:-:S04]  /*cec60*/  IADD3 R49, P0, PT, R14, UR14, RZ ;  /* 0x0000000e0e317c10 */ /* 0x000fc8000ff1e0ff */
[----:B------:R-:W-:Y:S02]  /*cec70*/  IADD3.X R50, PT, PT, R15, UR7, RZ, P0, !PT ;  /* 0x000000070f327c10 */ /* 0x000fe400087fe4ff */
[----:B------:R-:W-:Y:S01]  /*cec80*/  IADD3 R51, P0, PT, R12, UR14, RZ ;  /* 0x0000000e0c337c10 */ /* 0x000fe2000ff1e0ff */
[----:B------:R-:W3:Y:S03]  /*cec90*/  LDL.LU.64 R14, [R1+0x26d0] ;  /* 0x0026d000010e7983 */ /* 0x000ee60000300a00 */
[----:B------:R-:W-:Y:S02]  /*ceca0*/  IADD3.X R52, PT, PT, R13, UR7, RZ, P0, !PT ;  /* 0x000000070d347c10 */ /* 0x000fe400087fe4ff */
[----:B------:R-:W-:Y:S01]  /*cecb0*/  IADD3 R53, P0, PT, R54, UR14, RZ ;  /* 0x0000000e36357c10 */ /* 0x000fe2000ff1e0ff */
[----:B------:R-:W4:Y:S03]  /*cecc0*/  LDL.LU.64 R12, [R1+0x26c8] ;  /* 0x0026c800010c7983 */ /* 0x000f260000300a00 */
[----:B------:R-:W-:-:S02]  /*cecd0*/  IADD3.X R54, PT, PT, R55, UR7, RZ, P0, !PT ;  /* 0x0000000737367c10 */ /* 0x000fc400087fe4ff */
[----:B------:R-:W-:-:S04]  /*cece0*/  IADD3 R55, P0, PT, R10, UR14, RZ ;  /* 0x0000000e0a377c10 */ /* 0x000fc8000ff1e0ff */
[----:B------:R-:W-:Y:S02]  /*cecf0*/  IADD3.X R56, PT, PT, R11, UR7, RZ, P0, !PT ;  /* 0x000000070b387c10 */ /* 0x000fe400087fe4ff */
[----:B------:R-:W-:Y:S01]  /*ced00*/  IADD3 R57, P0, PT, R58, UR14, RZ ;  /* 0x0000000e3a397c10 */ /* 0x000fe2000ff1e0ff */
[----:B------:R-:W2:Y:S03]  /*ced10*/  LDL.LU.64 R10, [R1+0x26c0] ;  /* 0x0026c000010a7983 */ /* 0x000ea60000300a00 */
[----:B------:R-:W-:Y:S02]  /*ced20*/  IADD3.X R58, PT, PT, R59, UR7, RZ, P0, !PT ;  /* 0x000000073b3a7c10 */ /* 0x000fe400087fe4ff */
[----:B------:R-:W-:-:S04]  /*ced30*/  IADD3 R59, P0, PT, R8, UR14, RZ ;  /* 0x0000000e083b7c10 */ /* 0x000fc8000ff1e0ff */
[----:B------:R-:W-:Y:S02]  /*ced40*/  IADD3.X R60, PT, PT, R9, UR7, RZ, P0, !PT ;  /* 0x00000007093c7c10 */ /* 0x000fe400087fe4ff */
        /* <DEDUP_REMOVED lines=30> */
[----:B--2---:R-:W-:-:S03]  /*cef30*/  IMAD.MOV.U32 R170, RZ, RZ, R139 ;  /* 0x000000ffffaa7224 */ /* 0x004fc600078e008b */
[----:B------:R-:W2:Y:S01]  /*cef40*/  LDL.LU R139, [R1+0x40c] ;  /* 0x00040c00018b7983 */ /* 0x000ea20000300800 */
[----:B------:R-:W-:Y:S02]  /*cef50*/  LOP3.LUT R177, R177, R176, RZ, 0x3c, !PT ;  /* 0x000000b0b1b17212 */ /* 0x000fe400078e3cff */
[----:B------:R-:W-:Y:S02]  /*cef60*/  LOP3.LUT R175, R175, R174, RZ, 0x3c, !PT ;  /* 0x000000aeafaf7212 */ /* 0x000fe400078e3cff */
[----:B------:R-:W-:Y:S02]  /*cef70*/  LOP3.LUT R176, R177, R176, RZ, 0x3c, !PT ;  /* 0x000000b0b1b07212 */ /* 0x000fe400078e3cff */
[----:B------:R-:W-:Y:S02]  /*cef80*/  LOP3.LUT R173, R173, R172, RZ, 0x3c, !PT ;  /* 0x000000acadad7212 */ /* 0x000fe400078e3cff */
[----:B------:R-:W-:Y:S02]  /*cef90*/  LOP3.LUT R174, R175, R174, RZ, 0x3c, !PT ;  /* 0x000000aeafae7212 */ /* 0x000fe400078e3cff */
[----:B------:R-:W-:-:S02]  /*cefa0*/  LOP3.LUT R177, R177, R176, RZ, 0x3c, !PT ;  /* 0x000000b0b1b17212 */ /* 0x000fc400078e3cff */
[----:B------:R-:W-:Y:S02]  /*cefb0*/  LOP3.LUT R172, R173, R172, RZ, 0x3c, !PT ;  /* 0x000000acadac7212 */ /* 0x000fe400078e3cff */
[----:B---3--:R-:W-:Y:S02]  /*cefc0*/  LOP3.LUT R169, R169, R168, RZ, 0x3c, !PT ;  /* 0x000000a8a9a97212 */ /* 0x008fe400078e3cff */
[----:B------:R-:W-:Y:S02]  /*cefd0*/  LOP3.LUT R175, R175, R174, RZ, 0x3c, !PT ;  /* 0x000000aeafaf7212 */ /* 0x000fe400078e3cff */
[----:B------:R-:W-:Y:S01]  /*cefe0*/  LOP3.LUT R167, R167, R166, RZ, 0x3c, !PT ;  /* 0x000000a6a7a77212 */ /* 0x000fe200078e3cff */
[----:B------:R1:W-:Y:S01]  /*ceff0*/  STL.64 [R1+0x1998], R176 ;  /* 0x001998b001007387 */ /* 0x0003e20000100a00 */
[----:B----4-:R-:W-:Y:S02]  /*cf000*/  LOP3.LUT R165, R165, R164, RZ, 0x3c, !PT ;  /* 0x000000a4a5a57212 */ /* 0x010fe400078e3cff */
[----:B------:R-:W-:Y:S01]  /*cf010*/  LOP3.LUT R173, R173, R172, RZ, 0x3c, !PT ;  /* 0x000000acadad7212 */ /* 0x000fe200078e3cff */
[----:B------:R-:W3:Y:S01]  /*cf020*/  LDL.LU R232, [R1+0x410] ;  /* 0x0004100001e87983 */ /* 0x000ee20000300800 */
[----:B------:R-:W-:-:S02]  /*cf030*/  LOP3.LUT R168, R169, R168, RZ, 0x3c, !PT ;  /* 0x000000a8a9a87212 */ /* 0x000fc400078e3cff */
[----:B------:R-:W-:Y:S01]  /*cf040*/  LOP3.LUT R166, R167, R166, RZ, 0x3c, !PT ;  /* 0x000000a6a7a67212 */ /* 0x000fe200078e3cff */
[----:B------:R-:W3:Y:S01]  /*cf050*/  LDL.LU R233, [R1+0x414] ;  /* 0x0004140001e97983 */ /* 0x000ee20000300800 */
[----:B------:R-:W-:Y:S02]  /*cf060*/  LOP3.LUT R163, R163, R162, RZ, 0x3c, !PT ;  /* 0x000000a2a3a37212 */ /* 0x000fe400078e3cff */
[----:B------:R-:W-:Y:S01]  /*cf070*/  LOP3.LUT R164, R165, R164, RZ, 0x3c, !PT ;  /* 0x000000a4a5a47212 */ /* 0x000fe200078e3cff */
[----:B------:R4:W-:Y:S01]  /*cf080*/  STL.64 [R1+0x19b8], R174 ;  /* 0x0019b8ae01007387 */ /* 0x0009e20000100a00 */
[----:B------:R-:W-:Y:S02]  /*cf090*/  LOP3.LUT R162, R163, R162, RZ, 0x3c, !PT ;  /* 0x000000a2a3a27212 */ /* 0x000fe400078e3cff */
        /* <DEDUP_REMOVED lines=8> */
[----:B------:R-:W-:-:S03]  /*cf120*/  LOP3.LUT R163, R163, R162, RZ, 0x3c, !PT ;  /* 0x000000a2a3a37212 */ /* 0x000fc600078e3cff */
[----:B------:R1:W-:Y:S01]  /*cf130*/  STL.64 [R1+0x19a8], R170 ;  /* 0x0019a8aa01007387 */ /* 0x0003e20000100a00 */
[----:B------:R-:W-:-:S03]  /*cf140*/  LOP3.LUT R161, R161, R160, RZ, 0x3c, !PT ;  /* 0x000000a0a1a17212 */ /* 0x000fc600078e3cff */
[----:B------:R-:W4:Y:S01]  /*cf150*/  LDL.LU R128, [R1+0x248] ;  /* 0x0002480001807983 */ /* 0x000f220000300800 */
[----:B------:R-:W-:-:S03]  /*cf160*/  LOP3.LUT R137, R137, R136, RZ, 0x3c, !PT ;  /* 0x0000008889897212 */ /* 0x000fc600078e3cff */
[----:B------:R-:W4:Y:S04]  /*cf170*/  LDL.LU R129, [R1+0x24c] ;  /* 0x00024c0001817983 */ /* 0x000f280000300800 */
[----:B------:R1:W-:Y:S04]  /*cf180*/  STL.64 [R1+0x19a0], R168 ;  /* 0x0019a0a801007387 */ /* 0x0003e80000100a00 */
[----:B------:R1:W-:Y:S01]  /*cf190*/  STL.64 [R1+0x19d0], R166 ;  /* 0x0019d0a601007387 */ /* 0x0003e20000100a00 */
[----:B------:R-:W-:-:S03]  /*cf1a0*/  LOP3.LUT R87, R87, R86, RZ, 0x3c, !PT ;  /* 0x0000005657577212 */ /* 0x000fc600078e3cff */
[----:B------:R1:W-:Y:S01]  /*cf1b0*/  STL.64 [R1+0x19c8], R164 ;  /* 0x0019c8a401007387 */ /* 0x0003e20000100a00 */
[----:B------:R-:W-:-:S03]  /*cf1c0*/  LOP3.LUT R136, R137, R136, RZ, 0x3c, !PT ;  /* 0x0000008889887212 */ /* 0x000fc600078e3cff */
[----:B------:R1:W-:Y:S04]  /*cf1d0*/  STL.64 [R1+0x19c0], R162 ;  /* 0x0019c0a201007387 */ /* 0x0003e80000100a00 */
[----:B------:R1:W-:Y:S04]  /*cf1e0*/  STL.64 [R1+0x19d8], R160 ;  /* 0x0019d8a001007387 */ /* 0x0003e80000100a00 */
[----:B------:R-:W4:Y:S01]  /*cf1f0*/  LDL.LU R126, [R1+0x3f0] ;  /* 0x0003f000017e7983 */ /* 0x000f220000300800 */
[----:B------:R-:W-:-:S03]  /*cf200*/  LOP3.LUT R86, R87, R86, RZ, 0x3c, !PT ;  /* 0x0000005657567212 */ /* 0x000fc600078e3cff */
[----:B------:R-:W4:Y:S01]  /*cf210*/  LDL.LU R127, [R1+0x3f4] ;  /* 0x0003f400017f7983 */ /* 0x000f220000300800 */
[----:B------:R-:W-:Y:S02]  /*cf220*/  LOP3.LUT R137, R137, R136, RZ, 0x3c, !PT ;  /* 0x0000008889897212 */ /* 0x000fe400078e3cff */
[----:B------:R-:W-:-:S03]  /*cf230*/  LOP3.LUT R87, R87, R86, RZ, 0x3c, !PT ;  /* 0x0000005657577212 */ /* 0x000fc600078e3cff */
[----:B------:R1:W-:Y:S04]  /*cf240*/  STL.64 [R1+0x19f8], R136 ;  /* 0x0019f88801007387 */ /* 0x0003e80000100a00 */
[----:B------:R-:W4:Y:S04]  /*cf250*/  LDL.LU R124, [R1+0x3f8] ;  /* 0x0003f800017c7983 */ /* 0x000f280000300800 */
[----:B------:R-:W4:Y:S04]  /*cf260*/  LDL.LU R125, [R1+0x3fc] ;  /* 0x0003fc00017d7983 */ /* 0x000f280000300800 */
[----:B------:R1:W-:Y:S04]  /*cf270*/  STL.64 [R1+0x19f0], R86 ;  /* 0x0019f05601007387 */ /* 0x0003e80000100a00 */
        /* <DEDUP_REMOVED lines=9> */
[----:B------:R-:W-:Y:S01]  /*cf310*/  LOP3.LUT R251, R251, R250, RZ, 0x3c, !PT ;  /* 0x000000fafbfb7212 */ /* 0x000fe200078e3cff */
[----:B------:R1:W-:Y:S01]  /*cf320*/  STL.64 [R1+0x19e8], R84 ;  /* 0x0019e85401007387 */ /* 0x0003e20000100a00 */
[----:B------:R-:W-:-:S03]  /*cf330*/  LOP3.LUT R248, R249, R248, RZ, 0x3c, !PT ;  /* 0x000000f8f9f87212 */ /* 0x000fc600078e3cff */
[----:B------:R-:W2:Y:S01]  /*cf340*/  LDL.LU R120, [R1+0x218] ;  /* 0x0002180001787983 */ /* 0x000ea20000300800 */
[----:B------:R-:W-:-:S03]  /*cf350*/  LOP3.LUT R249, R249, R248, RZ, 0x3c, !PT ;  /* 0x000000f8f9f97212 */ /* 0x000fc600078e3cff */
[----:B------:R-:W2:Y:S04]  /*cf360*/  LDL.LU R121, [R1+0x21c] ;  /* 0x00021c0001797983 */ /* 0x000ea80000300800 */
[----:B------:R1:W-:Y:S04]  /*cf370*/  STL.64 [R1+0x19e0], R250 ;  /* 0x0019e0fa01007387 */ /* 0x0003e80000100a00 */
[----:B------:R-:W2:Y:S04]  /*cf380*/  LDL.LU R114, [R1+0x220] ;  /* 0x0002200001727983 */ /* 0x000ea80000300800 */
[----:B------:R-:W2:Y:S04]  /*cf390*/  LDL.LU R115, [R1+0x224] ;  /* 0x0002240001737983 */ /* 0x000ea80000300800 */
[----:B------:R-:W2:Y:S01]  /*cf3a0*/  LDL.LU R112, [R1+0x228] ;  /* 0x0002280001707983 */ /* 0x000ea20000300800 */
[----:B---3--:R-:W-:-:S03]  /*cf3b0*/  LOP3.LUT R233, R233, R232, RZ, 0x3c, !PT ;  /* 0x000000e8e9e97212 */ /* 0x008fc600078e3cff */
[----:B------:R-:W3:Y:S01]  /*cf3c0*/  LDL.LU R113, [R1+0x22c] ;  /* 0x00022c0001717983 */ /* 0x000ee20000300800 */
[----:B------:R-:W-:-:S03]  /*cf3d0*/  LOP3.LUT R131, R131, R130, RZ, 0x3c, !PT ;  /* 0x0000008283837212 */ /* 0x000fc600078e3cff */
[----:B------:R1:W-:Y:S04]  /*cf3e0*/  STL.64 [R1+0x1a10], R248 ;  /* 0x001a10f801007387 */ /* 0x0003e80000100a00 */
[----:B------:R-:W3:Y:S04]  /*cf3f0*/  LDL.LU R110, [R1+0x1f0] ;  /* 0x0001f000016e7983 */ /* 0x000ee80000300800 */
[----:B------:R-:W3:Y:S01]  /*cf400*/  LDL.LU R111, [R1+0x1f4] ;  /* 0x0001f400016f7983 */ /* 0x000ee20000300800 */
[----:B------:R-:W-:Y:S02]  /*cf410*/  LOP3.LUT R232, R233, R232, RZ, 0x3c, !PT ;  /* 0x000000e8e9e87212 */ /* 0x000fe400078e3cff */
[----:B----4-:R-:W-:Y:S01]  /*cf420*/  LOP3.LUT R129, R129, R128, RZ, 0x3c, !PT ;  /* 0x0000008081817212 */ /* 0x010fe200078e3cff */
[----:B------:R-:W4:Y:S01]  /*cf430*/  LDL.LU R108, [R1+0x1f8] ;  /* 0x0001f800016c7983 */ /* 0x000f220000300800 */
[----:B------:R-:W-:-:S03]  /*cf440*/  LOP3.LUT R130, R131, R130, RZ, 0x3c, !PT ;  /* 0x0000008283827212 */ /* 0x000fc600078e3cff */
[----:B------:R-:W4:Y:S01]  /*cf450*/  LDL.LU R109, [R1+0x1fc] ;  /* 0x0001fc00016d7983 */ /* 0x000f220000300800 */
[----:B------:R-:W-:-:S03]  /*cf460*/  LOP3.LUT R128, R129, R128, RZ, 0x3c, !PT ;  /* 0x0000008081807212 */ /* 0x000fc600078e3cff */
[----:B------:R-:W4:Y:S04]  /*cf470*/  LDL.LU R106, [R1+0x200] ;  /* 0x00020000016a7983 */ /* 0x000f280000300800 */
[----:B------:R-:W4:Y:S01]  /*cf480*/  LDL.LU R107, [R1+0x204] ;  /* 0x00020400016b7983 */ /* 0x000f220000300800 */
[----:B------:R-:W-:-:S03]  /*cf490*/  LOP3.LUT R233, R233, R232, RZ, 0x3c, !PT ;  /* 0x000000e8e9e97212 */ /* 0x000fc600078e3cff */
[----:B------:R-:W4:Y:S01]  /*cf4a0*/  LDL.LU R104, [R1+0x208] ;  /* 0x0002080001687983 */ /* 0x000f220000300800 */
[----:B------:R-:W-:-:S03]  /*cf4b0*/  LOP3.LUT R131, R131, R130, RZ, 0x3c, !PT ;  /* 0x0000008283837212 */ /* 0x000fc600078e3cff */
[----:B------:R-:W4:Y:S01]  /*cf4c0*/  LDL.LU R105, [R1+0x20c] ;  /* 0x00020c0001697983 */ /* 0x000f220000300800 */
[----:B------:R-:W-:-:S04]  /*cf4d0*/  LOP3.LUT R127, R127, R126, RZ, 0x3c, !PT ;  /* 0x0000007e7f7f7212 */ /* 0x000fc800078e3cff */
[----:B------:R-:W-:Y:S02]  /*cf4e0*/  LOP3.LUT R126, R127, R126, RZ, 0x3c, !PT ;  /* 0x0000007e7f7e7212 */ /* 0x000fe400078e3cff */
[----:B------:R-:W-:Y:S01]  /*cf4f0*/  LOP3.LUT R129, R129, R128, RZ, 0x3c, !PT ;  /* 0x0000008081817212 */ /* 0x000fe200078e3cff */
[----:B------:R1:W-:Y:S01]  /*cf500*/  STL.64 [R1+0x1a08], R234 ;  /* 0x001a08ea01007387 */ /* 0x0003e20000100a00 */
[----:B------:R-:W-:-:S03]  /*cf510*/  LOP3.LUT R127, R127, R126, RZ, 0x3c, !PT ;  /* 0x0000007e7f7f7212 */ /* 0x000fc600078e3cff */
[----:B------:R1:W-:Y:S04]  /*cf520*/  STL.64 [R1+0x1a00], R232 ;  /* 0x001a00e801007387 */ /* 0x0003e80000100a00 */
[----:B------:R1:W-:Y:S04]  /*cf530*/  STL.64 [R1+0x1a50], R130 ;  /* 0x001a508201007387 */ /* 0x0003e80000100a00 */
[----:B------:R1:W-:Y:S04]  /*cf540*/  STL.64 [R1+0x1a48], R128 ;  /* 0x001a488001007387 */ /* 0x0003e80000100a00 */
[----:B------:R1:W-:Y:S04]  /*cf550*/  STL.64 [R1+0x1a40], R126 ;  /* 0x001a407e01007387 */ /* 0x0003e80000100a00 */
[----:B------:R-:W4:Y:S01]  /*cf560*/  LDL.LU R97, [R1+0x1e8] ;  /* 0x0001e80001617983 */ /* 0x000f220000300800 */
[----:B--2---:R-:W-:-:S03]  /*cf570*/  IMAD.MOV.U32 R122, RZ, RZ, R139 ;  /* 0x000000ffff7a7224 */ /* 0x004fc600078e008b */
[----:B------:R-:W2:Y:S01]  /*cf580*/  LDL.LU R139, [R1+0x1ec] ;  /* 0x0001ec00018b7983 */ /* 0x000ea20000300800 */
[----:B------:R-:W-:-:S04]  /*cf590*/  LOP3.LUT R125, R125, R124, RZ, 0x3c, !PT ;  /* 0x0000007c7d7d7212 */ /* 0x000fc800078e3cff */
[C---:B------:R-:W-:Y:S02]  /*cf5a0*/  LOP3.LUT R124, R125.reuse, R124, RZ, 0x3c, !PT ;  /* 0x0000007c7d7c7212 */ /* 0x040fe400078e3cff */
[----:B------:R-:W-:Y:S02]  /*cf5b0*/  IADD3 R61, P0, PT, R42, UR14, RZ ;  /* 0x0000000e2a3d7c10 */ /* 0x000fe4000ff1e0ff */
[----:B------:R-:W-:Y:S02]  /*cf5c0*/  LOP3.LUT R125, R125, R124, RZ, 0x3c, !PT ;  /* 0x0000007c7d7d7212 */ /* 0x000fe400078e3cff */
[----:B------:R-:W-:-:S04]  /*cf5d0*/  LOP3.LUT R121, R121, R120, RZ, 0x3c, !PT ;  /* 0x0000007879797212 */ /* 0x000fc800078e3cff */
[----:B------:R-:W-:Y:S02]  /*cf5e0*/  LOP3.LUT R120, R121, R120, RZ, 0x3c, !PT ;  /* 0x0000007879787212 */ /* 0x000fe400078e3cff */
[----:B------:R-:W-:-:S04]  /*cf5f0*/  LOP3.LUT R115, R115, R114, RZ, 0x3c, !PT ;  /* 0x0000007273737212 */ /* 0x000fc800078e3cff */
[----:B------:R-:W-:Y:S02]  /*cf600*/  LOP3.LUT R114, R115, R114, RZ, 0x3c, !PT ;  /* 0x0000007273727212 */ /* 0x000fe400078e3cff */
[----:B---3--:R-:W-:Y:S02]  /*cf610*/  LOP3.LUT R113, R113, R112, RZ, 0x3c, !PT ;  /* 0x0000007071717212 */ /* 0x008fe400078e3cff */
[----:B------:R-:W-:Y:S02]  /*cf620*/  LOP3.LUT R121, R121, R120, RZ, 0x3c, !PT ;  /* 0x0000007879797212 */ /* 0x000fe400078e3cff */
[----:B------:R-:W-:Y:S02]  /*cf630*/  LOP3.LUT R112, R113, R112, RZ, 0x3c, !PT ;  /* 0x0000007071707212 */ /* 0x000fe400078e3cff */
[----:B------:R-:W-:Y:S02]  /*cf640*/  LOP3.LUT R115, R115, R114, RZ, 0x3c, !PT ;  /* 0x0000007273737212 */ /* 0x000fe400078e3cff */
[----:B------:R-:W-:-:S04]  /*cf650*/  LOP3.LUT R111, R111, R110, RZ, 0x3c, !PT ;  /* 0x0000006e6f6f7212 */ /* 0x000fc800078e3cff */
[----:B------:R-:W-:Y:S02]  /*cf660*/  LOP3.LUT R110, R111, R110, RZ, 0x3c, !PT ;  /* 0x0000006e6f6e7212 */ /* 0x000fe400078e3cff */
[-C--:B----4-:R-:W-:Y:S01]  /*cf670*/  LOP3.LUT R109, R109, R108.reuse, RZ, 0x3c, !PT ;  /* 0x0000006c6d6d7212 */ /* 0x090fe200078e3cff */
[----:B------:R3:W-:Y:S01]  /*cf680*/  STL.64 [R1+0x1a38], R124 ;  /* 0x001a387c01007387 */ /* 0x0007e20000100a00 */
[----:B------:R-:W-:Y:S02]  /*cf690*/  IADD3.X R62, PT, PT, R43, UR7, RZ, P0, !PT ;  /* 0x000000072b3e7c10 */ /* 0x000fe400087fe4ff */
[----:B------:R-:W-:Y:S02]  /*cf6a0*/  LOP3.LUT R108, R109, R108, RZ, 0x3c, !PT ;  /* 0x0000006c6d6c7212 */ /* 0x000fe400078e3cff */
[----:B------:R-:W-:Y:S02]  /*cf6b0*/  LOP3.LUT R107, R107, R106, RZ, 0x3c, !PT ;  /* 0x0000006a6b6b7212 */ /* 0x000fe400078e3cff */
[----:B------:R-:W-:-:S02]  /*cf6c0*/  LOP3.LUT R113, R113, R112, RZ, 0x3c, !PT ;  /* 0x0000007071717212 */ /* 0x000fc400078e3cff */
[----:B------:R-:W-:Y:S02]  /*cf6d0*/  LOP3.LUT R106, R107, R106, RZ, 0x3c, !PT ;  /* 0x0000006a6b6a7212 */ /* 0x000fe400078e3cff */
[-C--:B------:R-:W-:Y:S01]  /*cf6e0*/  LOP3.LUT R105, R105, R104.reuse, RZ, 0x3c, !PT ;  /* 0x0000006869697212 */ /* 0x080fe200078e3cff */
[----:B------:R4:W-:Y:S01]  /*cf6f0*/  STL.64 [R1+0x1a30], R122 ;  /* 0x001a307a01007387 */ /* 0x0009e20000100a00 */
[----:B------:R-:W-:Y:S02]  /*cf700*/  IADD3 R63, P0, PT, R40, UR14, RZ ;  /* 0x0000000e283f7c10 */ /* 0x000fe4000ff1e0ff */
[----:B------:R-:W-:Y:S02]  /*cf710*/  LOP3.LUT R104, R105, R104, RZ, 0x3c, !PT ;  /* 0x0000006869687212 */ /* 0x000fe400078e3cff */
[----:B------:R-:W-:Y:S01]  /*cf720*/  LOP3.LUT R111, R111, R110, RZ, 0x3c, !PT ;  /* 0x0000006e6f6f7212 */ /* 0x000fe200078e3cff */
[----:B------:R1:W-:Y:S01]  /*cf730*/  STL.64 [R1+0x1a28], R120 ;  /* 0x001a287801007387 */ /* 0x0003e20000100a00 */
[----:B------:R-:W-:-:S02]  /*cf740*/  LOP3.LUT R109, R109, R108, RZ, 0x3c, !PT ;  /* 0x0000006c6d6d7212 */ /* 0x000fc400078e3cff */
[----:B------:R-:W-:Y:S01]  /*cf750*/  LOP3.LUT R107, R107, R106, RZ, 0x3c, !PT ;  /* 0x0000006a6b6b7212 */ /* 0x000fe200078e3cff */
[----:B------:R1:W-:Y:S01]  /*cf760*/  STL.64 [R1+0x1a20], R114 ;  /* 0x001a207201007387 */ /* 0x0003e20000100a00 */
[----:B------:R-:W-:Y:S01]  /*cf770*/  LOP3.LUT R105, R105, R104, RZ, 0x3c, !PT ;  /* 0x0000006869697212 */ /* 0x000fe200078e3cff */
[----:B------:R-:W-:Y:S01]  /*cf780*/  UISETP.GT.AND UP2, UPT, UR19, 0x62, UPT ;  /* 0x000000621300788c */ /* 0x000fe2000bf44270 */
[----:B------:R-:W-:Y:S01]  /*cf790*/  IADD3.X R64, PT, PT, R41, UR7, RZ, P0, !PT ;  /* 0x0000000729407c10 */ /* 0x000fe200087fe4ff */
[----:B------:R1:W-:Y:S01]  /*cf7a0*/  STL.64 [R1+0x1a18], R112 ;  /* 0x001a187001007387 */ /* 0x0003e20000100a00 */
[----:B------:R-:W-:Y:S01]  /*cf7b0*/  MOV R102, R155 ;  /* 0x0000009b00667202 */ /* 0x000fe20000000f00 */
[----:B------:R-:W-:Y:S01]  /*cf7c0*/  IMAD.MOV.U32 R103, RZ, RZ, R154 ;  /* 0x000000ffff677224 */ /* 0x000fe200078e009a */
[----:B------:R-:W-:Y:S01]  /*cf7d0*/  IADD3 R65, P0, PT, R18, UR14, RZ ;  /* 0x0000000e12417c10 */ /* 0x000fe2000ff1e0ff */
[----:B------:R1:W-:Y:S01]  /*cf7e0*/  STL.64 [R1+0x1a90], R110 ;  /* 0x001a906e01007387 */ /* 0x0003e20000100a00 */
[----:B------:R-:W-:Y:S01]  /*cf7f0*/  IMAD.MOV.U32 R100, RZ, RZ, R157 ;  /* 0x000000ffff647224 */ /* 0x000fe200078e009d */
[----:B------:R-:W-:Y:S01]  /*cf800*/  MOV R98, R159 ;  /* 0x0000009f00627202 */ /* 0x000fe20000000f00 */
[----:B------:R-:W-:Y:S01]  /*cf810*/  IMAD.MOV.U32 R101, RZ, RZ, R156 ;  /* 0x000000ffff657224 */ /* 0x000fe200078e009c */
[----:B------:R1:W-:Y:S01]  /*cf820*/  STL.64 [R1+0x1a88], R108 ;  /* 0x001a886c01007387 */ /* 0x0003e20000100a00 */
[----:B------:R-:W-:Y:S01]  /*cf830*/  IMAD.MOV.U32 R99, RZ, RZ, R158 ;  /* 0x000000ffff637224 */ /* 0x000fe200078e009e */
[----:B------:R-:W-:Y:S01]  /*cf840*/  USEL UR12, URZ, 0x4, !UP2 ;  /* 0x00000004ff0c7887 */ /* 0x000fe2000d000000 */
[----:B------:R-:W-:Y:S01]  /*cf850*/  IMAD.MOV.U32 R94, RZ, RZ, R119 ;  /* 0x000000ffff5e7224 */ /* 0x000fe200078e0077 */
[----:B------:R1:W-:Y:S01]  /*cf860*/  STL.64 [R1+0x1a80], R106 ;  /* 0x001a806a01007387 */ /* 0x0003e20000100a00 */
[----:B------:R-:W-:Y:S01]  /*cf870*/  MOV R95, R118 ;  /* 0x00000076005f7202 */ /* 0x000fe20000000f00 */
[----:B------:R-:W-:Y:S01]  /*cf880*/  IMAD.MOV.U32 R92, RZ, RZ, R153 ;  /* 0x000000ffff5c7224 */ /* 0x000fe200078e0099 */
[----:B------:R-:W-:Y:S01]  /*cf890*/  IADD3.X R66, PT, PT, R19, UR7, RZ, P0, !PT ;  /* 0x0000000713427c10 */ /* 0x000fe200087fe4ff */
[----:B------:R1:W-:Y:S01]  /*cf8a0*/  STL.64 [R1+0x1a78], R104 ;  /* 0x001a786801007387 */ /* 0x0003e20000100a00 */
[----:B------:R-:W-:Y:S01]  /*cf8b0*/  IMAD.MOV.U32 R93, RZ, RZ, R152 ;  /* 0x000000ffff5d7224 */ /* 0x000fe200078e0098 */
[----:B------:R-:W-:Y:S01]  /*cf8c0*/  IADD3 R67, P0, PT, R16, UR14, RZ ;  /* 0x0000000e10437c10 */ /* 0x000fe2000ff1e0ff */
[----:B------:R-:W-:Y:S01]  /*cf8d0*/  IMAD.MOV.U32 R90, RZ, RZ, R117 ;  /* 0x000000ffff5a7224 */ /* 0x000fe200078e0075 */
[----:B------:R1:W-:Y:S01]  /*cf8e0*/  STL.64 [R1+0x1a70], R102 ;  /* 0x001a706601007387 */ /* 0x0003e20000100a00 */
[----:B------:R-:W-:Y:S01]  /*cf8f0*/  MOV R91, R116 ;  /* 0x00000074005b7202 */ /* 0x000fe20000000f00 */
[----:B------:R-:W-:Y:S01]  /*cf900*/  IMAD.MOV.U32 R88, RZ, RZ, R3 ;  /* 0x000000ffff587224 */ /* 0x000fe200078e0003 */
[----:B------:R-:W-:Y:S01]  /*cf910*/  MOV R43, R6 ;  /* 0x00000006002b7202 */ /* 0x000fe20000000f00 */
[----:B------:R1:W-:Y:S01]  /*cf920*/  STL.64 [R1+0x1a68], R100 ;  /* 0x001a686401007387 */ /* 0x0003e20000100a00 */
[----:B------:R-:W-:Y:S01]  /*cf930*/  IMAD.MOV.U32 R89, RZ, RZ, R4 ;  /* 0x000000ffff597224 */ /* 0x000fe200078e0004 */
[----:B------:R-:W-:Y:S01]  /*cf940*/  UISETP.GT.AND UP6, UPT, UR19, 0x66, UPT ;  /* 0x000000661300788c */ /* 0x000fe2000bfc4270 */
[----:B------:R-:W-:Y:S01]  /*cf950*/  IMAD.MOV.U32 R6, RZ, RZ, R7 ;  /* 0x000000ffff067224 */ /* 0x000fe200078e0007 */
[----:B------:R1:W-:Y:S01]  /*cf960*/  STL.64 [R1+0x1a60], R98 ;  /* 0x001a606201007387 */ /* 0x0003e20000100a00 */
[----:B------:R-:W-:Y:S01]  /*cf970*/  IMAD.MOV.U32 R42, RZ, RZ, R5 ;  /* 0x000000ffff2a7224 */ /* 0x000fe200078e0005 */
[----:B------:R-:W-:Y:S01]  /*cf980*/  USEL UR12, UR12, URZ, !UP0 ;  /* 0x000000ff0c0c7287 */ /* 0x000fe2000c000000 */
[----:B------:R-:W-:Y:S01]  /*cf990*/  IMAD.MOV.U32 R7, RZ, RZ, R20 ;  /* 0x000000ffff077224 */ /* 0x000fe200078e0014 */
[----:B------:R-:W-:Y:S01]  /*cf9a0*/  IADD3.X R68, PT, PT, R17, UR7, RZ, P0, !PT ;  /* 0x0000000711447c10 */ /* 0x000fe200087fe4ff */
[----:B------:R-:W-:Y:S01]  /*cf9b0*/  IMAD.MOV.U32 R20, RZ, RZ, R21 ;  /* 0x000000ffff147224 */ /* 0x000fe200078e0015 */
[----:B------:R-:W-:Y:S01]  /*cf9c0*/  MOV R21, R22 ;  /* 0x0000001600157202 */ /* 0x000fe20000000f00 */
[----:B------:R-:W-:Y:S01]  /*cf9d0*/  IMAD.MOV.U32 R4, RZ, RZ, R23 ;  /* 0x000000ffff047224 */ /* 0x000fe200078e0017 */
[----:B------:R-:W-:Y:S01]  /*cf9e0*/  IADD3 R69, P0, PT, R14, UR14, RZ ;  /* 0x0000000e0e457c10 */ /* 0x000fe2000ff1e0ff */
[----:B------:R-:W-:Y:S01]  /*cf9f0*/  IMAD.MOV.U32 R5, RZ, RZ, R24 ;  /* 0x000000ffff057224 */ /* 0x000fe200078e0018 */
[----:B------:R-:W-:Y:S01]  /*cfa00*/  USEL UR13, URZ, 0x4, !UP6 ;  /* 0x00000004ff0d7887 */ /* 0x000fe2000f000000 */
[----:B------:R-:W-:Y:S01]  /*cfa10*/  IMAD.MOV.U32 R116, RZ, RZ, R25 ;  /* 0x000000ffff747224 */ /* 0x000fe200078e0019 */
[----:B------:R-:W-:Y:S01]  /*cfa20*/  MOV R117, R26 ;  /* 0x0000001a00757202 */ /* 0x000fe20000000f00 */
[----:B------:R-:W-:Y:S01]  /*cfa30*/  IMAD.MOV.U32 R152, RZ, RZ, R27 ;  /* 0x000000ffff987224 */ /* 0x000fe200078e001b */
[----:B------:R-:W-:Y:S01]  /*cfa40*/  MOV R119, R30 ;  /* 0x0000001e00777202 */ /* 0x000fe20000000f00 */
[----:B------:R-:W-:Y:S01]  /*cfa50*/  IMAD.MOV.U32 R153, RZ, RZ, R28 ;  /* 0x000000ffff997224 */ /* 0x000fe200078e001c */
[----:B------:R-:W-:Y:S01]  /*cfa60*/  ISETP.NE.U32.AND P6, PT, RZ, UR12, PT ;  /* 0x0000000cff007c0c */ /* 0x000fe2000bfc5070 */
[----:B------:R-:W-:Y:S01]  /*cfa70*/  IMAD.MOV.U32 R118, RZ, RZ, R29 ;  /* 0x000000ffff767224 */ /* 0x000fe200078e001d */
[----:B------:R-:W-:Y:S01]  /*cfa80*/  IADD3.X R70, PT, PT, R15, UR7, RZ, P0, !PT ;  /* 0x000000070f467c10 */ /* 0x000fe200087fe4ff */
[----:B------:R-:W-:Y:S01]  /*cfa90*/  IMAD.MOV.U32 R158, RZ, RZ, R31 ;  /* 0x000000ffff9e7224 */ /* 0x000fe200078e001f */
[----:B------:R-:W-:Y:S01]  /*cfaa0*/  IADD3 R71, P0, PT, R12, UR14, RZ ;  /* 0x0000000e0c477c10 */ /* 0x000fe2000ff1e0ff */
[----:B------:R-:W-:Y:S01]  /*cfab0*/  IMAD.MOV.U32 R159, RZ, RZ, R32 ;  /* 0x000000ffff9f7224 */ /* 0x000fe200078e0020 */
[----:B------:R-:W-:Y:S01]  /*cfac0*/  UISETP.GT.AND UP5, UPT, UR19, 0x6a, UPT ;  /* 0x0000006a1300788c */ /* 0x000fe2000bfa4270 */
[----:B------:R-:W-:Y:S01]  /*cfad0*/  IMAD.MOV.U32 R156, RZ, RZ, R33 ;  /* 0x000000ffff9c7224 */ /* 0x000fe200078e0021 */
[----:B------:R-:W-:Y:S01]  /*cfae0*/  MOV R157, R34 ;  /* 0x00000022009d7202 */ /* 0x000fe20000000f00 */
[----:B------:R-:W-:Y:S01]  /*cfaf0*/  USEL UR13, UR13, URZ, !UP0 ;  /* 0x000000ff0d0d7287 */ /* 0x000fe2000c000000 */
[----:B------:R-:W-:Y:S01]  /*cfb00*/  IMAD.MOV.U32 R154, RZ, RZ, R35 ;  /* 0x000000ffff9a7224 */ /* 0x000fe200078e0023 */
[----:B------:R-:W-:Y:S01]  /*cfb10*/  MOV R151, R38 ;  /* 0x0000002600977202 */ /* 0x000fe20000000f00 */
[----:B------:R-:W-:-:S02]  /*cfb20*/  IMAD.MOV.U32 R155, RZ, RZ, R36 ;  /* 0x000000ffff9b7224 */ /* 0x000fc400078e0024 */
[----:B------:R-:W-:Y:S01]  /*cfb30*/  IMAD.MOV.U32 R150, RZ, RZ, R37 ;  /* 0x000000ffff967224 */ /* 0x000fe200078e0025 */
[----:B------:R-:W-:Y:S01]  /*cfb40*/  IADD3.X R72, PT, PT, R13, UR7, RZ, P0, !PT ;  /* 0x000000070d487c10 */ /* 0x000fe200087fe4ff */
[----:B------:R-:W-:Y:S01]  /*cfb50*/  IMAD.MOV.U32 R148, RZ, RZ, R39 ;  /* 0x000000ffff947224 */ /* 0x000fe200078e0027 */
[----:B------:R-:W-:Y:S01]  /*cfb60*/  USEL UR16, URZ, 0x4, !UP5 ;  /* 0x00000004ff107887 */ /* 0x000fe2000e800000 */
[----:B------:R-:W-:Y:S01]  /*cfb70*/  IMAD.MOV.U32 R149, RZ, RZ, R44 ;  /* 0x000000ffff957224 */ /* 0x000fe200078e002c */
[----:B------:R-:W-:Y:S01]  /*cfb80*/  MOV R147, R46 ;  /* 0x0000002e00937202 */ /* 0x000fe20000000f00 */
[----:B------:R-:W-:Y:S01]  /*cfb90*/  IMAD.MOV.U32 R146, RZ, RZ, R45 ;  /* 0x000000ffff927224 */ /* 0x000fe200078e002d */
[----:B------:R-:W-:Y:S01]  /*cfba0*/  IADD3 R73, P0, PT, R10, UR14, RZ ;  /* 0x0000000e0a497c10 */ /* 0x000fe2000ff1e0ff */
[----:B------:R-:W-:Y:S01]  /*cfbb0*/  IMAD.MOV.U32 R144, RZ, RZ, R47 ;  /* 0x000000ffff907224 */ /* 0x000fe200078e002f */
[----:B------:R-:W-:Y:S01]  /*cfbc0*/  MOV R19, R50 ;  /* 0x0000003200137202 */ /* 0x000fe20000000f00 */
[----:B------:R-:W-:Y:S01]  /*cfbd0*/  IMAD.MOV.U32 R145, RZ, RZ, R48 ;  /* 0x000000ffff917224 */ /* 0x000fe200078e0030 */
[----:B------:R-:W-:Y:S01]  /*cfbe0*/  ISETP.NE.U32.AND P5, PT, RZ, UR13, PT ;  /* 0x0000000dff007c0c */ /* 0x000fe2000bfa5070 */
[----:B------:R-:W-:Y:S01]  /*cfbf0*/  IMAD.MOV.U32 R18, RZ, RZ, R49 ;  /* 0x000000ffff127224 */ /* 0x000fe200078e0031 */
[----:B------:R-:W-:Y:S01]  /*cfc00*/  UISETP.GT.AND UP1, UPT, UR19, 0x6e, UPT ;  /* 0x0000006e1300788c */ /* 0x000fe2000bf24270 */
[----:B------:R-:W-:Y:S01]  /*cfc10*/  IMAD.MOV.U32 R142, RZ, RZ, R51 ;  /* 0x000000ffff8e7224 */ /* 0x000fe200078e0033 */
[----:B------:R-:W-:Y:S01]  /*cfc20*/  MOV R141, R54 ;  /* 0x00000036008d7202 */ /* 0x000fe20000000f00 */
[----:B------:R-:W-:Y:S01]  /*cfc30*/  IMAD.MOV.U32 R143, RZ, RZ, R52 ;  /* 0x000000ffff8f7224 */ /* 0x000fe200078e0034 */
[----:B------:R-:W-:Y:S01]  /*cfc40*/  USEL UR16, UR16, URZ, !UP0 ;  /* 0x000000ff10107287 */ /* 0x000fe2000c000000 */
[----:B------:R-:W-:Y:S01]  /*cfc50*/  IMAD.MOV.U32 R140, RZ, RZ, R53 ;  /* 0x000000ffff8c7224 */ /* 0x000fe200078e0035 */
[----:B------:R-:W-:Y:S01]  /*cfc60*/  IADD3.X R74, PT, PT, R11, UR7, RZ, P0, !PT ;  /* 0x000000070b4a7c10 */ /* 0x000fe200087fe4ff */
[----:B------:R-:W-:Y:S01]  /*cfc70*/  IMAD.MOV.U32 R14, RZ, RZ, R55 ;  /* 0x000000ffff0e7224 */ /* 0x000fe200078e0037 */
[----:B------:R-:W-:Y:S01]  /*cfc80*/  IADD3 R75, P0, PT, R8, UR14, RZ ;  /* 0x0000000e084b7c10 */ /* 0x000fe2000ff1e0ff */
[----:B------:R-:W-:Y:S01]  /*cfc90*/  IMAD.MOV.U32 R15, RZ, RZ, R56 ;  /* 0x000000ffff0f7224 */ /* 0x000fe200078e0038 */
[----:B------:R-:W-:Y:S01]  /*cfca0*/  MOV R13, R58 ;  /* 0x0000003a000d7202 */ /* 0x000fe20000000f00 */
[----:B------:R-:W-:Y:S01]  /*cfcb0*/  IMAD.MOV.U32 R12, RZ, RZ, R57 ;  /* 0x000000ffff0c7224 */ /* 0x000fe200078e0039 */
[----:B------:R-:W-:Y:S01]  /*cfcc0*/  LDGSTS.E [R2+0x31000], desc[UR76][R176.64], P6 ;  /* 0x31000000b0027fae */ /* 0x000fe2000b1a104c */
[----:B------:R-:W-:Y:S01]  /*cfcd0*/  IMAD.MOV.U32 R134, RZ, RZ, R59 ;  /* 0x000000ffff867224 */ /* 0x000fe200078e003b */
[----:B------:R-:W-:Y:S01]  /*cfce0*/  USEL UR17, URZ, 0x4, !UP1 ;  /* 0x00000004ff117887 */ /* 0x000fe2000c800000 */
[----:B------:R-:W-:Y:S01]  /*cfcf0*/  IMAD.MOV.U32 R135, RZ, RZ, R60 ;  /* 0x000000ffff877224 */ /* 0x000fe200078e003c */
[----:B------:R-:W-:Y:S01]  /*cfd00*/  MOV R133, R62 ;  /* 0x0000003e00857202 */ /* 0x000fe20000000f00 */
[----:B------:R-:W-:Y:S01]  /*cfd10*/  IMAD.MOV.U32 R132, RZ, RZ, R61 ;  /* 0x000000ffff847224 */ /* 0x000fe200078e003d */
[----:B------:R-:W-:Y:S01]  /*cfd20*/  LDGSTS.E [R2+0x31100], desc[UR76][R174.64], P6 ;  /* 0x31100000ae027fae */ /* 0x000fe2000b1a104c */
[----:B------:R-:W-:Y:S01]  /*cfd30*/  IMAD.MOV.U32 R82, RZ, RZ, R63 ;  /* 0x000000ffff527224 */ /* 0x000fe200078e003f */
[----:B------:R-:W-:Y:S01]  /*cfd40*/  IADD3.X R76, PT, PT, R9, UR7, RZ, P0, !PT ;  /* 0x00000007094c7c10 */ /* 0x000fe200087fe4ff */
[----:B------:R-:W-:Y:S01]  /*cfd50*/  IMAD.MOV.U32 R83, RZ, RZ, R64 ;  /* 0x000000ffff537224 */ /* 0x000fe200078e0040 */
[----:B------:R-:W-:Y:S01]  /*cfd60*/  LDGSTS.E [R2+0x31200], desc[UR76][R172.64], P6 ;  /* 0x31200000ac027fae */ /* 0x000fe2000b1a104c */
[----:B------:R-:W-:Y:S01]  /*cfd70*/  IMAD.MOV.U32 R80, RZ, RZ, R65 ;  /* 0x000000ffff507224 */ /* 0x000fe200078e0041 */
[----:B------:R-:W-:Y:S01]  /*cfd80*/  MOV R81, R66 ;  /* 0x0000004200517202 */ /* 0x000fe20000000f00 */
[----:B------:R-:W-:Y:S01]  /*cfd90*/  IMAD.MOV.U32 R78, RZ, RZ, R67 ;  /* 0x000000ffff4e7224 */ /* 0x000fe200078e0043 */
[----:B------:R-:W-:Y:S01]  /*cfda0*/  ISETP.NE.U32.AND P4, PT, RZ, UR16, PT ;  /* 0x00000010ff007c0c */ /* 0x000fe2000bf85070 */
[----:B------:R-:W-:Y:S01]  /*cfdb0*/  LDGSTS.E [R2+0x31300], desc[UR76][R170.64], P6 ;  /* 0x31300000aa027fae */ /* 0x000fe2000b1a104c */
[----:B------:R-:W-:Y:S01]  /*cfdc0*/  IMAD.MOV.U32 R79, RZ, RZ, R68 ;  /* 0x000000ffff4f7224 */ /* 0x000fe200078e0044 */
[----:B------:R-:W-:Y:S01]  /*cfdd0*/  UISETP.GT.AND UP4, UPT, UR19, 0x72, UPT ;  /* 0x000000721300788c */ /* 0x000fe2000bf84270 */
[----:B------:R-:W-:Y:S01]  /*cfde0*/  IMAD.MOV.U32 R16, RZ, RZ, R69 ;  /* 0x000000ffff107224 */ /* 0x000fe200078e0045 */
[----:B------:R-:W-:Y:S01]  /*cfdf0*/  LDGSTS.E [R2+0x31400], desc[UR76][R168.64], P6 ;  /* 0x31400000a8027fae */ /* 0x000fe2000b1a104c */
[----:B------:R-:W-:Y:S01]  /*cfe00*/  USEL UR17, UR17, URZ, !UP0 ;  /* 0x000000ff11117287 */ /* 0x000fe2000c000000 */
[----:B------:R-:W-:Y:S01]  /*cfe10*/  MOV R17, R70 ;  /* 0x0000004600117202 */ /* 0x000fe20000000f00 */
[----:B------:R-:W-:Y:S01]  /*cfe20*/  IMAD.MOV.U32 R8, RZ, RZ, R71 ;  /* 0x000000ffff087224 */ /* 0x000fe200078e0047 */
[----:B------:R-:W-:Y:S01]  /*cfe30*/  LDGSTS.E [R2+0x31500], desc[UR76][R166.64], P6 ;  /* 0x31500000a6027fae */ /* 0x000fe2000b1a104c */
[----:B------:R-:W-:Y:S01]  /*cfe40*/  IMAD.MOV.U32 R9, RZ, RZ, R72 ;  /* 0x000000ffff097224 */ /* 0x000fe200078e0048 */
[----:B------:R-:W-:Y:S01]  /*cfe50*/  MOV R41, R74 ;  /* 0x0000004a00297202 */ /* 0x000fe20000000f00 */
[----:B------:R-:W-:Y:S01]  /*cfe60*/  IMAD.MOV.U32 R40, RZ, RZ, R73 ;  /* 0x000000ffff287224 */ /* 0x000fe200078e0049 */
[----:B------:R-:W-:Y:S01]  /*cfe70*/  LDGSTS.E [R2+0x31600], desc[UR76][R164.64], P6 ;  /* 0x31600000a4027fae */ /* 0x000fe2000b1a104c */
[----:B------:R-:W-:Y:S01]  /*cfe80*/  IMAD.MOV.U32 R10, RZ, RZ, R75 ;  /* 0x000000ffff0a7224 */ /* 0x000fe200078e004b */
[----:B------:R-:W-:Y:S01]  /*cfe90*/  USEL UR18, URZ, 0x4, !UP4 ;  /* 0x00000004ff127887 */ /* 0x000fe2000e000000 */
[----:B------:R-:W-:Y:S01]  /*cfea0*/  IMAD.MOV.U32 R11, RZ, RZ, R76 ;  /* 0x000000ffff0b7224 */ /* 0x000fe200078e004c */
        /* <DEDUP_REMOVED lines=22> */
[----:B--2---:R-:W-:-:S03]  /*d0010*/  IMAD.MOV.U32 R96, RZ, RZ, R139 ;  /* 0x000000ffff607224 */ /* 0x004fc600078e008b */
[----:B------:R-:W-:Y:S04]  /*d0020*/  LDGSTS.E [R2+0x35600], desc[UR76][R114.64], P4 ;  /* 0x3560000072027fae */ /* 0x000fe8000a1a104c */
[----:B------:R2:W-:Y:S04]  /*d0030*/  STL.64 [R1+0x1a58], R96 ;  /* 0x001a586001007387 */ /* 0x0005e80000100a00 */
[----:B------:R1:W-:Y:S04]  /*d0040*/  STL.64 [R1+0x1aa8], R94 ;  /* 0x001aa85e01007387 */ /* 0x0003e80000100a00 */
        /* <DEDUP_REMOVED lines=31> */
[----:B-1----:R-:W2:Y:S04]  /*d0240*/  LDL.LU.64 R176, [R1+0x5000] ;  /* 0x0050000001b07983 */ /* 0x002ea80000300a00 */
[----:B------:R-:W2:Y:S04]  /*d0250*/  LDL.LU.64 R174, [R1+0x4ff8] ;  /* 0x004ff80001ae7983 */ /* 0x000ea80000300a00 */
[----:B------:R-:W2:Y:S04]  /*d0260*/  LDL.LU.64 R172, [R1+0x4ff0] ;  /* 0x004ff00001ac7983 */ /* 0x000ea80000300a00 */
[----:B------:R-:W2:Y:S04]  /*d0270*/  LDL.LU.64 R170, [R1+0x4fe8] ;  /* 0x004fe80001aa7983 */ /* 0x000ea80000300a00 */
[----:B------:R-:W2:Y:S04]  /*d0280*/  LDL.LU.64 R168, [R1+0x4fe0] ;  /* 0x004fe00001a87983 */ /* 0x000ea80000300a00 */
[----:B------:R-:W2:Y:S04]  /*d0290*/  LDL.LU.64 R166, [R1+0x4fd8] ;  /* 0x004fd80001a67983 */ /* 0x000ea80000300a00 */
[----:B------:R-:W2:Y:S04]  /*d02a0*/  LDL.LU.64 R164, [R1+0x4fd0] ;  /* 0x004fd00001a47983 */ /* 0x000ea80000300a00 */
[----:B------:R-:W2:Y:S01]  /*d02b0*/  LDL.LU.64 R162, [R1+0x4fc8] ;  /* 0x004fc80001a27983 */ /* 0x000ea20000300a00 */
[----:B------:R-:W-:-:S03]  /*d02c0*/  USEL UR22, URZ, 0x4, !UP2 ;  /* 0x00000004ff167887 */ /* 0x000fc6000d000000 */
[----:B------:R-:W2:Y:S04]  /*d02d0*/  LDL.LU.64 R160, [R1+0x4fc0] ;  /* 0x004fc00001a07983 */ /* 0x000ea80000300a00 */
[----:B------:R-:W2:Y:S04]  /*d02e0*/  LDL.LU.64 R136, [R1+0x4fb8] ;  /* 0x004fb80001887983 */ /* 0x000ea80000300a00 */
[----:B------:R-:W-:Y:S01]  /*d02f0*/  LDGSTS.E [R2+0x35700], desc[UR76][R112.64], P4 ;  /* 0x3570000070027fae */ /* 0x000fe2000a1a104c */
[----:B------:R-:W-:-:S03]  /*d0300*/  ISETP.NE.U32.AND P1, PT, RZ, UR20, PT ;  /* 0x00000014ff007c0c */ /* 0x000fc6000bf25070 */
[----:B------:R-:W2:Y:S04]  /*d0310*/  LDL.LU.64 R86, [R1+0x4fb0] ;  /* 0x004fb00001567983 */ /* 0x000ea80000300a00 */
[----:B------:R-:W-:Y:S04]  /*d0320*/  LDGSTS.E [R2+0x37000], desc[UR76][R110.64], P3 ;  /* 0x370000006e027fae */ /* 0x000fe800099a104c */
[----:B------:R-:W2:Y:S04]  /*d0330*/  LDL.LU.64 R84, [R1+0x4fa8] ;  /* 0x004fa80001547983 */ /* 0x000ea80000300a00 */
[----:B------:R-:W-:Y:S01]  /*d0340*/  LDGSTS.E [R2+0x37100], desc[UR76][R108.64], P3 ;  /* 0x371000006c027fae */ /* 0x000fe200099a104c */
[----:B------:R-:W-:-:S03]  /*d0350*/  USEL UR22, UR22, URZ, !UP0 ;  /* 0x000000ff16167287 */ /* 0x000fc6000c000000 */
[----:B------:R-:W5:Y:S04]  /*d0360*/  LDL.LU.64 R250, [R1+0x4fa0] ;  /* 0x004fa00001fa7983 */ /* 0x000f680000300a00 */
[----:B------:R-:W-:Y:S04]  /*d0370*/  LDGSTS.E [R2+0x37200], desc[UR76][R106.64], P3 ;  /* 0x372000006a027fae */ /* 0x000fe800099a104c */
        /* <DEDUP_REMOVED lines=9> */
[----:B------:R-:W-:Y:S01]  /*d0410*/  LDGSTS.E [R2+0x37700], desc[UR76][R96.64], P3 ;  /* 0x3770000060027fae */ /* 0x000fe200099a104c */
[----:B------:R-:W-:-:S03]  /*d0420*/  ISETP.NE.U32.AND P0, PT, RZ, UR22, PT ;  /* 0x00000016ff007c0c */ /* 0x000fc6000bf05070 */
[----:B------:R-:W5:Y:S04]  /*d0430*/  LDL.LU.64 R126, [R1+0x4f70] ;  /* 0x004f7000017e7983 */ /* 0x000f680000300a00 */
[----:B------:R-:W-:Y:S04]  /*d0440*/  LDGSTS.E [R2+0x39000], desc[UR76][R94.64], P2 ;  /* 0x390000005e027fae */ /* 0x000fe800091a104c */
[----:B---3--:R-:W5:Y:S04]  /*d0450*/  LDL.LU.64 R124, [R1+0x4f68] ;  /* 0x004f6800017c7983 */ /* 0x008f680000300a00 */
[----:B------:R-:W-:Y:S04]  /*d0460*/  LDGSTS.E [R2+0x39100], desc[UR76][R92.64], P2 ;  /* 0x391000005c027fae */ /* 0x000fe800091a104c */
[----:B----4-:R-:W5:Y:S04]  /*d0470*/  LDL.LU.64 R122, [R1+0x4f60] ;  /* 0x004f6000017a7983 */ /* 0x010f680000300a00 */
        /* <DEDUP_REMOVED lines=8> */
[----:B------:R1:W-:Y:S04]  /*d0500*/  LDGSTS.E [R2+0x39600], desc[UR76][R20.64], P2 ;  /* 0x3960000014027fae */ /* 0x0003e800091a104c */
        /* <DEDUP_REMOVED lines=12> */
[----:B------:R-:W-:-:S03]  /*d05d0*/  UISETP.GT.AND UP6, UPT, UR19, 0x7e, UPT ;  /* 0x0000007e1300788c */ /* 0x000fc6000bfc4270 */
[----:B--2---:R-:W5:Y:S04]  /*d05e0*/  LDL.LU.64 R96, [R1+0x4f08] ;  /* 0x004f080001607983 */ /* 0x004f680000300a00 */
[----:B------:R-:W-:Y:S04]  /*d05f0*/  LDGSTS.E [R2+0x3b500], desc[UR76][R154.64], P1 ;  /* 0x3b5000009a027fae */ /* 0x000fe800089a104c */
[----:B------:R-:W5:Y:S04]  /*d0600*/  LDL.LU.64 R94, [R1+0x4f00] ;  /* 0x004f0000015e7983 */ /* 0x000f680000300a00 */
[----:B------:R-:W-:Y:S04]  /*d0610*/  LDGSTS.E [R2+0x3b600], desc[UR76][R150.64], P1 ;  /* 0x3b60000096027fae */ /* 0x000fe800089a104c */
[----:B------:R-:W5:Y:S04]  /*d0620*/  LDL.LU.64 R92, [R1+0x4ef8] ;  /* 0x004ef800015c7983 */ /* 0x000f680000300a00 */
[----:B------:R-:W-:Y:S04]  /*d0630*/  LDGSTS.E [R2+0x3b700], desc[UR76][R148.64], P1 ;  /* 0x3b70000094027fae */ /* 0x000fe800089a104c */
[----:B------:R-:W5:Y:S04]  /*d0640*/  LDL.LU.64 R90, [R1+0x4ef0] ;  /* 0x004ef000015a7983 */ /* 0x000f680000300a00 */
[----:B------:R-:W-:Y:S01]  /*d0650*/  LDGSTS.E [R2+0x3d000], desc[UR76][R146.64], P0 ;  /* 0x3d00000092027fae */ /* 0x000fe200081a104c */
[----:B------:R-:W-:-:S03]  /*d0660*/  USEL UR23, URZ, 0x4, !UP6 ;  /* 0x00000004ff177887 */ /* 0x000fc6000f000000 */
[----:B------:R-:W5:Y:S04]  /*d0670*/  LDL.LU.64 R88, [R1+0x4ee8] ;  /* 0x004ee80001587983 */ /* 0x000f680000300a00 */
[----:B------:R-:W-:Y:S04]  /*d0680*/  LDGSTS.E [R2+0x3d100], desc[UR76][R144.64], P0 ;  /* 0x3d10000090027fae */ /* 0x000fe800081a104c */
[----:B------:R-:W5:Y:S04]  /*d0690*/  LDL.LU.64 R42, [R1+0x4ee0] ;  /* 0x004ee000012a7983 */ /* 0x000f680000300a00 */
[----:B------:R-:W-:Y:S01]  /*d06a0*/  LDGSTS.E [R2+0x3d200], desc[UR76][R18.64], P0 ;  /* 0x3d20000012027fae */ /* 0x000fe200081a104c */
[----:B------:R-:W-:-:S03]  /*d06b0*/  USEL UR23, UR23, URZ, !UP0 ;  /* 0x000000ff17177287 */ /* 0x000fc6000c000000 */
[----:B------:R-:W-:Y:S04]  /*d06c0*/  LDGSTS.E [R2+0x3d300], desc[UR76][R142.64], P0 ;  /* 0x3d3000008e027fae */ /* 0x000fe800081a104c */
[----:B------:R-:W-:Y:S04]  /*d06d0*/  LDGSTS.E [R2+0x3d400], desc[UR76][R140.64], P0 ;  /* 0x3d4000008c027fae */ /* 0x000fe800081a104c */
[----:B------:R-:W2:Y:S04]  /*d06e0*/  LDL R18, [R1+0x3fec] ;  /* 0x003fec0001127983 */ /* 0x000ea80000100800 */
[----:B------:R-:W3:Y:S04]  /*d06f0*/  LDL R19, [R1+0x3ff8] ;  /* 0x003ff80001137983 */ /* 0x000ee80000100800 */
[----:B------:R-:W-:Y:S04]  /*d0700*/  LDGSTS.E [R2+0x3d500], desc[UR76][R14.64], P0 ;  /* 0x3d5000000e027fae */ /* 0x000fe800081a104c */
[----:B------:R-:W-:Y:S01]  /*d0710*/  LDGSTS.E [R2+0x3d600], desc[UR76][R12.64], P0 ;  /* 0x3d6000000c027fae */ /* 0x000fe200081a104c */
[----:B------:R-:W-:-:S03]  /*d0720*/  ISETP.NE.U32.AND P6, PT, RZ, UR23, PT ;  /* 0x00000017ff007c0c */ /* 0x000fc6000bfc5070 */
[----:B------:R-:W-:Y:S04]  /*d0730*/  LDGSTS.E [R2+0x3d700], desc[UR76][R134.64], P0 ;  /* 0x3d70000086027fae */ /* 0x000fe800081a104c */
[----:B------:R-:W4:Y:S04]  /*d0740*/  LDL R14, [R1+0x3fdc] ;  /* 0x003fdc00010e7983 */ /* 0x000f280000100800 */
[----:B------:R-:W4:Y:S04]  /*d0750*/  LDL R12, [R1+0x3fe4] ;  /* 0x003fe400010c7983 */ /* 0x000f280000100800 */
[----:B------:R-:W4:Y:S04]  /*d0760*/  LDL R13, [R1+0x3ff0] ;  /* 0x003ff000010d7983 */ /* 0x000f280000100800 */
[----:B------:R-:W4:Y:S04]  /*d0770*/  LDL R15, [R1+0x3fe8] ;  /* 0x003fe800010f7983 */ /* 0x000f280000100800 */
[----:B------:R-:W-:Y:S04]  /*d0780*/  LDGSTS.E [R2+0x3f000], desc[UR76][R132.64], P6 ;  /* 0x3f00000084027fae */ /* 0x000fe8000b1a104c */
[----:B------:R-:W-:Y:S04]  /*d0790*/  LDGSTS.E [R2+0x3f100], desc[UR76][R82.64], P6 ;  /* 0x3f10000052027fae */ /* 0x000fe8000b1a104c */
[----:B------:R-:W-:Y:S04]  /*d07a0*/  LDGSTS.E [R2+0x3f200], desc[UR76][R80.64], P6 ;  /* 0x3f20000050027fae */ /* 0x000fe8000b1a104c */
[----:B------:R-:W-:Y:S04]  /*d07b0*/  LDGSTS.E [R2+0x3f300], desc[UR76][R78.64], P6 ;  /* 0x3f3000004e027fae */ /* 0x000fe8000b1a104c */
[----:B------:R-:W-:Y:S04]  /*d07c0*/  LDGSTS.E [R2+0x3f400], desc[UR76][R16.64], P6 ;  /* 0x3f40000010027fae */ /* 0x000fe8000b1a104c */
[----:B------:R-:W-:Y:S04]  /*d07d0*/  LDGSTS.E [R2+0x3f500], desc[UR76][R8.64], P6 ;  /* 0x3f50000008027fae */ /* 0x000fe8000b1a104c */
[----:B------:R-:W-:Y:S04]  /*d07e0*/  LDGSTS.E [R2+0x3f600], desc[UR76][R40.64], P6 ;  /* 0x3f60000028027fae */ /* 0x000fe8000b1a104c */
[----:B------:R-:W4:Y:S04]  /*d07f0*/  LDL R16, [R1+0x3fcc] ;  /* 0x003fcc0001107983 */ /* 0x000f280000100800 */
[----:B------:R-:W4:Y:S04]  /*d0800*/  LDL R8, [R1+0x3fd4] ;  /* 0x003fd40001087983 */ /* 0x000f280000100800 */
[----:B------:R-:W4:Y:S04]  /*d0810*/  LDL R9, [R1+0x3fe0] ;  /* 0x003fe00001097983 */ /* 0x000f280000100800 */
[----:B------:R-:W4:Y:S04]  /*d0820*/  LDL R17, [R1+0x3fd8] ;  /* 0x003fd80001117983 */ /* 0x000f280000100800 */
[----:B------:R3:W-:Y:S04]  /*d0830*/  LDGSTS.E [R2+0x3f700], desc[UR76][R10.64], P6 ;  /* 0x3f7000000a027fae */ /* 0x0007e8000b1a104c */
[----:B------:R-:W4:Y:S04]  /*d0840*/  LDL R40, [R1+0x3fbc] ;  /* 0x003fbc0001287983 */ /* 0x000f280000100800 */
[----:B------:R-:W4:Y:S04]  /*d0850*/  LDL R41, [R1+0x3fc8] ;  /* 0x003fc80001297983 */ /* 0x000f280000100800 */
[----:B------:R-:W4:Y:S04]  /*d0860*/  LDL R10, [R1+0x3fc4] ;  /* 0x003fc400010a7983 */ /* 0x000f280000100800 */
[----:B------:R-:W4:Y:S01]  /*d0870*/  LDL R11, [R1+0x3fd0] ;  /* 0x003fd000010b7983 */ /* 0x000f220000100800 */
[----:B------:R-:W1:Y:S01]  /*d0880*/  S2R R139, SR_TID.X ;  /* 0x00000000008b7919 */ /* 0x000e620000002100 */
[----:B------:R-:W-:-:S02]  /*d0890*/  UISETP.GT.AND UP5, UPT, UR19, 0x3, UPT ;  /* 0x000000031300788c */ /* 0x000fc4000bfa4270 */
[----:B------:R-:W4:Y:S02]  /*d08a0*/  LDL R149, [R1+0x3fb4] ;  /* 0x003fb40001957983 */ /* 0x000f240000100800 */
[----:B------:R-:W-:Y:S02]  /*d08b0*/  USEL UR24, URZ, 0x4, !UP5 ;  /* 0x00000004ff187887 */ /* 0x000fe4000e800000 */
[----:B------:R-:W4:Y:S02]  /*d08c0*/  LDL R148, [R1+0x3fc0] ;  /* 0x003fc00001947983 */ /* 0x000f240000100800 */
[----:B------:R-:W-:Y:S02]  /*d08d0*/  USEL UR24, UR24, URZ, !UP0 ;  /* 0x000000ff18187287 */ /* 0x000fe4000c000000 */
[----:B------:R-:W-:Y:S01]  /*d08e0*/  UISETP.GT.AND UP1, UPT, UR19, 0x7, UPT ;  /* 0x000000071300788c */ /* 0x000fe2000bf24270 */
[----:B------:R-:W4:Y:S03]  /*d08f0*/  LDL R151, [R1+0x39f0] ;  /* 0x0039f00001977983 */ /* 0x000f260000100800 */
[----:B------:R-:W-:Y:S01]  /*d0900*/  ISETP.NE.U32.AND P0, PT, RZ, UR24, PT ;  /* 0x00000018ff007c0c */ /* 0x000fe2000bf05070 */
[----:B------:R-:W4:Y:S04]  /*d0910*/  LDL R150, [R1+0x39f4] ;  /* 0x0039f40001967983 */ /* 0x000f280000100800 */
[----:B------:R-:W4:Y:S04]  /*d0920*/  LDL R143, [R1+0x2d74] ;  /* 0x002d7400018f7983 */ /* 0x000f280000100800 */
[----:B------:R-:W4:Y:S04]  /*d0930*/  LDL R142, [R1+0x2d78] ;  /* 0x002d7800018e7983 */ /* 0x000f280000100800 */
[----:B------:R-:W4:Y:S01]  /*d0940*/  LDL R141, [R1+0x2d84] ;  /* 0x002d8400018d7983 */ /* 0x000f220000100800 */
[----:B-1----:R-:W-:-:S03]  /*d0950*/  LOP3.LUT R139, R139, 0x3f, RZ, 0xc0, !PT ;  /* 0x0000003f8b8b7812 */ /* 0x002fc600078ec0ff */
[----:B------:R-:W4:Y:S02]  /*d0960*/  LDL R140, [R1+0x2d88] ;  /* 0x002d8800018c7983 */ /* 0x000f240000100800 */
[----:B------:R-:W-:Y:S02]  /*d0970*/  IMAD.SHL.U32 R24, R139, 0x4, RZ ;  /* 0x000000048b187824 */ /* 0x000fe400078e00ff */
[----:B------:R-:W4:Y:S03]  /*d0980*/  LDL R147, [R1+0x2ea4] ;  /* 0x002ea40001937983 */ /* 0x000f260000100800 */
[----:B------:R-:W-:Y:S01]  /*d0990*/  LOP3.LUT R20, R24, 0x60, RZ, 0x3c, !PT ;  /* 0x0000006018147812 */ /* 0x000fe200078e3cff */
[----:B------:R-:W4:Y:S03]  /*d09a0*/  LDL R146, [R1+0x2ea8] ;  /* 0x002ea80001927983 */ /* 0x000f260000100800 */
[----:B------:R-:W-:Y:S01]  /*d09b0*/  IADD3 R22, PT, PT, R20, UR21, RZ ;  /* 0x0000001514167c10 */ /* 0x000fe2000fffe0ff */
[----:B------:R-:W4:Y:S04]  /*d09c0*/  LDL R145, [R1+0x2eac] ;  /* 0x002eac0001917983 */ /* 0x000f280000100800 */
[----:B------:R-:W4:Y:S04]  /*d09d0*/  LDL R144, [R1+0x2eb0] ;  /* 0x002eb00001907983 */ /* 0x000f280000100800 */
[----:B------:R-:W4:Y:S04]  /*d09e0*/  LDL R135, [R1+0x3094] ;  /* 0x0030940001877983 */ /* 0x000f280000100800 */
[----:B------:R-:W4:Y:S01]  /*d09f0*/  LDL R79, [R1+0x3098] ;  /* 0x00309800014f7983 */ /* 0x000f220000100800 */
[----:B--2---:R-:W-:-:S03]  /*d0a00*/  IMAD.MOV.U32 R3, RZ, RZ, R18 ;  /* 0x000000ffff037224 */ /* 0x004fc600078e0012 */
[----:B------:R-:W2:Y:S01]  /*d0a10*/  LDL R18, [R1+0x3eec] ;  /* 0x003eec0001127983 */ /* 0x000ea20000100800 */
[----:B---3--:R-:W-:-:S03]  /*d0a20*/  IMAD.MOV.U32 R2, RZ, RZ, R19 ;  /* 0x000000ffff027224 */ /* 0x008fc600078e0013 */
[----:B------:R-:W3:Y:S04]  /*d0a30*/  LDL R19, [R1+0x3ef8] ;  /* 0x003ef80001137983 */ /* 0x000ee80000100800 */
[----:B------:R4:W-:Y:S02]  /*d0a40*/  LDGSTS.E [R22+0x1800], desc[UR76][R2.64], P0 ;  /* 0x0180000002167fae */ /* 0x0009e400081a104c */
[----:B----4-:R-:W-:Y:S02]  /*d0a50*/  MOV R3, R12 ;  /* 0x0000000c00037202 */ /* 0x010fe40000000f00 */
[----:B------:R-:W4:Y:S01]  /*d0a60*/  LDL R12, [R1+0x3ee4] ;  /* 0x003ee400010c7983 */ /* 0x000f220000100800 */
[----:B------:R-:W-:-:S03]  /*d0a70*/  IMAD.MOV.U32 R2, RZ, RZ, R13 ;  /* 0x000000ffff027224 */ /* 0x000fc600078e000d */
[----:B------:R-:W4:Y:S04]  /*d0a80*/  LDL R13, [R1+0x3ef0] ;  /* 0x003ef000010d7983 */ /* 0x000f280000100800 */
[----:B------:R1:W-:Y:S02]  /*d0a90*/  LDGSTS.E [R22+0x1900], desc[UR76][R2.64], P0 ;  /* 0x0190000002167fae */ /* 0x0003e400081a104c */
[----:B-1----:R-:W-:Y:S02]  /*d0aa0*/  IMAD.MOV.U32 R2, RZ, RZ, R15 ;  /* 0x000000ffff027224 */ /* 0x002fe400078e000f */
[----:B------:R-:W-:Y:S01]  /*d0ab0*/  IMAD.MOV.U32 R3, RZ, RZ, R14 ;  /* 0x000000ffff037224 */ /* 0x000fe200078e000e */
[----:B------:R-:W4:Y:S04]  /*d0ac0*/  LDL R15, [R1+0x3ee8] ;  /* 0x003ee800010f7983 */ /* 0x000f280000100800 */
[----:B------:R-:W4:Y:S04]  /*d0ad0*/  LDL R14, [R1+0x3edc] ;  /* 0x003edc00010e7983 */ /* 0x000f280000100800 */
[----:B------:R1:W-:Y:S02]  /*d0ae0*/  LDGSTS.E [R22+0x1a00], desc[UR76][R2.64], P0 ;  /* 0x01a0000002167fae */ /* 0x0003e400081a104c */
[----:B-1----:R-:W-:-:S02]  /*d0af0*/  MOV R3, R8 ;  /* 0x0000000800037202 */ /* 0x002fc40000000f00 */
        /* <DEDUP_REMOVED lines=9> */
[----:B-1----:R-:W-:Y:S01]  /*d0b90*/  IMAD.MOV.U32 R2, RZ, RZ, R11 ;  /* 0x000000ffff027224 */ /* 0x002fe200078e000b */
[----:B------:R-:W-:Y:S01]  /*d0ba0*/  MOV R3, R10 ;  /* 0x0000000a00037202 */ /* 0x000fe20000000f00 */
[----:B------:R-:W4:Y:S04]  /*d0bb0*/  LDL R11, [R1+0x3ed0] ;  /* 0x003ed000010b7983 */ /* 0x000f280000100800 */
[----:B------:R-:W4:Y:S04]  /*d0bc0*/  LDL R10, [R1+0x3ec4] ;  /* 0x003ec400010a7983 */ /* 0x000f280000100800 */
[----:B------:R1:W-:Y:S02]  /*d0bd0*/  LDGSTS.E [R22+0x1d00], desc[UR76][R2.64], P0 ;  /* 0x01d0000002167fae */ /* 0x0003e400081a104c */
[----:B-1----:R-:W-:-:S02]  /*d0be0*/  IMAD.MOV.U32 R2, RZ, RZ, R41 ;  /* 0x000000ffff027224 */ /* 0x002fc400078e0029 */
[----:B------:R-:W-:Y:S01]  /*d0bf0*/  IMAD.MOV.U32 R3, RZ, RZ, R40 ;  /* 0x000000ffff037224 */ /* 0x000fe200078e0028 */
[----:B------:R-:W4:Y:S04]  /*d0c00*/  LDL R41, [R1+0x3ec8] ;  /* 0x003ec80001297983 */ /* 0x000f280000100800 */
[----:B------:R-:W4:Y:S01]  /*d0c10*/  LDL R40, [R1+0x3ebc] ;  /* 0x003ebc0001287983 */ /* 0x000f220000100800 */
[----:B------:R-:W-:-:S03]  /*d0c20*/  USEL UR12, URZ, 0x4, !UP1 ;  /* 0x00000004ff0c7887 */ /* 0x000fc6000c800000 */
[----:B------:R1:W-:Y:S01]  /*d0c30*/  LDGSTS.E [R22+0x1e00], desc[UR76][R2.64], P0 ;  /* 0x01e0000002167fae */ /* 0x0003e200081a104c */
[----:B------:R-:W-:-:S06]  /*d0c40*/  USEL UR12, UR12, URZ, !UP0 ;  /* 0x000000ff0c0c7287 */ /* 0x000fcc000c000000 */
[----:B------:R-:W-:Y:S01]  /*d0c50*/  ISETP.NE.U32.AND P1, PT, RZ, UR12, PT ;  /* 0x0000000cff007c0c */ /* 0x000fe2000bf25070 */
[----:B-1----:R-:W-:Y:S01]  /*d0c60*/  IMAD.MOV.U32 R2, RZ, RZ, R148 ;  /* 0x000000ffff027224 */ /* 0x002fe200078e0094 */
[----:B------:R-:W-:Y:S01]  /*d0c70*/  MOV R3, R149 ;  /* 0x0000009500037202 */ /* 0x000fe20000000f00 */
[----:B------:R-:W4:Y:S04]  /*d0c80*/  LDL R148, [R1+0x3ec0] ;  /* 0x003ec00001947983 */ /* 0x000f280000100800 */
[----:B------:R-:W4:Y:S04]  /*d0c90*/  LDL R149, [R1+0x3ea4] ;  /* 0x003ea40001957983 */ /* 0x000f280000100800 */
[----:B------:R2:W-:Y:S02]  /*d0ca0*/  LDGSTS.E [R22+0x1f00], desc[UR76][R2.64], P0 ;  /* 0x01f0000002167fae */ /* 0x0005e400081a104c */
[----:B--2---:R-:W-:-:S02]  /*d0cb0*/  IMAD.MOV.U32 R3, RZ, RZ, R18 ;  /* 0x000000ffff037224 */ /* 0x004fc400078e0012 */
        /* <DEDUP_REMOVED lines=10> */
[----:B------:R-:W4:Y:S01]  /*d0d60*/  LDL R15, [R1+0x3df8] ;  /* 0x003df800010f7983 */ /* 0x000f220000100800 */
[----:B------:R-:W-:-:S03]  /*d0d70*/  IMAD.MOV.U32 R3, RZ, RZ, R14 ;  /* 0x000000ffff037224 */ /* 0x000fc600078e000e */
[----:B------:R-:W4:Y:S04]  /*d0d80*/  LDL R14, [R1+0x3ddc] ;  /* 0x003ddc00010e7983 */ /* 0x000f280000100800 */
[----:B------:R1:W-:Y:S02]  /*d0d90*/  LDGSTS.E [R22+0x3a00], desc[UR76][R2.64], P1 ;  /* 0x03a0000002167fae */ /* 0x0003e400089a104c */
[----:B-1----:R-:W-:Y:S02]  /*d0da0*/  MOV R3, R8 ;  /* 0x0000000800037202 */ /* 0x002fe40000000f00 */
        /* <DEDUP_REMOVED lines=9> */
[----:B-1----:R-:W-:Y:S02]  /*d0e40*/  IMAD.MOV.U32 R2, RZ, RZ, R11 ;  /* 0x000000ffff027224 */ /* 0x002fe400078e000b */
[----:B------:R-:W4:Y:S01]  /*d0e50*/  LDL R11, [R1+0x3dd0] ;  /* 0x003dd000010b7983 */ /* 0x000f220000100800 */
[----:B------:R-:W-:-:S03]  /*d0e60*/  MOV R3, R10 ;  /* 0x0000000a00037202 */ /* 0x000fc60000000f00 */
[----:B------:R-:W4:Y:S04]  /*d0e70*/  LDL R10, [R1+0x3dc4] ;  /* 0x003dc400010a7983 */ /* 0x000f280000100800 */
[----:B------:R1:W-:Y:S02]  /*d0e80*/  LDGSTS.E [R22+0x3d00], desc[UR76][R2.64], P1 ;  /* 0x03d0000002167fae */ /* 0x0003e400089a104c */
[----:B-1----:R-:W-:Y:S02]  /*d0e90*/  IMAD.MOV.U32 R2, RZ, RZ, R41 ;  /* 0x000000ffff027224 */ /* 0x002fe400078e0029 */
[----:B------:R-:W4:Y:S01]  /*d0ea0*/  LDL R41, [R1+0x3dc8] ;  /* 0x003dc80001297983 */ /* 0x000f220000100800 */
[----:B------:R-:W-:-:S03]  /*d0eb0*/  IMAD.MOV.U32 R3, RZ, RZ, R40 ;  /* 0x000000ffff037224 */ /* 0x000fc600078e0028 */
[----:B------:R-:W4:Y:S01]  /*d0ec0*/  LDL R40, [R1+0x3dbc] ;  /* 0x003dbc0001287983 */ /* 0x000f220000100800 */
[----:B------:R-:W-:-:S03]  /*d0ed0*/  UISETP.GT.AND UP1, UPT, UR19, 0xb, UPT ;  /* 0x0000000b1300788c */ /* 0x000fc6000bf24270 */
[----:B------:R1:W-:Y:S01]  /*d0ee0*/  LDGSTS.E [R22+0x3e00], desc[UR76][R2.64], P1 ;  /* 0x03e0000002167fae */ /* 0x0003e200089a104c */
[----:B------:R-:W-:-:S04]  /*d0ef0*/  USEL UR12, URZ, 0x4, !UP1 ;  /* 0x00000004ff0c7887 */ /* 0x000fc8000c800000 */
[----:B------:R-:W-:-:S06]  /*d0f00*/  USEL UR12, UR12, URZ, !UP0 ;  /* 0x000000ff0c0c7287 */ /* 0x000fcc000c000000 */
[----:B------:R-:W-:Y:S01]  /*d0f10*/  ISETP.NE.U32.AND P0, PT, RZ, UR12, PT ;  /* 0x0000000cff007c0c */ /* 0x000fe2000bf05070 */
[----:B-1----:R-:W-:Y:S02]  /*d0f20*/  IMAD.MOV.U32 R2, RZ, RZ, R148 ;  /* 0x000000ffff027224 */ /* 0x002fe400078e0094 */
[----:B------:R-:W4:Y:S01]  /*d0f30*/  LDL R148, [R1+0x3dc0] ;  /* 0x003dc00001947983 */ /* 0x000f220000100800 */
[----:B------:R-:W-:-:S03]  /*d0f40*/  MOV R3, R149 ;  /* 0x0000009500037202 */ /* 0x000fc60000000f00 */
[----:B------:R-:W4:Y:S04]  /*d0f50*/  LDL R149, [R1+0x3da4] ;  /* 0x003da40001957983 */ /* 0x000f280000100800 */
[----:B------:R2:W-:Y:S02]  /*d0f60*/  LDGSTS.E [R22+0x3f00], desc[UR76][R2.64], P1 ;  /* 0x03f0000002167fae */ /* 0x0005e400089a104c */
[----:B--2---:R-:W-:Y:S02]  /*d0f70*/  IMAD.MOV.U32 R3, RZ, RZ, R18 ;  /* 0x000000ffff037224 */ /* 0x004fe400078e0012 */
        /* <DEDUP_REMOVED lines=80> */
[----:B------:R-:W-:Y:S01]  /*d1480*/  USEL UR12, UR12, URZ, !UP0 ;  /* 0x000000ff0c0c7287 */ /* 0x000fe2000c000000 */
[----:B-1----:R-:W-:Y:S02]  /*d1490*/  IMAD.MOV.U32 R2, RZ, RZ, R148 ;  /* 0x000000ffff027224 */ /* 0x002fe400078e0094 */
[----:B------:R-:W4:Y:S01]  /*d14a0*/  LDL R148, [R1+0x3bc0] ;  /* 0x003bc00001947983 */ /* 0x000f220000100800 */
[----:B------:R-:W-:-:S03]  /*d14b0*/  MOV R3, R149 ;  /* 0x0000009500037202 */ /* 0x000fc60000000f00 */
[----:B------:R-:W4:Y:S01]  /*d14c0*/  LDL R149, [R1+0x3ba4] ;  /* 0x003ba40001957983 */ /* 0x000f220000100800 */
[----:B------:R-:W-:-:S03]  /*d14d0*/  ISETP.NE.U32.AND P0, PT, RZ, UR12, PT ;  /* 0x0000000cff007c0c */ /* 0x000fc6000bf05070 */
[----:B------:R2:W-:Y:S02]  /*d14e0*/  LDGSTS.E [R22+0x7f00], desc[UR76][R2.64], P1 ;  /* 0x07f0000002167fae */ /* 0x0005e400089a104c */
[----:B--2---:R-:W-:Y:S02]  /*d14f0*/  IMAD.MOV.U32 R3, RZ, RZ, R18 ;  /* 0x000000ffff037224 */ /* 0x004fe400078e0012 */
[----:B------:R-:W2:Y:S01]  /*d1500*/  LDL R18, [R1+0x3ae8] ;  /* 0x003ae80001127983 */ /* 0x000ea20000100800 */
[----:B---3--:R-:W-:-:S03]  /*d1510*/  IMAD.MOV.U32 R2, RZ, RZ, R19 ;  /* 0x000000ffff027224 */ /* 0x008fc600078e0013 */
[----:B------:R-:W3:Y:S04]  /*d1520*/  LDL R19, [R1+0x3aec] ;  /* 0x003aec0001137983 */ /* 0x000ee80000100800 */
[----:B------:R4:W-:Y:S02]  /*d1530*/  LDGSTS.E [R22+0x9800], desc[UR76][R2.64], P0 ;  /* 0x0980000002167fae */ /* 0x0009e400081a104c */
[----:B----4-:R-:W-:Y:S02]  /*d1540*/  IMAD.MOV.U32 R2, RZ, RZ, R15 ;  /* 0x000000ffff027224 */ /* 0x010fe400078e000f */
[----:B------:R-:W4:Y:S01]  /*d1550*/  LDL R15, [R1+0x3af4] ;  /* 0x003af400010f7983 */ /* 0x000f220000100800 */
[----:B------:R-:W-:-:S03]  /*d1560*/  MOV R3, R14 ;  /* 0x0000000e00037202 */ /* 0x000fc60000000f00 */
        /* <DEDUP_REMOVED lines=26> */
[----:B------:R-:W-:-:S03]  /*d1710*/  UISETP.GT.AND UP1, UPT, UR19, 0x17, UPT ;  /* 0x000000171300788c */ /* 0x000fc6000bf24270 */
[----:B------:R1:W-:Y:S01]  /*d1720*/  LDGSTS.E [R22+0x9e00], desc[UR76][R2.64], P0 ;  /* 0x09e0000002167fae */ /* 0x0003e200081a104c */
[----:B------:R-:W-:-:S04]  /*d1730*/  USEL UR12, URZ, 0x4, !UP1 ;  /* 0x00000004ff0c7887 */ /* 0x000fc8000c800000 */
[----:B------:R-:W-:Y:S01]  /*d1740*/  USEL UR12, UR12, URZ, !UP0 ;  /* 0x000000ff0c0c7287 */ /* 0x000fe2000c000000 */
[----:B-1----:R-:W-:Y:S01]  /*d1750*/  IMAD.MOV.U32 R2, RZ, RZ, R148 ;  /* 0x000000ffff027224 */ /* 0x002fe200078e0094 */
[----:B------:R-:W-:Y:S01]  /*d1760*/  MOV R3, R149 ;  /* 0x0000009500037202 */ /* 0x000fe20000000f00 */
[----:B------:R-:W4:Y:S03]  /*d1770*/  LDL R148, [R1+0x39d0] ;  /* 0x0039d00001947983 */ /* 0x000f260000100800 */
[----:B------:R-:W-:Y:S01]  /*d1780*/  ISETP.NE.U32.AND P1, PT, RZ, UR12, PT ;  /* 0x0000000cff007c0c */ /* 0x000fe2000bf25070 */
[----:B------:R2:W-:Y:S04]  /*d1790*/  LDGSTS.E [R22+0x9f00], desc[UR76][R2.64], P0 ;  /* 0x09f0000002167fae */ /* 0x0005e800081a104c */
[----:B------:R-:W4:Y:S01]  /*d17a0*/  LDL R149, [R1+0x39c4] ;  /* 0x0039c40001957983 */ /* 0x000f220000100800 */
[----:B--2---:R-:W-:-:S03]  /*d17b0*/  IMAD.MOV.U32 R3, RZ, RZ, R18 ;  /* 0x000000ffff037224 */ /* 0x004fc600078e0012 */
        /* <DEDUP_REMOVED lines=24> */
[----:B-1----:R-:W-:Y:S01]  /*d1940*/  IMAD.MOV.U32 R2, RZ, RZ, R11 ;  /* 0x000000ffff027224 */ /* 0x002fe200078e000b */
[----:B------:R-:W-:Y:S01]  /*d1950*/  UISETP.GT.AND UP1, UPT, UR19, 0x1b, UPT ;  /* 0x0000001b1300788c */ /* 0x000fe2000bf24270 */
[----:B------:R-:W4:Y:S01]  /*d1960*/  LDL R11, [R1+0x38ec] ;  /* 0x0038ec00010b7983 */ /* 0x000f220000100800 */
[----:B------:R-:W-:Y:S02]  /*d1970*/  MOV R3, R10 ;  /* 0x0000000a00037202 */ /* 0x000fe40000000f00 */
[----:B------:R-:W-:Y:S01]  /*d1980*/  USEL UR12, URZ, 0x4, !UP1 ;  /* 0x00000004ff0c7887 */ /* 0x000fe2000c800000 */
[----:B------:R-:W4:Y:S04]  /*d1990*/  LDL R10, [R1+0x38e8] ;  /* 0x0038e800010a7983 */ /* 0x000f280000100800 */
[----:B------:R1:W-:Y:S02]  /*d19a0*/  LDGSTS.E [R22+0xbd00], desc[UR76][R2.64], P1 ;  /* 0x0bd0000002167fae */ /* 0x0003e400089a104c */
[----:B-1----:R-:W-:-:S02]  /*d19b0*/  IMAD.MOV.U32 R2, RZ, RZ, R41 ;  /* 0x000000ffff027224 */ /* 0x002fc400078e0029 */
[----:B------:R-:W4:Y:S01]  /*d19c0*/  LDL R41, [R1+0x39c8] ;  /* 0x0039c80001297983 */ /* 0x000f220000100800 */
[----:B------:R-:W-:-:S03]  /*d19d0*/  IMAD.MOV.U32 R3, RZ, RZ, R40 ;  /* 0x000000ffff037224 */ /* 0x000fc600078e0028 */
[----:B------:R-:W4:Y:S01]  /*d19e0*/  LDL R40, [R1+0x39bc] ;  /* 0x0039bc0001287983 */ /* 0x000f220000100800 */
[----:B------:R-:W-:-:S03]  /*d19f0*/  USEL UR12, UR12, URZ, !UP0 ;  /* 0x000000ff0c0c7287 */ /* 0x000fc6000c000000 */
[----:B------:R2:W-:Y:S03]  /*d1a00*/  LDGSTS.E [R22+0xbe00], desc[UR76][R2.64], P1 ;  /* 0x0be0000002167fae */ /* 0x0005e600089a104c */
[----:B------:R-:W-:Y:S02]  /*d1a10*/  ISETP.NE.U32.AND P0, PT, RZ, UR12, PT ;  /* 0x0000000cff007c0c */ /* 0x000fe4000bf05070 */
[----:B--2---:R-:W-:Y:S02]  /*d1a20*/  MOV R3, R18 ;  /* 0x0000001200037202 */ /* 0x004fe40000000f00 */
[----:B------:R-:W2:Y:S01]  /*d1a30*/  LDL R18, [R1+0x39a4] ;  /* 0x0039a40001127983 */ /* 0x000ea20000100800 */
[----:B---3--:R-:W-:-:S03]  /*d1a40*/  IMAD.MOV.U32 R2, RZ, RZ, R19 ;  /* 0x000000ffff027224 */ /* 0x008fc600078e0013 */
[----:B------:R-:W3:Y:S04]  /*d1a50*/  LDL R19, [R1+0x39c0] ;  /* 0x0039c00001137983 */ /* 0x000ee80000100800 */
[----:B------:R4:W-:Y:S02]  /*d1a60*/  LDGSTS.E [R22+0xbf00], desc[UR76][R2.64], P1 ;  /* 0x0bf0000002167fae */ /* 0x0009e400089a104c */
[----:B----4-:R-:W-:Y:S02]  /*d1a70*/  IMAD.MOV.U32 R2, RZ, RZ, R15 ;  /* 0x000000ffff027224 */ /* 0x010fe400078e000f */
[----:B------:R-:W4:Y:S01]  /*d1a80*/  LDL R15, [R1+0x38f4] ;  /* 0x0038f400010f7983 */ /* 0x000f220000100800 */
[----:B------:R-:W-:-:S03]  /*d1a90*/  IMAD.MOV.U32 R3, RZ, RZ, R14 ;  /* 0x000000ffff037224 */ /* 0x000fc600078e000e */
        /* <DEDUP_REMOVED lines=25> */
[----:B------:R-:W-:Y:S01]  /*d1c30*/  USEL UR12, URZ, 0x4, !UP1 ;  /* 0x00000004ff0c7887 */ /* 0x000fe2000c800000 */
[----:B------:R-:W4:Y:S04]  /*d1c40*/  LDL R149, [R1+0x37d4] ;  /* 0x0037d40001957983 */ /* 0x000f280000100800 */
[----:B------:R1:W-:Y:S04]  /*d1c50*/  LDGSTS.E [R22+0xdd00], desc[UR76][R2.64], P0 ;  /* 0x0dd0000002167fae */ /* 0x0003e800081a104c */
[----:B------:R-:W4:Y:S01]  /*d1c60*/  LDL R148, [R1+0x37e0] ;  /* 0x0037e00001947983 */ /* 0x000f220000100800 */
[----:B-1----:R-:W-:-:S02]  /*d1c70*/  IMAD.MOV.U32 R2, RZ, RZ, R41 ;  /* 0x000000ffff027224 */ /* 0x002fc400078e0029 */
[----:B------:R-:W-:Y:S01]  /*d1c80*/  IMAD.MOV.U32 R3, RZ, RZ, R40 ;  /* 0x000000ffff037224 */ /* 0x000fe200078e0028 */
[----:B------:R-:W4:Y:S04]  /*d1c90*/  LDL R41, [R1+0x38d0] ;  /* 0x0038d00001297983 */ /* 0x000f280000100800 */
        /* <DEDUP_REMOVED lines=9> */
[----:B-1----:R-:W-:Y:S02]  /*d1d30*/  IMAD.MOV.U32 R2, RZ, RZ, R11 ;  /* 0x000000ffff027224 */ /* 0x002fe400078e000b */
[----:B------:R-:W-:Y:S01]  /*d1d40*/  IMAD.MOV.U32 R3, RZ, RZ, R10 ;  /* 0x000000ffff037224 */ /* 0x000fe200078e000a */
[----:B------:R-:W3:Y:S04]  /*d1d50*/  LDL R11, [R1+0x38c0] ;  /* 0x0038c000010b7983 */ /* 0x000ee80000100800 */
[----:B------:R-:W3:Y:S04]  /*d1d60*/  LDL R10, [R1+0x38a4] ;  /* 0x0038a400010a7983 */ /* 0x000ee80000100800 */
[----:B------:R4:W-:Y:S02]  /*d1d70*/  LDGSTS.E [R22+0xf800], desc[UR76][R2.64], P1 ;  /* 0x0f80000002167fae */ /* 0x0009e400089a104c */
[----:B----4-:R-:W-:-:S02]  /*d1d80*/  IMAD.MOV.U32 R2, RZ, RZ, R15 ;  /* 0x000000ffff027224 */ /* 0x010fc400078e000f */
        /* <DEDUP_REMOVED lines=19> */
[----:B------:R-:W4:Y:S04]  /*d1ec0*/  LDL R16, [R1+0x37cc] ;  /* 0x0037cc0001107983 */ /* 0x000f280000100800 */
[----:B------:R1:W-:Y:S02]  /*d1ed0*/  LDGSTS.E [R22+0xfc00], desc[UR76][R2.64], P1 ;  /* 0x0fc0000002167fae */ /* 0x0003e400089a104c */
[----:B-1----:R-:W-:Y:S02]  /*d1ee0*/  IMAD.MOV.U32 R2, RZ, RZ, R41 ;  /* 0x000000ffff027224 */ /* 0x002fe400078e0029 */
[----:B------:R-:W4:Y:S01]  /*d1ef0*/  LDL R41, [R1+0x37d0] ;  /* 0x0037d00001297983 */ /* 0x000f220000100800 */
[----:B------:R-:W-:-:S03]  /*d1f00*/  MOV R3, R40 ;  /* 0x0000002800037202 */ /* 0x000fc60000000f00 */
[----:B------:R-:W4:Y:S01]  /*d1f10*/  LDL R40, [R1+0x28a0] ;  /* 0x0028a00001287983 */ /* 0x000f220000100800 */
[----:B------:R-:W-:-:S03]  /*d1f20*/  USEL UR12, UR12, URZ, !UP0 ;  /* 0x000000ff0c0c7287 */ /* 0x000fc6000c000000 */
[----:B------:R2:W-:Y:S03]  /*d1f30*/  LDGSTS.E [R22+0xfd00], desc[UR76][R2.64], P1 ;  /* 0x0fd0000002167fae */ /* 0x0005e600089a104c */
[----:B------:R-:W-:Y:S01]  /*d1f40*/  ISETP.NE.U32.AND P0, PT, RZ, UR12, PT ;  /* 0x0000000cff007c0c */ /* 0x000fe2000bf05070 */
[----:B--2---:R-:W-:Y:S02]  /*d1f50*/  IMAD.MOV.U32 R3, RZ, RZ, R18 ;  /* 0x000000ffff037224 */ /* 0x004fe400078e0012 */
[----:B------:R-:W2:Y:S01]  /*d1f60*/  LDL R18, [R1+0x28ac] ;  /* 0x0028ac0001127983 */ /* 0x000ea20000100800 */
[----:B---3--:R-:W-:-:S03]  /*d1f70*/  IMAD.MOV.U32 R2, RZ, RZ, R19 ;  /* 0x000000ffff027224 */ /* 0x008fc600078e0013 */
[----:B------:R-:W3:Y:S04]  /*d1f80*/  LDL R19, [R1+0x28b0] ;  /* 0x0028b00001137983 */ /* 0x000ee80000100800 */
[----:B------:R1:W-:Y:S02]  /*d1f90*/  LDGSTS.E [R22+0xfe00], desc[UR76][R2.64], P1 ;  /* 0x0fe0000002167fae */ /* 0x0003e400089a104c */
[----:B-1----:R-:W-:Y:S02]  /*d1fa0*/  IMAD.MOV.U32 R2, RZ, RZ, R11 ;  /* 0x000000ffff027224 */ /* 0x002fe400078e000b */
[----:B------:R-:W3:Y:S01]  /*d1fb0*/  LDL R11, [R1+0x2978] ;  /* 0x00297800010b7983 */ /* 0x000ee20000100800 */
[----:B------:R-:W-:-:S03]  /*d1fc0*/  MOV R3, R10 ;  /* 0x0000000a00037202 */ /* 0x000fc60000000f00 */
        /* <DEDUP_REMOVED lines=13> */
[----:B-1----:R-:W-:-:S03]  /*d20a0*/  IMAD.MOV.U32 R2, RZ, RZ, R13 ;  /* 0x000000ffff027224 */ /* 0x002fc600078e000d */
[----:B------:R-:W4:Y:S01]  /*d20b0*/  LDL R13, [R1+0x2988] ;  /* 0x00298800010d7983 */ /* 0x000f220000100800 */
[----:B------:R-:W-:-:S03]  /*d20c0*/  IMAD.MOV.U32 R3, RZ, RZ, R12 ;  /* 0x000000ffff037224 */ /* 0x000fc600078e000c */
        /* <DEDUP_REMOVED lines=20> */
[----:B-1----:R-:W-:Y:S02]  /*d2210*/  IMAD.MOV.U32 R2, RZ, RZ, R9 ;  /* 0x000000ffff027224 */ /* 0x002fe400078e0009 */
[----:B------:R-:W-:Y:S01]  /*d2220*/  IMAD.MOV.U32 R3, RZ, RZ, R8 ;  /* 0x000000ffff037224 */ /* 0x000fe200078e0008 */
[----:B------:R-:W4:Y:S04]  /*d2230*/  LDL R9, [R1+0x29a0] ;  /* 0x0029a00001097983 */ /* 0x000f280000100800 */
[----:B------:R-:W4:Y:S04]  /*d2240*/  LDL R8, [R1+0x299c] ;  /* 0x00299c0001087983 */ /* 0x000f280000100800 */
[----:B------:R2:W-:Y:S02]  /*d2250*/  LDGSTS.E [R22+0x11e00], desc[UR76][R2.64], P0 ;  /* 0x11e0000002167fae */ /* 0x0005e400081a104c */
[----:B--2---:R-:W-:-:S02]  /*d2260*/  MOV R3, R18 ;  /* 0x0000001200037202 */ /* 0x004fc40000000f00 */
[----:B------:R-:W2:Y:S01]  /*d2270*/  LDL R18, [R1+0x29a4] ;  /* 0x0029a40001127983 */ /* 0x000ea20000100800 */
[----:B---3--:R-:W-:-:S03]  /*d2280*/  IMAD.MOV.U32 R2, RZ, RZ, R19 ;  /* 0x000000ffff027224 */ /* 0x008fc600078e0013 */
[----:B------:R-:W3:Y:S04]  /*d2290*/  LDL R19, [R1+0x29a8] ;  /* 0x0029a80001137983 */ /* 0x000ee80000100800 */
[----:B------:R1:W-:Y:S02]  /*d22a0*/  LDGSTS.E [R22+0x11f00], desc[UR76][R2.64], P0 ;  /* 0x11f0000002167fae */ /* 0x0003e400081a104c */
[----:B-1----:R-:W-:Y:S02]  /*d22b0*/  IMAD.MOV.U32 R2, RZ, RZ, R11 ;  /* 0x000000ffff027224 */ /* 0x002fe400078e000b */
[----:B------:R-:W3:Y:S01]  /*d22c0*/  LDL R11, [R1+0x2a88] ;  /* 0x002a8800010b7983 */ /* 0x000ee20000100800 */
[----:B------:R-:W-:-:S03]  /*d22d0*/  IMAD.MOV.U32 R3, RZ, RZ, R10 ;  /* 0x000000ffff037224 */ /* 0x000fc600078e000a */
        /* <DEDUP_REMOVED lines=28> */
[----:B------:R-:W4:Y:S04]  /*d24a0*/  LDL R8, [R1+0x2aa4] ;  /* 0x002aa40001087983 */ /* 0x000f280000100800 */
[----:B------:R2:W-:Y:S01]  /*d24b0*/  LDGSTS.E [R22+0x13d00], desc[UR76][R2.64], P1 ;  /* 0x13d0000002167fae */ /* 0x0005e200089a104c */
[----:B------:R-:W-:Y:S01]  /*d24c0*/  ISETP.NE.U32.AND P0, PT, RZ, UR12, PT ;  /* 0x0000000cff007c0c */ /* 0x000fe2000bf05070 */
[----:B--2---:R-:W-:Y:S02]  /*d24d0*/  IMAD.MOV.U32 R3, RZ, RZ, R18 ;  /* 0x000000ffff037224 */ /* 0x004fe400078e0012 */
[----:B------:R-:W2:Y:S01]  /*d24e0*/  LDL R18, [R1+0x2aac] ;  /* 0x002aac0001127983 */ /* 0x000ea20000100800 */
[----:B---3--:R-:W-:-:S03]  /*d24f0*/  IMAD.MOV.U32 R2, RZ, RZ, R19 ;  /* 0x000000ffff027224 */ /* 0x008fc600078e0013 */
        /* <DEDUP_REMOVED lines=8> */
[----:B----4-:R-:W-:-:S03]  /*d2580*/  IMAD.MOV.U32 R2, RZ, RZ, R15 ;  /* 0x000000ffff027224 */ /* 0x010fc600078e000f */
        /* <DEDUP_REMOVED lines=15> */
[----:B-1----:R-:W-:-:S02]  /*d2680*/  IMAD.MOV.U32 R2, RZ, RZ, R17 ;  /* 0x000000ffff027224 */ /* 0x002fc400078e0011 */
        /* <DEDUP_REMOVED lines=13> */
[----:B------:R1:W-:Y:S01]  /*d2760*/  LDGSTS.E [R22+0x15d00], desc[UR76][R2.64], P0 ;  /* 0x15d0000002167fae */ /* 0x0003e200081a104c */
[----:B------:R-:W-:Y:S01]  /*d2770*/  USEL UR12, UR12, URZ, !UP0 ;  /* 0x000000ff0c0c7287 */ /* 0x000fe2000c000000 */
[----:B-1----:R-:W-:-:S02]  /*d2780*/  IMAD.MOV.U32 R2, RZ, RZ, R9 ;  /* 0x000000ffff027224 */ /* 0x002fc400078e0009 */
[----:B------:R-:W-:-:S03]  /*d2790*/  IMAD.MOV.U32 R3, RZ, RZ, R8 ;  /* 0x000000ffff037224 */ /* 0x000fc600078e0008 */
[----:B------:R-:W-:Y:S01]  /*d27a0*/  ISETP.NE.U32.AND P1, PT, RZ, UR12, PT ;  /* 0x0000000cff007c0c */ /* 0x000fe2000bf25070 */
[----:B------:R-:W4:Y:S04]  /*d27b0*/  LDL R8, [R1+0x2c7c] ;  /* 0x002c7c0001087983 */ /* 0x000f280000100800 */
[----:B------:R2:W-:Y:S04]  /*d27c0*/  LDGSTS.E [R22+0x15e00], desc[UR76][R2.64], P0 ;  /* 0x15e0000002167fae */ /* 0x0005e800081a104c */
[----:B------:R-:W4:Y:S01]  /*d27d0*/  LDL R9, [R1+0x2c80] ;  /* 0x002c800001097983 */ /* 0x000f220000100800 */
[----:B--2---:R-:W-:-:S03]  /*d27e0*/  MOV R3, R18 ;  /* 0x0000001200037202 */ /* 0x004fc60000000f00 */
        /* <DEDUP_REMOVED lines=32> */
[----:B-1----:R-:W-:Y:S01]  /*d29f0*/  IMAD.MOV.U32 R2, RZ, RZ, R150 ;  /* 0x000000ffff027224 */ /* 0x002fe200078e0096 */
[----:B------:R-:W-:Y:S01]  /*d2a00*/  MOV R3, R151 ;  /* 0x0000009700037202 */ /* 0x000fe20000000f00 */
[----:B------:R-:W4:Y:S04]  /*d2a10*/  LDL R150, [R1+0x2d90] ;  /* 0x002d900001967983 */ /* 0x000f280000100800 */
[----:B------:R2:W-:Y:S01]  /*d2a20*/  LDGSTS.E [R22+0x17d00], desc[UR76][R2.64], P1 ;  /* 0x17d0000002167fae */ /* 0x0005e200089a104c */
[----:B------:R-:W-:-:S03]  /*d2a30*/  ISETP.NE.U32.AND P0, PT, RZ, UR12, PT ;  /* 0x0000000cff007c0c */ /* 0x000fc6000bf05070 */
[----:B------:R-:W4:Y:S01]  /*d2a40*/  LDL R151, [R1+0x2d8c] ;  /* 0x002d8c0001977983 */ /* 0x000f220000100800 */
[----:B--2---:R-:W-:-:S03]  /*d2a50*/  IMAD.MOV.U32 R3, RZ, RZ, R18 ;  /* 0x000000ffff037224 */ /* 0x004fc600078e0012 */
        /* <DEDUP_REMOVED lines=21> */
[----:B-1----:R-:W-:Y:S01]  /*d2bb0*/  IMAD.MOV.U32 R2, RZ, RZ, R11 ;  /* 0x000000ffff027224 */ /* 0x002fe200078e000b */
[----:B------:R-:W-:-:S02]  /*d2bc0*/  USEL UR12, UR12, URZ, !UP0 ;  /* 0x000000ff0c0c7287 */ /* 0x000fc4000c000000 */
        /* <DEDUP_REMOVED lines=9> */
[----:B-1----:R-:W-:Y:S01]  /*d2c60*/  IMAD.MOV.U32 R2, RZ, RZ, R13 ;  /* 0x000000ffff027224 */ /* 0x002fe200078e000d */
[----:B------:R-:W-:Y:S01]  /*d2c70*/  ISETP.NE.U32.AND P1, PT, RZ, UR12, PT ;  /* 0x0000000cff007c0c */ /* 0x000fe2000bf25070 */
        /* <DEDUP_REMOVED lines=25> */
[----:B-1----:R-:W-:-:S03]  /*d2e10*/  IMAD.MOV.U32 R2, RZ, RZ, R17 ;  /* 0x000000ffff027224 */ /* 0x002fc600078e0011 */
[----:B------:R-:W4:Y:S01]  /*d2e20*/  LDL R17, [R1+0x2e90] ;  /* 0x002e900001117983 */ /* 0x000f220000100800 */
[----:B------:R-:W-:-:S03]  /*d2e30*/  MOV R3, R16 ;  /* 0x0000001000037202 */ /* 0x000fc60000000f00 */
[----:B------:R-:W4:Y:S04]  /*d2e40*/  LDL R16, [R1+0x2e8c] ;  /* 0x002e8c0001107983 */ /* 0x000f280000100800 */
[----:B------:R1:W-:Y:S02]  /*d2e50*/  LDGSTS.E [R22+0x1b900], desc[UR76][R2.64], P1 ;  /* 0x1b90000002167fae */ /* 0x0003e400089a104c */
[----:B-1----:R-:W-:Y:S02]  /*d2e60*/  IMAD.MOV.U32 R2, RZ, RZ, R140 ;  /* 0x000000ffff027224 */ /* 0x002fe400078e008c */
[----:B------:R-:W-:Y:S01]  /*d2e70*/  IMAD.MOV.U32 R3, RZ, RZ, R141 ;  /* 0x000000ffff037224 */ /* 0x000fe200078e008d */
[----:B------:R-:W-:Y:S01]  /*d2e80*/  USEL UR12, URZ, 0x4, !UP1 ;  /* 0x00000004ff0c7887 */ /* 0x000fe2000c800000 */
[----:B------:R-:W4:Y:S04]  /*d2e90*/  LDL R141, [R1+0x2f7c] ;  /* 0x002f7c00018d7983 */ /* 0x000f280000100800 */
[----:B------:R1:W-:Y:S04]  /*d2ea0*/  LDGSTS.E [R22+0x1ba00], desc[UR76][R2.64], P1 ;  /* 0x1ba0000002167fae */ /* 0x0003e800089a104c */
[----:B------:R-:W4:Y:S01]  /*d2eb0*/  LDL R140, [R1+0x2f80] ;  /* 0x002f8000018c7983 */ /* 0x000f220000100800 */
[----:B-1----:R-:W-:Y:S01]  /*d2ec0*/  IMAD.MOV.U32 R2, RZ, RZ, R150 ;  /* 0x000000ffff027224 */ /* 0x002fe200078e0096 */
[----:B------:R-:W-:Y:S01]  /*d2ed0*/  MOV R3, R151 ;  /* 0x0000009700037202 */ /* 0x000fe20000000f00 */
[----:B------:R-:W-:Y:S01]  /*d2ee0*/  USEL UR12, UR12, URZ, !UP0 ;  /* 0x000000ff0c0c7287 */ /* 0x000fe2000c000000 */
        /* <DEDUP_REMOVED lines=37> */
[----:B----4-:R-:W-:-:S02]  /*d3140*/  IMAD.MOV.U32 R2, RZ, RZ, R15 ;  /* 0x000000ffff027224 */ /* 0x010fc400078e000f */
[----:B------:R-:W-:Y:S01]  /*d3150*/  IMAD.MOV.U32 R3, RZ, RZ, R14 ;  /* 0x000000ffff037224 */ /* 0x000fe200078e000e */
[----:B------:R-:W-:Y:S01]  /*d3160*/  ISETP.NE.U32.AND P1, PT, RZ, UR12, PT ;  /* 0x0000000cff007c0c */ /* 0x000fe2000bf25070 */
        /* <DEDUP_REMOVED lines=13> */
[----:B--2---:R-:W-:Y:S02]  /*d3240*/  MOV R3, R18 ;  /* 0x0000001200037202 */ /* 0x004fe40000000f00 */
[----:B------:R-:W2:Y:S01]  /*d3250*/  LDL R18, [R1+0x3084] ;  /* 0x0030840001127983 */ /* 0x000ea20000100800 */
[----:B---3--:R-:W-:-:S03]  /*d3260*/  IMAD.MOV.U32 R2, RZ, RZ, R19 ;  /* 0x000000ffff027224 */ /* 0x008fc600078e0013 */
[----:B------:R-:W3:Y:S04]  /*d3270*/  LDL R19, [R1+0x3088] ;  /* 0x0030880001137983 */ /* 0x000ee80000100800 */
[----:B------:R1:W-:Y:S02]  /*d3280*/  LDGSTS.E [R22+0x1dd00], desc[UR76][R2.64], P0 ;  /* 0x1dd0000002167fae */ /* 0x0003e400081a104c */
[----:B-1----:R-:W-:Y:S02]  /*d3290*/  IMAD.MOV.U32 R2, RZ, RZ, R146 ;  /* 0x000000ffff027224 */ /* 0x002fe400078e0092 */
[----:B------:R-:W-:Y:S01]  /*d32a0*/  IMAD.MOV.U32 R3, RZ, RZ, R147 ;  /* 0x000000ffff037224 */ /* 0x000fe200078e0093 */
[----:B------:R-:W2:Y:S04]  /*d32b0*/  LDL R146, [R1+0x30a0] ;  /* 0x0030a00001927983 */ /* 0x000ea80000100800 */
[----:B------:R1:W-:Y:S04]  /*d32c0*/  LDGSTS.E [R22+0x1de00], desc[UR76][R2.64], P0 ;  /* 0x1de0000002167fae */ /* 0x0003e800081a104c */
[----:B------:R-:W2:Y:S01]  /*d32d0*/  LDL R147, [R1+0x309c] ;  /* 0x00309c0001937983 */ /* 0x000ea20000100800 */
[----:B-1----:R-:W-:Y:S01]  /*d32e0*/  IMAD.MOV.U32 R2, RZ, RZ, R144 ;  /* 0x000000ffff027224 */ /* 0x002fe200078e0090 */
[----:B------:R-:W-:-:S02]  /*d32f0*/  MOV R3, R145 ;  /* 0x0000009100037202 */ /* 0x000fc40000000f00 */
[----:B------:R-:W2:Y:S04]  /*d3300*/  LDL R144, [R1+0x30a8] ;  /* 0x0030a80001907983 */ /* 0x000ea80000100800 */
[----:B------:R1:W-:Y:S04]  /*d3310*/  LDGSTS.E [R22+0x1df00], desc[UR76][R2.64], P0 ;  /* 0x1df0000002167fae */ /* 0x0003e800081a104c */
[----:B------:R-:W2:Y:S01]  /*d3320*/  LDL R145, [R1+0x30a4] ;  /* 0x0030a40001917983 */ /* 0x000ea20000100800 */
        /* <DEDUP_REMOVED lines=18> */
[----:B------:R4:W-:Y:S01]  /*d3450*/  LDGSTS.E [R22+0x1fb00], desc[UR76][R2.64], P1 ;  /* 0x1fb0000002167fae */ /* 0x0009e200089a104c */
[----:B------:R-:W-:-:S03]  /*d3460*/  UISETP.GT.AND UP1, UPT, UR19, 0x43, UPT ;  /* 0x000000431300788c */ /* 0x000fc6000bf24270 */
[----:B------:R-:W2:Y:S01]  /*d3470*/  LDL R149, [R1+0x3184] ;  /* 0x0031840001957983 */ /* 0x000ea20000100800 */
[----:B----4-:R-:W-:-:S03]  /*d3480*/  IMAD.MOV.U32 R2, RZ, RZ, R41 ;  /* 0x000000ffff027224 */ /* 0x010fc600078e0029 */
[----:B------:R-:W4:Y:S01]  /*d3490*/  LDL R41, [R1+0x3090] ;  /* 0x0030900001297983 */ /* 0x000f220000100800 */
[----:B------:R-:W-:-:S03]  /*d34a0*/  IMAD.MOV.U32 R3, RZ, RZ, R40 ;  /* 0x000000ffff037224 */ /* 0x000fc600078e0028 */
[----:B------:R-:W4:Y:S01]  /*d34b0*/  LDL R40, [R1+0x308c] ;  /* 0x00308c0001287983 */ /* 0x000f220000100800 */
[----:B------:R-:W-:-:S03]  /*d34c0*/  USEL UR12, URZ, 0x4, !UP1 ;  /* 0x00000004ff0c7887 */ /* 0x000fc6000c800000 */
[----:B------:R1:W-:Y:S01]  /*d34d0*/  LDGSTS.E [R22+0x1fc00], desc[UR76][R2.64], P1 ;  /* 0x1fc0000002167fae */ /* 0x0003e200089a104c */
[----:B------:R-:W-:Y:S01]  /*d34e0*/  USEL UR12, UR12, URZ, !UP0 ;  /* 0x000000ff0c0c7287 */ /* 0x000fe2000c000000 */
[----:B-1----:R-:W-:Y:S01]  /*d34f0*/  IMAD.MOV.U32 R2, RZ, RZ, R9 ;  /* 0x000000ffff027224 */ /* 0x002fe200078e0009 */
[----:B------:R-:W-:Y:S01]  /*d3500*/  MOV R3, R8 ;  /* 0x0000000800037202 */ /* 0x000fe20000000f00 */
[----:B------:R-:W4:Y:S04]  /*d3510*/  LDL R9, [R1+0x3190] ;  /* 0x0031900001097983 */ /* 0x000f280000100800 */
[----:B------:R-:W4:Y:S04]  /*d3520*/  LDL R8, [R1+0x318c] ;  /* 0x00318c0001087983 */ /* 0x000f280000100800 */
[----:B------:R1:W-:Y:S01]  /*d3530*/  LDGSTS.E [R22+0x1fd00], desc[UR76][R2.64], P1 ;  /* 0x1fd0000002167fae */ /* 0x0003e200089a104c */
[----:B------:R-:W-:Y:S01]  /*d3540*/  ISETP.NE.U32.AND P0, PT, RZ, UR12, PT ;  /* 0x0000000cff007c0c */ /* 0x000fe2000bf05070 */
        /* <DEDUP_REMOVED lines=21> */
[----:B--2---:R-:W-:Y:S01]  /*d36a0*/  IMAD.MOV.U32 R3, RZ, RZ, R18 ;  /* 0x000000ffff037224 */ /* 0x004fe200078e0012 */
[----:B------:R-:W2:Y:S04]  /*d36b0*/  LDL R19, [R1+0x3278] ;  /* 0x0032780001137983 */ /* 0x000ea80000100800 */
[----:B------:R-:W3:Y:S04]  /*d36c0*/  LDL R18, [R1+0x3274] ;  /* 0x0032740001127983 */ /* 0x000ee80000100800 */
[----:B------:R4:W-:Y:S02]  /*d36d0*/  LDGSTS.E [R22+0x21a00], desc[UR76][R2.64], P0 ;  /* 0x21a0000002167fae */ /* 0x0009e400081a104c */
[----:B----4-:R-:W-:-:S02]  /*d36e0*/  IMAD.MOV.U32 R2, RZ, RZ, R41 ;  /* 0x000000ffff027224 */ /* 0x010fc400078e0029 */
[----:B------:R-:W4:Y:S01]  /*d36f0*/  LDL R41, [R1+0x3280] ;  /* 0x0032800001297983 */ /* 0x000f220000100800 */
[----:B------:R-:W-:-:S03]  /*d3700*/  MOV R3, R40 ;  /* 0x0000002800037202 */ /* 0x000fc60000000f00 */
[----:B------:R-:W4:Y:S01]  /*d3710*/  LDL R40, [R1+0x327c] ;  /* 0x00327c0001287983 */ /* 0x000f220000100800 */
[----:B------:R-:W-:-:S03]  /*d3720*/  UISETP.GT.AND UP1, UPT, UR19, 0x47, UPT ;  /* 0x000000471300788c */ /* 0x000fc6000bf24270 */
[----:B------:R1:W-:Y:S01]  /*d3730*/  LDGSTS.E [R22+0x21b00], desc[UR76][R2.64], P0 ;  /* 0x21b0000002167fae */ /* 0x0003e200081a104c */
[----:B------:R-:W-:-:S03]  /*d3740*/  USEL UR12, URZ, 0x4, !UP1 ;  /* 0x00000004ff0c7887 */ /* 0x000fc6000c800000 */
[----:B------:R-:W4:Y:S01]  /*d3750*/  LDL.LU.64 R30, [R1+0x2790] ;  /* 0x00279000011e7983 */ /* 0x000f220000300a00 */
[----:B-1----:R-:W-:Y:S02]  /*d3760*/  IMAD.MOV.U32 R2, RZ, RZ, R79 ;  /* 0x000000ffff027224 */ /* 0x002fe400078e004f */
[----:B------:R-:W-:Y:S01]  /*d3770*/  IMAD.MOV.U32 R3, RZ, RZ, R135 ;  /* 0x000000ffff037224 */ /* 0x000fe200078e0087 */
[----:B------:R-:W-:Y:S01]  /*d3780*/  USEL UR12, UR12, URZ, !UP0 ;  /* 0x000000ff0c0c7287 */ /* 0x000fe2000c000000 */
[----:B------:R-:W4:Y:S04]  /*d3790*/  LDL.LU.64 R26, [R1+0x2788] ;  /* 0x00278800011a7983 */ /* 0x000f280000300a00 */
[----:B------:R1:W-:Y:S01]  /*d37a0*/  LDGSTS.E [R22+0x21c00], desc[UR76][R2.64], P0 ;  /* 0x21c0000002167fae */ /* 0x0003e200081a104c */
[----:B------:R-:W-:Y:S01]  /*d37b0*/  ISETP.NE.U32.AND P1, PT, RZ, UR12, PT ;  /* 0x0000000cff007c0c */ /* 0x000fe2000bf25070 */
[----:B------:R-:W-:-:S02]  /*d37c0*/  UISETP.GT.AND UP1, UPT, UR19, 0x4b, UPT ;  /* 0x0000004b1300788c */ /* 0x000fc4000bf24270 */
[----:B------:R-:W4:Y:S01]  /*d37d0*/  LDL.LU.64 R28, [R1+0x2780] ;  /* 0x00278000011c7983 */ /* 0x000f220000300a00 */
        /* <DEDUP_REMOVED lines=21> */
[----:B------:R-:W-:Y:S01]  /*d3930*/  USEL UR12, URZ, 0x4, !UP1 ;  /* 0x00000004ff0c7887 */ /* 0x000fe2000c800000 */
[----:B-1----:R-:W-:Y:S02]  /*d3940*/  IMAD.MOV.U32 R2, RZ, RZ, R11 ;  /* 0x000000ffff027224 */ /* 0x002fe400078e000b */
[----:B------:R-:W-:-:S05]  /*d3950*/  IMAD.MOV.U32 R3, RZ, RZ, R10 ;  /* 0x000000ffff037224 */ /* 0x000fca00078e000a */
[----:B------:R1:W-:Y:S01]  /*d3960*/  LDGSTS.E [R22+0x23c00], desc[UR76][R2.64], P1 ;  /* 0x23c0000002167fae */ /* 0x0003e200089a104c */
[----:B------:R-:W-:Y:S01]  /*d3970*/  USEL UR12, UR12, URZ, !UP0 ;  /* 0x000000ff0c0c7287 */ /* 0x000fe2000c000000 */
[----:B-1----:R-:W-:Y:S01]  /*d3980*/  IMAD.MOV.U32 R2, RZ, RZ, R13 ;  /* 0x000000ffff027224 */ /* 0x002fe200078e000d */
[----:B------:R-:W-:-:S05]  /*d3990*/  MOV R3, R12 ;  /* 0x0000000c00037202 */ /* 0x000fca0000000f00 */
[----:B------:R1:W-:Y:S01]  /*d39a0*/  LDGSTS.E [R22+0x23d00], desc[UR76][R2.64], P1 ;  /* 0x23d0000002167fae */ /* 0x0003e200089a104c */
[----:B------:R-:W-:Y:S01]  /*d39b0*/  ISETP.NE.U32.AND P0, PT, RZ, UR12, PT ;  /* 0x0000000cff007c0c */ /* 0x000fe2000bf05070 */
[----:B-1----:R-:W-:Y:S02]  /*d39c0*/  IMAD.MOV.U32 R2, RZ, RZ, R15 ;  /* 0x000000ffff027224 */ /* 0x002fe400078e000f */
[----:B------:R-:W-:-:S05]  /*d39d0*/  IMAD.MOV.U32 R3, RZ, RZ, R14 ;  /* 0x000000ffff037224 */ /* 0x000fca00078e000e */
[----:B------:R1:W-:Y:S02]  /*d39e0*/  LDGSTS.E [R22+0x23e00], desc[UR76][R2.64], P1 ;  /* 0x23e0000002167fae */ /* 0x0003e400089a104c */
[----:B-1----:R-:W-:Y:S01]  /*d39f0*/  IMAD.MOV.U32 R2, RZ, RZ, R17 ;  /* 0x000000ffff027224 */ /* 0x002fe200078e0011 */
[----:B------:R-:W-:-:S05]  /*d3a00*/  MOV R3, R16 ;  /* 0x0000001000037202 */ /* 0x000fca0000000f00 */
[----:B------:R2:W-:Y:S02]  /*d3a10*/  LDGSTS.E [R22+0x23f00], desc[UR76][R2.64], P1 ;  /* 0x23f0000002167fae */ /* 0x0005e400089a104c */
[----:B--2---:R-:W-:Y:S02]  /*d3a20*/  IMAD.MOV.U32 R2, RZ, RZ, R19 ;  /* 0x000000ffff027224 */ /* 0x004fe400078e0013 */
[----:B---3--:R-:W-:Y:S01]  /*d3a30*/  IMAD.MOV.U32 R3, RZ, RZ, R18 ;  /* 0x000000ffff037224 */ /* 0x008fe200078e0012 */
[----:B------:R-:W-:Y:S01]  /*d3a40*/  UISETP.GT.AND UP1, UPT, UR19, 0x4f, UPT ;  /* 0x0000004f1300788c */ /* 0x000fe2000bf24270 */
[----:B------:R-:W2:Y:S04]  /*d3a50*/  LDL.LU.64 R18, [R1+0x26b8] ;  /* 0x0026b80001127983 */ /* 0x000ea80000300a00 */
[----:B------:R4:W-:Y:S01]  /*d3a60*/  LDGSTS.E [R22+0x25800], desc[UR76][R2.64], P0 ;  /* 0x2580000002167fae */ /* 0x0009e200081a104c */
[----:B------:R-:W-:-:S03]  /*d3a70*/  USEL UR12, URZ, 0x4, !UP1 ;  /* 0x00000004ff0c7887 */ /* 0x000fc6000c800000 */
[----:B------:R-:W3:Y:S01]  /*d3a80*/  LDL.LU.64 R32, [R1+0x26b0] ;  /* 0x0026b00001207983 */ /* 0x000ee20000300a00 */
[----:B------:R-:W-:-:S03]  /*d3a90*/  USEL UR12, UR12, URZ, !UP0 ;  /* 0x000000ff0c0c7287 */ /* 0x000fc6000c000000 */
[----:B------:R-:W2:Y:S03]  /*d3aa0*/  LDL.LU.64 R16, [R1+0x26a8] ;  /* 0x0026a80001107983 */ /* 0x000ea60000300a00 */
[----:B------:R-:W-:Y:S01]  /*d3ab0*/  ISETP.NE.U32.AND P1, PT, RZ, UR12, PT ;  /* 0x0000000cff007c0c */ /* 0x000fe2000bf25070 */
[----:B------:R-:W2:Y:S04]  /*d3ac0*/  LDL.LU.64 R14, [R1+0x26a0] ;  /* 0x0026a000010e7983 */ /* 0x000ea80000300a00 */
[----:B------:R-:W2:Y:S04]  /*d3ad0*/  LDL.LU.64 R12, [R1+0x2698] ;  /* 0x00269800010c7983 */ /* 0x000ea80000300a00 */
[----:B------:R-:W2:Y:S04]  /*d3ae0*/  LDL.LU.64 R44, [R1+0x2690] ;  /* 0x00269000012c7983 */ /* 0x000ea80000300a00 */
[----:B------:R-:W2:Y:S04]  /*d3af0*/  LDL.LU.64 R10, [R1+0x2688] ;  /* 0x00268800010a7983 */ /* 0x000ea80000300a00 */
[----:B------:R-:W2:Y:S01]  /*d3b00*/  LDL.LU.64 R8, [R1+0x2680] ;  /* 0x0026800001087983 */ /* 0x000ea20000300a00 */
[----:B----4-:R-:W-:Y:S01]  /*d3b10*/  IMAD.MOV.U32 R2, RZ, RZ, R41 ;  /* 0x000000ffff027224 */ /* 0x010fe200078e0029 */
[----:B------:R-:W-:Y:S01]  /*d3b20*/  MOV R3, R40 ;  /* 0x0000002800037202 */ /* 0x000fe20000000f00 */
[----:B------:R-:W-:Y:S01]  /*d3b30*/  UISETP.GT.AND UP1, UPT, UR19, 0x53, UPT ;  /* 0x000000531300788c */ /* 0x000fe2000bf24270 */
[C---:B------:R-:W-:Y:S01]  /*d3b40*/  LOP3.LUT R5, R24.reuse, 0x30, RZ, 0x3c, !PT ;  /* 0x0000003018057812 */ /* 0x040fe200078e3cff */
[----:B------:R-:W4:Y:S04]  /*d3b50*/  LDL.LU.64 R50, [R1+0x2678] ;  /* 0x0026780001327983 */ /* 0x000f280000300a00 */
[----:B------:R1:W-:Y:S01]  /*d3b60*/  LDGSTS.E [R22+0x25900], desc[UR76][R2.64], P0 ;  /* 0x2590000002167fae */ /* 0x0003e200081a104c */
[----:B------:R-:W-:Y:S01]  /*d3b70*/  USEL UR12, URZ, 0x4, !UP1 ;  /* 0x00000004ff0c7887 */ /* 0x000fe2000c800000 */
[----:B------:R-:W-:-:S02]  /*d3b80*/  LOP3.LUT R7, R24, 0x50, RZ, 0x3c, !PT ;  /* 0x0000005018077812 */ /* 0x000fc400078e3cff */
[C---:B------:R-:W-:Y:S01]  /*d3b90*/  LOP3.LUT R4, R24.reuse, 0x20, RZ, 0x3c, !PT ;  /* 0x0000002018047812 */ /* 0x040fe200078e3cff */
[----:B------:R-:W2:Y:S01]  /*d3ba0*/  LDL.LU.64 R52, [R1+0x2670] ;  /* 0x0026700001347983 */ /* 0x000ea20000300a00 */
[----:B-1----:R-:W-:Y:S02]  /*d3bb0*/  IMAD.MOV.U32 R2, RZ, RZ, R247 ;  /* 0x000000ffff027224 */ /* 0x002fe400078e00f7 */
[----:B------:R-:W-:Y:S01]  /*d3bc0*/  IMAD.MOV.U32 R3, RZ, RZ, R252 ;  /* 0x000000ffff037224 */ /* 0x000fe200078e00fc */
[----:B------:R-:W-:Y:S01]  /*d3bd0*/  USEL UR12, UR12, URZ, !UP0 ;  /* 0x000000ff0c0c7287 */ /* 0x000fe2000c000000 */
[C---:B------:R-:W-:Y:S01]  /*d3be0*/  LOP3.LUT R6, R24.reuse, 0x40, RZ, 0x3c, !PT ;  /* 0x0000004018067812 */ /* 0x040fe200078e3cff */
[----:B------:R-:W-:Y:S01]  /*d3bf0*/  UISETP.GT.AND UP1, UPT, UR19, 0x57, UPT ;  /* 0x000000571300788c */ /* 0x000fe2000bf24270 */
[----:B------:R-:W-:Y:S01]  /*d3c00*/  LOP3.LUT R23, R24, 0x70, RZ, 0x3c, !PT ;  /* 0x0000007018177812 */ /* 0x000fe200078e3cff */
[----:B------:R1:W-:Y:S01]  /*d3c10*/  LDGSTS.E [R22+0x25a00], desc[UR76][R2.64], P0 ;  /* 0x25a0000002167fae */ /* 0x0003e200081a104c */
[----:B------:R-:W-:-:S03]  /*d3c20*/  PLOP3.LUT P2, PT, PT, PT, UP0, 0x80, 0x8 ;  /* 0x000000000008781c */ /* 0x000fc60003f4f008 */
[----:B------:R-:W2:Y:S04]  /*d3c30*/  LDL.LU.64 R54, [R1+0x2668] ;  /* 0x0026680001367983 */ /* 0x000ea80000300a00 */
[----:B------:R-:W2:Y:S01]  /*d3c40*/  LDL.LU.64 R40, [R1+0x2660] ;  /* 0x0026600001287983 */ /* 0x000ea20000300a00 */
        /* <DEDUP_REMOVED lines=76> */
[----:B------:R-:W-:Y:S01]  /*d4110*/  UISETP.GT.AND UP1, UPT, UR19, 0x5b, UPT ;  /* 0x0000005b1300788c */ /* 0x000fe2000bf24270 */
        /* <DEDUP_REMOVED lines=61> */
[----:B------:R-:W-:Y:S01]  /*d44f0*/  ULEA UR12, UR11, UR4, 0x10 ;  /* 0x000000040b0c7291 */ /* 0x000fe2000f8e80ff */
[----:B-1----:R-:W-:Y:S01]  /*d4500*/  IMAD.MOV.U32 R2, RZ, RZ, R136 ;  /* 0x000000ffff027224 */ /* 0x002fe200078e0088 */
[----:B------:R-:W-:-:S05]  /*d4510*/  MOV R3, R137 ;  /* 0x0000008900037202 */ /* 0x000fca0000000f00 */
[----:B------:R1:W-:Y:S01]  /*d4520*/  LDGSTS.E [R22+0x2fd00], desc[UR76][R2.64], P1 ;  /* 0x2fd0000002167fae */ /* 0x0003e200089a104c */
[----:B------:R-:W-:Y:S02]  /*d4530*/  IMAD.U32 R21, RZ, RZ, UR12 ;  /* 0x0000000cff157e24 */ /* 0x000fe4000f8e00ff */
[----:B-1----:R-:W-:Y:S02]  /*d4540*/  IMAD.MOV.U32 R2, RZ, RZ, R86 ;  /* 0x000000ffff027224 */ /* 0x002fe400078e0056 */
[----:B------:R-:W-:-:S05]  /*d4550*/  IMAD.MOV.U32 R3, RZ, RZ, R87 ;  /* 0x000000ffff037224 */ /* 0x000fca00078e0057 */
[----:B------:R1:W-:Y:S01]  /*d4560*/  LDGSTS.E [R22+0x2fe00], desc[UR76][R2.64], P1 ;  /* 0x2fe0000002167fae */ /* 0x0003e200089a104c */
[----:B------:R-:W-:Y:S01]  /*d4570*/  IADD3 R4, PT, PT, R4, 0x100000, R21 ;  /* 0x0010000004047810 */ /* 0x000fe20007ffe015 */
[----:B-1----:R-:W-:Y:S01]  /*d4580*/  IMAD.MOV.U32 R2, RZ, RZ, R84 ;  /* 0x000000ffff027224 */ /* 0x002fe200078e0054 */
[----:B------:R-:W-:-:S05]  /*d4590*/  MOV R3, R85 ;  /* 0x0000005500037202 */ /* 0x000fca0000000f00 */
[----:B------:R1:W-:Y:S01]  /*d45a0*/  LDGSTS.E [R22+0x2ff00], desc[UR76][R2.64], P1 ;  /* 0x2ff0000002167fae */ /* 0x0003e200089a104c */
[--C-:B------:R-:W-:Y:S02]  /*d45b0*/  IADD3 R5, PT, PT, R5, 0x100000, R21.reuse ;  /* 0x0010000005057810 */ /* 0x100fe40007ffe015 */
[--C-:B------:R-:W-:Y:S02]  /*d45c0*/  IADD3 R6, PT, PT, R6, 0x100000, R21.reuse ;  /* 0x0010000006067810 */ /* 0x100fe40007ffe015 */
[--C-:B------:R-:W-:Y:S02]  /*d45d0*/  IADD3 R7, PT, PT, R7, 0x100000, R21.reuse ;  /* 0x0010000007077810 */ /* 0x100fe40007ffe015 */
[--C-:B------:R-:W-:Y:S02]  /*d45e0*/  IADD3 R20, PT, PT, R20, 0x100000, R21.reuse ;  /* 0x0010000014147810 */ /* 0x100fe40007ffe015 */
[C---:B-1----:R-:W-:Y:S02]  /*d45f0*/  LOP3.LUT R3, R24.reuse, 0x10, RZ, 0x3c, !PT ;  /* 0x0000001018037812 */ /* 0x042fe400078e3cff */
[----:B------:R-:W-:-:S02]  /*d4600*/  IADD3 R2, PT, PT, R24, 0x100000, R21 ;  /* 0x0010000018027810 */ /* 0x000fc40007ffe015 */
[--C-:B------:R-:W-:Y:S02]  /*d4610*/  IADD3 R3, PT, PT, R3, 0x100000, R21.reuse ;  /* 0x0010000003037810 */ /* 0x100fe40007ffe015 */
[----:B------:R-:W-:Y:S02]  /*d4620*/  IADD3 R21, PT, PT, R23, 0x100000, R21 ;  /* 0x0010000017157810 */ /* 0x000fe40007ffe015 */
[----:B------:R-:W-:-:S04]  /*d4630*/  LOP3.LUT R23, R139, 0x40, RZ, 0xfc, !PT ;  /* 0x000000408b177812 */ /* 0x000fc800078efcff */
[----:B------:R-:W-:Y:S02]  /*d4640*/  ISETP.GE.AND P1, PT, R23, UR19, PT ;  /* 0x0000001317007c0c */ /* 0x000fe4000bf26270 */
[----:B------:R-:W-:Y:S02]  /*d4650*/  ISETP.GE.AND P0, PT, R139, UR19, PT ;  /* 0x000000138b007c0c */ /* 0x000fe4000bf06270 */
[----:B------:R-:W-:Y:S02]  /*d4660*/  SEL R23, RZ, 0x4, P1 ;  /* 0x00000004ff177807 */ /* 0x000fe40000800000 */
[----:B------:R-:W-:Y:S02]  /*d4670*/  SEL R24, RZ, 0x4, P0 ;  /* 0x00000004ff187807 */ /* 0x000fe40000000000 */
[----:B------:R-:W-:Y:S02]  /*d4680*/  SEL R23, R23, RZ, !P2 ;  /* 0x000000ff17177207 */ /* 0x000fe40005000000 */
[----:B------:R-:W-:-:S02]  /*d4690*/  SEL R24, R24, RZ, !P2 ;  /* 0x000000ff18187207 */ /* 0x000fc40005000000 */
[----:B------:R-:W-:Y:S02]  /*d46a0*/  ISETP.NE.U32.AND P0, PT, R23, RZ, PT ;  /* 0x000000ff1700720c */ /* 0x000fe40003f05070 */
[----:B------:R-:W-:Y:S02]  /*d46b0*/  IADD3 R23, P2, PT, R30, UR14, RZ ;  /* 0x0000000e1e177c10 */ /* 0x000fe4000ff5e0ff */
[----:B------:R-:W-:Y:S02]  /*d46c0*/  ISETP.NE.U32.AND P1, PT, R24, RZ, PT ;  /* 0x000000ff1800720c */ /* 0x000fe40003f25070 */
[----:B------:R-:W-:Y:S02]  /*d46d0*/  IADD3.X R24, PT, PT, R31, UR7, RZ, P2, !PT ;  /* 0x000000071f187c10 */ /* 0x000fe400097fe4ff */
[----:B------:R-:W-:-:S04]  /*d46e0*/  IADD3 R25, P2, PT, R26, UR14, RZ ;  /* 0x0000000e1a197c10 */ /* 0x000fc8000ff5e0ff */
[----:B------:R-:W-:Y:S02]  /*d46f0*/  IADD3.X R26, PT, PT, R27, UR7, RZ, P2, !PT ;  /* 0x000000071b1a7c10 */ /* 0x000fe400097fe4ff */
[----:B------:R-:W-:-:S04]  /*d4700*/  IADD3 R27, P2, PT, R28, UR14, RZ ;  /* 0x0000000e1c1b7c10 */ /* 0x000fc8000ff5e0ff */
[----:B------:R-:W-:Y:S02]  /*d4710*/  IADD3.X R28, PT, PT, R29, UR7, RZ, P2, !PT ;  /* 0x000000071d1c7c10 */ /* 0x000fe400097fe4ff */
[----:B--2---:R-:W-:-:S04]  /*d4720*/  IADD3 R29, P2, PT, R18, UR14, RZ ;  /* 0x0000000e121d7c10 */ /* 0x004fc8000ff5e0ff */
[----:B------:R-:W-:Y:S02]  /*d4730*/  IADD3.X R30, PT, PT, R19, UR7, RZ, P2, !PT ;  /* 0x00000007131e7c10 */ /* 0x000fe400097fe4ff */
[----:B---3--:R-:W-:Y:S01]  /*d4740*/  IADD3 R31, P2, PT, R32, UR14, RZ ;  /* 0x0000000e201f7c10 */ /* 0x008fe2000ff5e0ff */
[----:B------:R-:W2:Y:S03]  /*d4750*/  LDL.LU.64 R18, [R1+0x2658] ;  /* 0x0026580001127983 */ /* 0x000ea60000300a00 */
[----:B------:R-:W-:Y:S02]  /*d4760*/  IADD3.X R32, PT, PT, R33, UR7, RZ, P2, !PT ;  /* 0x0000000721207c10 */ /* 0x000fe400097fe4ff */
[----:B------:R-:W-:-:S04]  /*d4770*/  IADD3 R33, P2, PT, R16, UR14, RZ ;  /* 0x0000000e10217c10 */ /* 0x000fc8000ff5e0ff */
[----:B------:R-:W-:Y:S02]  /*d4780*/  IADD3.X R34, PT, PT, R17, UR7, RZ, P2, !PT ;  /* 0x0000000711227c10 */ /* 0x000fe400097fe4ff */
[----:B------:R-:W3:Y:S01]  /*d4790*/  LDL.LU.64 R16, [R1+0x2650] ;  /* 0x0026500001107983 */ /* 0x000ee20000300a00 */
[----:B------:R-:W-:-:S04]  /*d47a0*/  IADD3 R35, P2, PT, R14, UR14, RZ ;  /* 0x0000000e0e237c10 */ /* 0x000fc8000ff5e0ff */
[----:B------:R-:W-:Y:S02]  /*d47b0*/  IADD3.X R36, PT, PT, R15, UR7, RZ, P2, !PT ;  /* 0x000000070f247c10 */ /* 0x000fe400097fe4ff */
[----:B------:R-:W3:Y:S01]  /*d47c0*/  LDL.LU.64 R14, [R1+0x2648] ;  /* 0x00264800010e7983 */ /* 0x000ee20000300a00 */
[----:B------:R-:W-:-:S04]  /*d47d0*/  IADD3 R37, P2, PT, R12, UR14, RZ ;  /* 0x0000000e0c257c10 */ /* 0x000fc8000ff5e0ff */
[----:B------:R-:W-:Y:S02]  /*d47e0*/  IADD3.X R38, PT, PT, R13, UR7, RZ, P2, !PT ;  /* 0x000000070d267c10 */ /* 0x000fe400097fe4ff */
[----:B------:R-:W3:Y:S01]  /*d47f0*/  LDL.LU.64 R12, [R1+0x2640] ;  /* 0x00264000010c7983 */ /* 0x000ee20000300a00 */
[----:B------:R-:W-:-:S03]  /*d4800*/  IADD3 R39, P2, PT, R44, UR14, RZ ;  /* 0x0000000e2c277c10 */ /* 0x000fc6000ff5e0ff */
[----:B------:R-:W3:Y:S01]  /*d4810*/  LDL.LU.64 R66, [R1+0x2638] ;  /* 0x0026380001427983 */ /* 0x000ee20000300a00 */
[----:B------:R-:W-:Y:S02]  /*d4820*/  IADD3.X R44, PT, PT, R45, UR7, RZ, P2, !PT ;  /* 0x000000072d2c7c10 */ /* 0x000fe400097fe4ff */
[----:B------:R-:W-:-:S04]  /*d4830*/  IADD3 R45, P2, PT, R10, UR14, RZ ;  /* 0x0000000e0a2d7c10 */ /* 0x000fc8000ff5e0ff */
[----:B------:R-:W-:Y:S02]  /*d4840*/  IADD3.X R46, PT, PT, R11, UR7, RZ, P2, !PT ;  /* 0x000000070b2e7c10 */ /* 0x000fe400097fe4ff */
[----:B------:R-:W3:Y:S01]  /*d4850*/  LDL.LU.64 R10, [R1+0x2630] ;  /* 0x00263000010a7983 */ /* 0x000ee20000300a00 */
[----:B------:R-:W-:-:S04]  /*d4860*/  IADD3 R47, P2, PT, R8, UR14, RZ ;  /* 0x0000000e082f7c10 */ /* 0x000fc8000ff5e0ff */
[----:B------:R-:W-:Y:S02]  /*d4870*/  IADD3.X R48, PT, PT, R9, UR7, RZ, P2, !PT ;  /* 0x0000000709307c10 */ /* 0x000fe400097fe4ff */
[----:B------:R-:W3:Y:S01]  /*d4880*/  LDL.LU.64 R8, [R1+0x2628] ;  /* 0x0026280001087983 */ /* 0x000ee20000300a00 */
[----:B----4-:R-:W-:-:S03]  /*d4890*/  IADD3 R49, P2, PT, R50, UR14, RZ ;  /* 0x0000000e32317c10 */ /* 0x010fc6000ff5e0ff */
        /* <DEDUP_REMOVED lines=8> */
[----:B------:R-:W-:-:S04]  /*d4920*/  IADD3 R55, P2, PT, R40, UR14, RZ ;  /* 0x0000000e28377c10 */ /* 0x000fc8000ff5e0ff */
[----:B------:R-:W-:Y:S02]  /*d4930*/  IADD3.X R56, PT, PT, R41, UR7, RZ, P2, !PT ;  /* 0x0000000729387c10 */ /* 0x000fe400097fe4ff */
[----:B------:R-:W4:Y:S01]  /*d4940*/  LDL.LU.64 R40, [R1+0x2608] ;  /* 0x0026080001287983 */ /* 0x000f220000300a00 */
[----:B--2---:R-:W-:-:S04]  /*d4950*/  IADD3 R57, P2, PT, R18, UR14, RZ ;  /* 0x0000000e12397c10 */ /* 0x004fc8000ff5e0ff */
[----:B------:R-:W-:Y:S02]  /*d4960*/  IADD3.X R58, PT, PT, R19, UR7, RZ, P2, !PT ;  /* 0x00000007133a7c10 */ /* 0x000fe400097fe4ff */
[----:B------:R-:W2:Y:S01]  /*d4970*/  LDL.LU.64 R18, [R1+0x2600] ;  /* 0x0026000001127983 */ /* 0x000ea20000300a00 */
[----:B---3--:R-:W-:-:S04]  /*d4980*/  IADD3 R59, P2, PT, R16, UR14, RZ ;  /* 0x0000000e103b7c10 */ /* 0x008fc8000ff5e0ff */
[----:B------:R-:W-:Y:S02]  /*d4990*/  IADD3.X R60, PT, PT, R17, UR7, RZ, P2, !PT ;  /* 0x00000007113c7c10 */ /* 0x000fe400097fe4ff */
[----:B------:R-:W3:Y:S01]  /*d49a0*/  LDL.LU.64 R16, [R1+0x25f8] ;  /* 0x0025f80001107983 */ /* 0x000ee20000300a00 */
[----:B------:R-:W-:-:S04]  /*d49b0*/  IADD3 R61, P2, PT, R14, UR14, RZ ;  /* 0x0000000e0e3d7c10 */ /* 0x000fc8000ff5e0ff */
[----:B------:R-:W-:Y:S02]  /*d49c0*/  IADD3.X R62, PT, PT, R15, UR7, RZ, P2, !PT ;  /* 0x000000070f3e7c10 */ /* 0x000fe400097fe4ff */
[----:B------:R-:W3:Y:S01]  /*d49d0*/  LDL.LU.64 R14, [R1+0x25f0] ;  /* 0x0025f000010e7983 */ /* 0x000ee20000300a00 */
[----:B------:R-:W-:-:S04]  /*d49e0*/  IADD3 R63, P2, PT, R12, UR14, RZ ;  /* 0x0000000e0c3f7c10 */ /* 0x000fc8000ff5e0ff */
[----:B------:R-:W-:Y:S02]  /*d49f0*/  IADD3.X R64, PT, PT, R13, UR7, RZ, P2, !PT ;  /* 0x000000070d407c10 */ /* 0x000fe400097fe4ff */
[----:B------:R-:W-:Y:S01]  /*d4a00*/  IADD3 R65, P2, PT, R66, UR14, RZ ;  /* 0x0000000e42417c10 */ /* 0x000fe2000ff5e0ff */
[----:B------:R-:W3:Y:S03]  /*d4a10*/  LDL.LU.64 R12, [R1+0x25e8] ;  /* 0x0025e800010c7983 */ /* 0x000ee60000300a00 */
[----:B------:R-:W-:Y:S02]  /*d4a20*/  IADD3.X R66, PT, PT, R67, UR7, RZ, P2, !PT ;  /* 0x0000000743427c10 */ /* 0x000fe400097fe4ff */
[----:B------:R-:W-:-:S04]  /*d4a30*/  IADD3 R67, P2, PT, R10, UR14, RZ ;  /* 0x0000000e0a437c10 */ /* 0x000fc8000ff5e0ff */
[----:B------:R-:W-:Y:S02]  /*d4a40*/  IADD3.X R68, PT, PT, R11, UR7, RZ, P2, !PT ;  /* 0x000000070b447c10 */ /* 0x000fe400097fe4ff */
[----:B------:R-:W3:Y:S01]  /*d4a50*/  LDL.LU.64 R10, [R1+0x25e0] ;  /* 0x0025e000010a7983 */ /* 0x000ee20000300a00 */
[----:B------:R-:W-:-:S04]  /*d4a60*/  IADD3 R69, P2, PT, R8, UR14, RZ ;  /* 0x0000000e08457c10 */ /* 0x000fc8000ff5e0ff */
[----:B------:R-:W-:Y:S02]  /*d4a70*/  IADD3.X R70, PT, PT, R9, UR7, RZ, P2, !PT ;  /* 0x0000000709467c10 */ /* 0x000fe400097fe4ff */
[----:B------:R-:W3:Y:S04]  /*d4a80*/  LDL.LU.64 R8, [R1+0x25d8] ;  /* 0x0025d80001087983 */ /* 0x000ee80000300a00 */
        /* <DEDUP_REMOVED lines=8> */
[----:B----4-:R-:W-:-:S03]  /*d4b10*/  IADD3 R71, P2, PT, R72, UR14, RZ ;  /* 0x0000000e48477c10 */ /* 0x010fc6000ff5e0ff */
[----:B------:R-:W4:Y:S01]  /*d4b20*/  LDL.LU R223, [R1+0xed0] ;  /* 0x000ed00001df7983 */ /* 0x000f220000300800 */
[----:B------:R-:W-:Y:S02]  /*d4b30*/  IADD3.X R72, PT, PT, R73, UR7, RZ, P2, !PT ;  /* 0x0000000749487c10 */ /* 0x000fe400097fe4ff */
[----:B------:R-:W-:Y:S01]  /*d4b40*/  IADD3 R73, P2, PT, R74, UR14, RZ ;  /* 0x0000000e4a497c10 */ /* 0x000fe2000ff5e0ff */
[----:B------:R-:W4:Y:S03]  /*d4b50*/  LDL.LU R222, [R1+0xed4] ;  /* 0x000ed40001de7983 */ /* 0x000f260000300800 */
[----:B------:R-:W-:Y:S01]  /*d4b60*/  IADD3.X R74, PT, PT, R75, UR7, RZ, P2, !PT ;  /* 0x000000074b4a7c10 */ /* 0x000fe200097fe4ff */
[----:B------:R-:W4:Y:S01]  /*d4b70*/  LDL.LU R221, [R1+0xea0] ;  /* 0x000ea00001dd7983 */ /* 0x000f220000300800 */
[----:B------:R-:W-:-:S03]  /*d4b80*/  IADD3 R75, P2, PT, R76, UR14, RZ ;  /* 0x0000000e4c4b7c10 */ /* 0x000fc6000ff5e0ff */
[----:B------:R-:W4:Y:S01]  /*d4b90*/  LDL.LU R240, [R1+0xea4] ;  /* 0x000ea40001f07983 */ /* 0x000f220000300800 */
[----:B------:R-:W-:Y:S02]  /*d4ba0*/  IADD3.X R76, PT, PT, R77, UR7, RZ, P2, !PT ;  /* 0x000000074d4c7c10 */ /* 0x000fe400097fe4ff */
[----:B------:R-:W-:Y:S01]  /*d4bb0*/  IADD3 R77, P2, PT, R40, UR14, RZ ;  /* 0x0000000e284d7c10 */ /* 0x000fe2000ff5e0ff */
[----:B------:R-:W4:Y:S03]  /*d4bc0*/  LDL.LU R239, [R1+0xea8] ;  /* 0x000ea80001ef7983 */ /* 0x000f260000300800 */
[----:B------:R-:W-:Y:S01]  /*d4bd0*/  IADD3.X R78, PT, PT, R41, UR7, RZ, P2, !PT ;  /* 0x00000007294e7c10 */ /* 0x000fe200097fe4ff */
[----:B------:R-:W4:Y:S04]  /*d4be0*/  LDL.LU R252, [R1+0xeac] ;  /* 0x000eac0001fc7983 */ /* 0x000f280000300800 */
[----:B------:R-:W4:Y:S04]  /*d4bf0*/  LDL.LU R247, [R1+0xeb0] ;  /* 0x000eb00001f77983 */ /* 0x000f280000300800 */
[----:B------:R-:W4:Y:S04]  /*d4c00*/  LDL.LU R246, [R1+0xeb4] ;  /* 0x000eb40001f67983 */ /* 0x000f280000300800 */
[----:B------:R-:W4:Y:S01]  /*d4c10*/  LDL.LU R245, [R1+0xe98] ;  /* 0x000e980001f57983 */ /* 0x000f220000300800 */
[----:B--2---:R-:W-:-:S04]  /*d4c20*/  IADD3 R79, P2, PT, R18, UR14, RZ ;  /* 0x0000000e124f7c10 */ /* 0x004fc8000ff5e0ff */
[----:B------:R-:W-:Y:S02]  /*d4c30*/  IADD3.X R80, PT, PT, R19, UR7, RZ, P2, !PT ;  /* 0x0000000713507c10 */ /* 0x000fe400097fe4ff */
[----:B---3--:R-:W-:-:S04]  /*d4c40*/  IADD3 R81, P2, PT, R16, UR14, RZ ;  /* 0x0000000e10517c10 */ /* 0x008fc8000ff5e0ff */
[----:B------:R-:W-:Y:S02]  /*d4c50*/  IADD3.X R82, PT, PT, R17, UR7, RZ, P2, !PT ;  /* 0x0000000711527c10 */ /* 0x000fe400097fe4ff */
[----:B------:R-:W-:-:S04]  /*d4c60*/  IADD3 R83, P2, PT, R14, UR14, RZ ;  /* 0x0000000e0e537c10 */ /* 0x000fc8000ff5e0ff */
[----:B------:R-:W-:Y:S01]  /*d4c70*/  IADD3.X R84, PT, PT, R15, UR7, RZ, P2, !PT ;  /* 0x000000070f547c10 */ /* 0x000fe200097fe4ff */
[----:B------:R-:W-:Y:S02]  /*d4c80*/  IMAD.MOV.U32 R41, RZ, RZ, R244 ;  /* 0x000000ffff297224 */ /* 0x000fe400078e00f4 */
[----:B------:R-:W2:Y:S01]  /*d4c90*/  LDL.LU R244, [R1+0xe9c] ;  /* 0x000e9c0001f47983 */ /* 0x000ea20000300800 */
[----:B------:R-:W-:-:S03]  /*d4ca0*/  IMAD.MOV.U32 R40, RZ, RZ, R243 ;  /* 0x000000ffff287224 */ /* 0x000fc600078e00f3 */
        /* <DEDUP_REMOVED lines=11> */
[----:B------:R-:W3:Y:S01]  /*d4d60*/  LDL.LU R137, [R1+0xe64] ;  /* 0x000e640001897983 */ /* 0x000ee20000300800 */
[----:B------:R-:W-:-:S03]  /*d4d70*/  IMAD.MOV.U32 R15, RZ, RZ, R138 ;  /* 0x000000ffff0f7224 */ /* 0x000fc600078e008a */
[----:B------:R-:W3:Y:S01]  /*d4d80*/  LDL.LU R231, [R1+0xe68] ;  /* 0x000e680001e77983 */ /* 0x000ee20000300800 */
[----:B------:R-:W-:-:S03]  /*d4d90*/  MOV R14, R139 ;  /* 0x0000008b000e7202 */ /* 0x000fc60000000f00 */
[----:B------:R-:W3:Y:S04]  /*d4da0*/  LDL.LU R230, [R1+0xe6c] ;  /* 0x000e6c0001e67983 */ /* 0x000ee80000300800 */
[----:B------:R-:W3:Y:S04]  /*d4db0*/  LDL.LU R226, [R1+0xe70] ;  /* 0x000e700001e27983 */ /* 0x000ee80000300800 */
[----:B------:R-:W3:Y:S04]  /*d4dc0*/  LDL.LU R229, [R1+0xe74] ;  /* 0x000e740001e57983 */ /* 0x000ee80000300800 */
[----:B------:R-:W3:Y:S04]  /*d4dd0*/  LDL.LU R138, [R1+0xe78] ;  /* 0x000e7800018a7983 */ /* 0x000ee80000300800 */
[----:B------:R-:W3:Y:S01]  /*d4de0*/  LDL.LU R139, [R1+0xe7c] ;  /* 0x000e7c00018b7983 */ /* 0x000ee20000300800 */
[----:B------:R-:W-:-:S04]  /*d4df0*/  IADD3 R85, P2, PT, R12, UR14, RZ ;  /* 0x0000000e0c557c10 */ /* 0x000fc8000ff5e0ff */
[----:B------:R-:W-:Y:S02]  /*d4e00*/  IADD3.X R86, PT, PT, R13, UR7, RZ, P2, !PT ;  /* 0x000000070d567c10 */ /* 0x000fe400097fe4ff */
[----:B------:R-:W-:Y:S01]  /*d4e10*/  IADD3 R87, P2, PT, R10, UR14, RZ ;  /* 0x0000000e0a577c10 */ /* 0x000fe2000ff5e0ff */
[----:B------:R1:W-:Y:S01]  /*d4e20*/  STL.64 [R1+0x1898], R40 ;  /* 0x0018982801007387 */ /* 0x0003e20000100a00 */
[----:B----4-:R-:W-:Y:S02]  /*d4e30*/  IMAD.MOV.U32 R12, RZ, RZ, R222 ;  /* 0x000000ffff0c7224 */ /* 0x010fe400078e00de */
[----:B------:R-:W-:Y:S01]  /*d4e40*/  IADD3.X R116, PT, PT, R11, UR7, RZ, P2, !PT ;  /* 0x000000070b747c10 */ /* 0x000fe200097fe4ff */
[----:B------:R-:W4:Y:S01]  /*d4e50*/  LDL.LU R225, [R1+0xe40] ;  /* 0x000e400001e17983 */ /* 0x000f220000300800 */
[----:B------:R-:W-:Y:S01]  /*d4e60*/  IADD3 R117, P2, PT, R8, UR14, RZ ;  /* 0x0000000e08757c10 */ /* 0x000fe2000ff5e0ff */
[----:B------:R-:W-:Y:S02]  /*d4e70*/  IMAD.MOV.U32 R13, RZ, RZ, R223 ;  /* 0x000000ffff0d7224 */ /* 0x000fe400078e00df */
[----:B------:R-:W4:Y:S01]  /*d4e80*/  LDL.LU R224, [R1+0xe44] ;  /* 0x000e440001e07983 */ /* 0x000f220000300800 */
[----:B------:R-:W-:-:S03]  /*d4e90*/  IADD3.X R118, PT, PT, R9, UR7, RZ, P2, !PT ;  /* 0x0000000709767c10 */ /* 0x000fc600097fe4ff */
[----:B------:R1:W-:Y:S01]  /*d4ea0*/  STL.64 [R1+0x18b8], R18 ;  /* 0x0018b81201007387 */ /* 0x0003e20000100a00 */
[----:B------:R-:W-:Y:S01]  /*d4eb0*/  MOV R10, R240 ;  /* 0x000000f0000a7202 */ /* 0x000fe20000000f00 */
[----:B------:R-:W-:Y:S02]  /*d4ec0*/  IMAD.MOV.U32 R11, RZ, RZ, R221 ;  /* 0x000000ffff0b7224 */ /* 0x000fe400078e00dd */
[----:B------:R-:W4:Y:S01]  /*d4ed0*/  LDL.LU R223, [R1+0xe48] ;  /* 0x000e480001df7983 */ /* 0x000f220000300800 */
[----:B------:R-:W-:-:S03]  /*d4ee0*/  IMAD.MOV.U32 R8, RZ, RZ, R252 ;  /* 0x000000ffff087224 */ /* 0x000fc600078e00fc */
[----:B------:R-:W4:Y:S01]  /*d4ef0*/  LDL.LU R222, [R1+0xe4c] ;  /* 0x000e4c0001de7983 */ /* 0x000f220000300800 */
[----:B------:R-:W-:-:S03]  /*d4f00*/  IMAD.MOV.U32 R9, RZ, RZ, R239 ;  /* 0x000000ffff097224 */ /* 0x000fc600078e00ef */
[----:B------:R1:W-:Y:S04]  /*d4f10*/  STL.64 [R1+0x18b0], R16 ;  /* 0x0018b01001007387 */ /* 0x0003e80000100a00 */
[----:B------:R1:W-:Y:S04]  /*d4f20*/  STL.64 [R1+0x18a8], R14 ;  /* 0x0018a80e01007387 */ /* 0x0003e80000100a00 */
[----:B------:R1:W-:Y:S04]  /*d4f30*/  STL.64 [R1+0x18a0], R12 ;  /* 0x0018a00c01007387 */ /* 0x0003e80000100a00 */
[----:B------:R-:W4:Y:S04]  /*d4f40*/  LDL.LU R221, [R1+0xe50] ;  /* 0x000e500001dd7983 */ /* 0x000f280000300800 */
[----:B------:R-:W4:Y:S04]  /*d4f50*/  LDL.LU R252, [R1+0xe54] ;  /* 0x000e540001fc7983 */ /* 0x000f280000300800 */
[----:B------:R1:W-:Y:S04]  /*d4f60*/  STL.64 [R1+0x18d0], R10 ;  /* 0x0018d00a01007387 */ /* 0x0003e80000100a00 */
[----:B------:R1:W-:Y:S04]  /*d4f70*/  STL.64 [R1+0x18c8], R8 ;  /* 0x0018c80801007387 */ /* 0x0003e80000100a00 */
[----:B------:R-:W-:Y:S04]  /*d4f80*/  STL.64 [R1+0x18c0], R246 ;  /* 0x0018c0f601007387 */ /* 0x000fe80000100a00 */
[----:B--2---:R-:W-:Y:S01]  /*d4f90*/  STL.64 [R1+0x18d8], R244 ;  /* 0x0018d8f401007387 */ /* 0x004fe20000100a00 */
[----:B---3--:R-:W-:Y:S01]  /*d4fa0*/  MOV R240, R241 ;  /* 0x000000f100f07202 */ /* 0x008fe20000000f00 */
[----:B------:R-:W-:-:S02]  /*d4fb0*/  IMAD.MOV.U32 R241, RZ, RZ, R238 ;  /* 0x000000fffff17224 */ /* 0x000fc400078e00ee */
[----:B------:R-:W-:Y:S02]  /*d4fc0*/  IMAD.MOV.U32 R239, RZ, RZ, R237 ;  /* 0x000000ffffef7224 */ /* 0x000fe400078e00ed */
[----:B------:R-:W-:Y:S02]  /*d4fd0*/  IMAD.MOV.U32 R238, RZ, RZ, R236 ;  /* 0x000000ffffee7224 */ /* 0x000fe400078e00ec */
[----:B------:R-:W-:Y:S02]  /*d4fe0*/  IMAD.MOV.U32 R237, RZ, RZ, R136 ;  /* 0x000000ffffed7224 */ /* 0x000fe400078e0088 */
[----:B------:R-:W2:Y:S01]  /*d4ff0*/  LDL.LU R136, [R1+0xe58] ;  /* 0x000e580001887983 */ /* 0x000ea20000300800 */
[----:B------:R-:W-:-:S03]  /*d5000*/  MOV R236, R137 ;  /* 0x0000008900ec7202 */ /* 0x000fc60000000f00 */
[----:B------:R-:W3:Y:S04]  /*d5010*/  LDL.LU R137, [R1+0xe5c] ;  /* 0x000e5c0001897983 */ /* 0x000ee80000300800 */
[----:B------:R-:W-:Y:S04]  /*d5020*/  STL.64 [R1+0x18f0], R242 ;  /* 0x0018f0f201007387 */ /* 0x000fe80000100a00 */
[----:B------:R-:W-:Y:S04]  /*d5030*/  STL.64 [R1+0x18e8], R240 ;  /* 0x0018e8f001007387 */ /* 0x000fe80000100a00 */
[----:B------:R-:W-:Y:S01]  /*d5040*/  STL.64 [R1+0x18e0], R238 ;  /* 0x0018e0ee01007387 */ /* 0x000fe20000100a00 */
[----:B------:R-:W-:-:S02]  /*d5050*/  IMAD.MOV.U32 R228, RZ, RZ, R229 ;  /* 0x000000ffffe47224 */ /* 0x000fc400078e00e5 */
[----:B------:R-:W-:Y:S02]  /*d5060*/  IMAD.MOV.U32 R229, RZ, RZ, R226 ;  /* 0x000000ffffe57224 */ /* 0x000fe400078e00e2 */
[----:B------:R-:W-:Y:S02]  /*d5070*/  IMAD.MOV.U32 R227, RZ, RZ, R138 ;  /* 0x000000ffffe37224 */ /* 0x000fe400078e008a */
[----:B------:R-:W3:Y:S01]  /*d5080*/  LDL.LU R138, [R1+0xe10] ;  /* 0x000e1000018a7983 */ /* 0x000ee20000300800 */
[----:B------:R-:W-:-:S03]  /*d5090*/  MOV R226, R139 ;  /* 0x0000008b00e27202 */ /* 0x000fc60000000f00 */
[----:B------:R-:W3:Y:S04]  /*d50a0*/  LDL.LU R139, [R1+0xe14] ;  /* 0x000e1400018b7983 */ /* 0x000ee80000300800 */
[----:B------:R-:W-:Y:S04]  /*d50b0*/  STL.64 [R1+0x1910], R236 ;  /* 0x001910ec01007387 */ /* 0x000fe80000100a00 */
[----:B------:R-:W-:Y:S04]  /*d50c0*/  STL.64 [R1+0x1908], R230 ;  /* 0x001908e601007387 */ /* 0x000fe80000100a00 */
[----:B------:R-:W-:Y:S04]  /*d50d0*/  STL.64 [R1+0x1900], R228 ;  /* 0x001900e401007387 */ /* 0x000fe80000100a00 */
[----:B------:R-:W3:Y:S04]  /*d50e0*/  LDL.LU R215, [R1+0xe18] ;  /* 0x000e180001d77983 */ /* 0x000ee80000300800 */
[----:B------:R-:W3:Y:S04]  /*d50f0*/  LDL.LU R214, [R1+0xe1c] ;  /* 0x000e1c0001d67983 */ /* 0x000ee80000300800 */
[----:B------:R-:W3:Y:S04]  /*d5100*/  LDL.LU R212, [R1+0xe30] ;  /* 0x000e300001d47983 */ /* 0x000ee80000300800 */
[----:B------:R-:W3:Y:S04]  /*d5110*/  LDL.LU R213, [R1+0xe34] ;  /* 0x000e340001d57983 */ /* 0x000ee80000300800 */
[----:B------:R-:W-:Y:S04]  /*d5120*/  STL.64 [R1+0x18f8], R226 ;  /* 0x0018f8e201007387 */ /* 0x000fe80000100a00 */
[----:B----4-:R-:W-:Y:S04]  /*d5130*/  STL.64 [R1+0x1950], R224 ;  /* 0x001950e001007387 */ /* 0x010fe80000100a00 */
[----:B------:R-:W4:Y:S04]  /*d5140*/  LDL.LU R211, [R1+0xe38] ;  /* 0x000e380001d37983 */ /* 0x000f280000300800 */
[----:B------:R-:W4:Y:S04]  /*d5150*/  LDL.LU R210, [R1+0xe3c] ;  /* 0x000e3c0001d27983 */ /* 0x000f280000300800 */
[----:B------:R-:W4:Y:S04]  /*d5160*/  LDL.LU R209, [R1+0xdd0] ;  /* 0x000dd00001d17983 */ /* 0x000f280000300800 */
[----:B------:R-:W4:Y:S04]  /*d5170*/  LDL.LU R208, [R1+0xdd4] ;  /* 0x000dd40001d07983 */ /* 0x000f280000300800 */
[----:B------:R-:W4:Y:S01]  /*d5180*/  LDL.LU R207, [R1+0xdd8] ;  /* 0x000dd80001cf7983 */ /* 0x000f220000300800 */
[----:B------:R-:W-:-:S03]  /*d5190*/  IMAD.MOV.U32 R220, RZ, RZ, R252 ;  /* 0x000000ffffdc7224 */ /* 0x000fc600078e00fc */
[----:B------:R-:W4:Y:S04]  /*d51a0*/  LDL.LU R206, [R1+0xddc] ;  /* 0x000ddc0001ce7983 */ /* 0x000f280000300800 */
        /* <DEDUP_REMOVED lines=8> */
[----:B------:R-:W4:Y:S04]  /*d5230*/  LDL.LU R197, [R1+0xd98] ;  /* 0x000d980001c57983 */ /* 0x000f280000300800 */
[----:B------:R-:W4:Y:S01]  /*d5240*/  LDL.LU R252, [R1+0xd9c] ;  /* 0x000d9c0001fc7983 */ /* 0x000f220000300800 */
[----:B--2---:R-:W-:-:S03]  /*d5250*/  MOV R219, R136 ;  /* 0x0000008800db7202 */ /* 0x004fc60000000f00 */
[----:B------:R-:W2:Y:S01]  /*d5260*/  LDL.LU R136, [R1+0xdb0] ;  /* 0x000db00001887983 */ /* 0x000ea20000300800 */
[----:B---3--:R-:W-:-:S03]  /*d5270*/  IMAD.MOV.U32 R218, RZ, RZ, R137 ;  /* 0x000000ffffda7224 */ /* 0x008fc600078e0089 */
[----:B------:R-:W3:Y:S01]  /*d5280*/  LDL.LU R137, [R1+0xdb4] ;  /* 0x000db40001897983 */ /* 0x000ee20000300800 */
[----:B------:R-:W-:-:S03]  /*d5290*/  IMAD.MOV.U32 R217, RZ, RZ, R138 ;  /* 0x000000ffffd97224 */ /* 0x000fc600078e008a */
[----:B------:R-:W3:Y:S01]  /*d52a0*/  LDL.LU R138, [R1+0xdb8] ;  /* 0x000db800018a7983 */ /* 0x000ee20000300800 */
[----:B------:R-:W-:-:S03]  /*d52b0*/  IMAD.MOV.U32 R216, RZ, RZ, R139 ;  /* 0x000000ffffd87224 */ /* 0x000fc600078e008b */
[----:B------:R-:W3:Y:S04]  /*d52c0*/  LDL.LU R139, [R1+0xdbc] ;  /* 0x000dbc00018b7983 */ /* 0x000ee80000300800 */
[----:B------:R-:W-:Y:S04]  /*d52d0*/  STL.64 [R1+0x1938], R218 ;  /* 0x001938da01007387 */ /* 0x000fe80000100a00 */
[----:B------:R-:W-:Y:S01]  /*d52e0*/  STL.64 [R1+0x1930], R216 ;  /* 0x001930d801007387 */ /* 0x000fe20000100a00 */
[----:B------:R-:W-:-:S04]  /*d52f0*/  LOP3.LUT R213, R213, R212, RZ, 0x3c, !PT ;  /* 0x000000d4d5d57212 */ /* 0x000fc800078e3cff */
[----:B------:R-:W-:-:S04]  /*d5300*/  LOP3.LUT R212, R213, R212, RZ, 0x3c, !PT ;  /* 0x000000d4d5d47212 */ /* 0x000fc800078e3cff */
[----:B------:R-:W-:Y:S01]  /*d5310*/  LOP3.LUT R213, R213, R212, RZ, 0x3c, !PT ;  /* 0x000000d4d5d57212 */ /* 0x000fe200078e3cff */
[----:B------:R-:W-:Y:S04]  /*d5320*/  STL.64 [R1+0x1928], R214 ;  /* 0x001928d601007387 */ /* 0x000fe80000100a00 */
[----:B------:R-:W-:Y:S04]  /*d5330*/  STL.64 [R1+0x1920], R212 ;  /* 0x001920d401007387 */ /* 0x000fe80000100a00 */
[----:B----4-:R-:W-:Y:S01]  /*d5340*/  STL.64 [R1+0x1918], R210 ;  /* 0x001918d201007387 */ /* 0x010fe20000100a00 */
[----:B------:R-:W-:Y:S01]  /*d5350*/  IMAD.MOV.U32 R192, RZ, RZ, R23 ;  /* 0x000000ffffc07224 */ /* 0x000fe200078e0017 */
[----:B------:R-:W-:Y:S01]  /*d5360*/  MOV R193, R24 ;  /* 0x0000001800c17202 */ /* 0x000fe20000000f00 */
[----:B------:R-:W-:Y:S01]  /*d5370*/  IMAD.MOV.U32 R190, RZ, RZ, R25 ;  /* 0x000000ffffbe7224 */ /* 0x000fe200078e0019 */
[----:B------:R-:W-:Y:S01]  /*d5380*/  STL.64 [R1+0x1990], R208 ;  /* 0x001990d001007387 */ /* 0x000fe20000100a00 */
[----:B------:R-:W-:Y:S01]  /*d5390*/  IMAD.MOV.U32 R191, RZ, RZ, R26 ;  /* 0x000000ffffbf7224 */ /* 0x000fe200078e001a */
[----:B------:R-:W-:Y:S01]  /*d53a0*/  MOV R189, R28 ;  /* 0x0000001c00bd7202 */ /* 0x000fe20000000f00 */
[----:B------:R-:W-:Y:S01]  /*d53b0*/  IMAD.MOV.U32 R188, RZ, RZ, R27 ;  /* 0x000000ffffbc7224 */ /* 0x000fe200078e001b */
[----:B------:R-:W-:Y:S01]  /*d53c0*/  STL.64 [R1+0x1988], R206 ;  /* 0x001988ce01007387 */ /* 0x000fe20000100a00 */
[----:B------:R-:W-:-:S02]  /*d53d0*/  IMAD.MOV.U32 R186, RZ, RZ, R29 ;  /* 0x000000ffffba7224 */ /* 0x000fc400078e001d */
[----:B------:R-:W-:Y:S01]  /*d53e0*/  IMAD.MOV.U32 R204, RZ, RZ, R205 ;  /* 0x000000ffffcc7224 */ /* 0x000fe200078e00cd */
[----:B------:R-:W-:Y:S01]  /*d53f0*/  MOV R205, R202 ;  /* 0x000000ca00cd7202 */ /* 0x000fe20000000f00 */
[----:B------:R-:W-:Y:S02]  /*d5400*/  IMAD.MOV.U32 R203, RZ, RZ, R201 ;  /* 0x000000ffffcb7224 */ /* 0x000fe400078e00c9 */
[----:B------:R-:W-:Y:S02]  /*d5410*/  IMAD.MOV.U32 R202, RZ, RZ, R200 ;  /* 0x000000ffffca7224 */ /* 0x000fe400078e00c8 */
[----:B------:R-:W-:Y:S01]  /*d5420*/  STL.64 [R1+0x1980], R204 ;  /* 0x001980cc01007387 */ /* 0x000fe20000100a00 */
[----:B------:R-:W-:Y:S01]  /*d5430*/  MOV R201, R199 ;  /* 0x000000c700c97202 */ /* 0x000fe20000000f00 */
[----:B------:R-:W-:Y:S02]  /*d5440*/  IMAD.MOV.U32 R200, RZ, RZ, R198 ;  /* 0x000000ffffc87224 */ /* 0x000fe400078e00c6 */
[----:B------:R-:W-:Y:S01]  /*d5450*/  STL.64 [R1+0x1978], R202 ;  /* 0x001978ca01007387 */ /* 0x000fe20000100a00 */
[----:B------:R-:W-:-:S02]  /*d5460*/  IMAD.MOV.U32 R187, RZ, RZ, R30 ;  /* 0x000000ffffbb7224 */ /* 0x000fc400078e001e */
[----:B------:R-:W-:Y:S02]  /*d5470*/  IMAD.MOV.U32 R199, RZ, RZ, R197 ;  /* 0x000000ffffc77224 */ /* 0x000fe400078e00c5 */
[----:B------:R-:W-:Y:S01]  /*d5480*/  IMAD.MOV.U32 R198, RZ, RZ, R252 ;  /* 0x000000ffffc67224 */ /* 0x000fe200078e00fc */
[----:B------:R-:W-:Y:S01]  /*d5490*/  STL.64 [R1+0x1970], R200 ;  /* 0x001970c801007387 */ /* 0x000fe20000100a00 */
[----:B------:R-:W-:Y:S01]  /*d54a0*/  IMAD.MOV.U32 R184, RZ, RZ, R31 ;  /* 0x000000ffffb87224 */ /* 0x000fe200078e001f */
[----:B------:R-:W-:Y:S02]  /*d54b0*/  MOV R185, R32 ;  /* 0x0000002000b97202 */ /* 0x000fe40000000f00 */
[----:B------:R-:W-:Y:S01]  /*d54c0*/  STL.64 [R1+0x1968], R198 ;  /* 0x001968c601007387 */ /* 0x000fe20000100a00 */
        /* <DEDUP_REMOVED lines=9> */
[----:B------:R-:W-:Y:S01]  /*d5560*/  MOV R173, R48 ;  /* 0x0000003000ad7202 */ /* 0x000fe20000000f00 */
[----:B------:R-:W-:Y:S02]  /*d5570*/  IMAD.MOV.U32 R174, RZ, RZ, R45 ;  /* 0x000000ffffae7224 */ /* 0x000fe400078e002d */
[----:B------:R-:W-:-:S02]  /*d5580*/  IMAD.MOV.U32 R175, RZ, RZ, R46 ;  /* 0x000000ffffaf7224 */ /* 0x000fc400078e002e */
[----:B------:R-:W-:Y:S01]  /*d5590*/  IMAD.MOV.U32 R172, RZ, RZ, R47 ;  /* 0x000000ffffac7224 */ /* 0x000fe200078e002f */
[----:B------:R-:W-:Y:S01]  /*d55a0*/  MOV R169, R52 ;  /* 0x0000003400a97202 */ /* 0x000fe20000000f00 */
[----:B------:R-:W-:Y:S02]  /*d55b0*/  IMAD.MOV.U32 R170, RZ, RZ, R49 ;  /* 0x000000ffffaa7224 */ /* 0x000fe400078e0031 */
[----:B------:R-:W-:Y:S01]  /*d55c0*/  IMAD.MOV.U32 R171, RZ, RZ, R50 ;  /* 0x000000ffffab7224 */ /* 0x000fe200078e0032 */
[----:B------:R-:W-:Y:S01]  /*d55d0*/  USEL UR12, URZ, 0x4, !UP6 ;  /* 0x00000004ff0c7887 */ /* 0x000fe2000f000000 */
        /* <DEDUP_REMOVED lines=8> */
[----:B------:R-:W-:Y:S01]  /*d5660*/  USEL UR12, UR12, URZ, !UP0 ;  /* 0x000000ff0c0c7287 */ /* 0x000fe2000c000000 */
        /* <DEDUP_REMOVED lines=24> */
[----:B------:R-:W-:Y:S01]  /*d57f0*/  LDGSTS.E [R22+0x31800], desc[UR76][R40.64], P3 ;  /* 0x3180000028167fae */ /* 0x000fe200099a104c */
[----:B------:R-:W-:-:S02]  /*d5800*/  IMAD.MOV.U32 R135, RZ, RZ, R86 ;  /* 0x000000ffff877224 */ /* 0x000fc400078e0056 */
[----:B------:R-:W-:Y:S01]  /*d5810*/  IMAD.MOV.U32 R132, RZ, RZ, R87 ;  /* 0x000000ffff847224 */ /* 0x000fe200078e0057 */
[----:B------:R-:W-:Y:S01]  /*d5820*/  LDGSTS.E [R22+0x31900], desc[UR76][R18.64], P3 ;  /* 0x3190000012167fae */ /* 0x000fe200099a104c */
[----:B------:R-:W-:Y:S02]  /*d5830*/  IMAD.MOV.U32 R119, RZ, RZ, R118 ;  /* 0x000000ffff777224 */ /* 0x000fe400078e0076 */
[----:B------:R-:W-:Y:S01]  /*d5840*/  IMAD.MOV.U32 R118, RZ, RZ, R117 ;  /* 0x000000ffff767224 */ /* 0x000fe200078e0075 */
        /* <DEDUP_REMOVED lines=8> */
[----:B--2---:R-:W-:Y:S01]  /*d58d0*/  MOV R197, R136 ;  /* 0x0000008800c57202 */ /* 0x004fe20000000f00 */
[----:B---3--:R-:W-:-:S05]  /*d58e0*/  IMAD.MOV.U32 R196, RZ, RZ, R137 ;  /* 0x000000ffffc47224 */ /* 0x008fca00078e0089 */
[----:B------:R-:W-:Y:S01]  /*d58f0*/  STL.64 [R1+0x1960], R196 ;  /* 0x001960c401007387 */ /* 0x000fe20000100a00 */
[----:B------:R-:W-:Y:S02]  /*d5900*/  IMAD.MOV.U32 R195, RZ, RZ, R138 ;  /* 0x000000ffffc37224 */ /* 0x000fe400078e008a */
[----:B------:R-:W-:-:S05]  /*d5910*/  IMAD.MOV.U32 R194, RZ, RZ, R139 ;  /* 0x000000ffffc27224 */ /* 0x000fca00078e008b */
        /* <DEDUP_REMOVED lines=24> */
[----:B------:R-:W-:Y:S01]  /*d5aa0*/  IMAD.MOV.U32 R136, RZ, RZ, R83 ;  /* 0x000000ffff887224 */ /* 0x000fe200078e0053 */
[----:B------:R-:W-:Y:S02]  /*d5ab0*/  MOV R137, R84 ;  /* 0x0000005400897202 */ /* 0x000fe40000000f00 */
        /* <DEDUP_REMOVED lines=18> */
[----:B------:R-:W3:Y:S01]  /*d5be0*/  LDL.LU.64 R50, [R1+0x25d0] ;  /* 0x0025d00001327983 */ /* 0x000ee20000300a00 */
[----:B------:R-:W-:-:S03]  /*d5bf0*/  USEL UR13, URZ, 0x4, !UP1 ;  /* 0x00000004ff0d7887 */ /* 0x000fc6000c800000 */
[----:B------:R-:W4:Y:S01]  /*d5c00*/  LDL.LU.64 R26, [R1+0x25c8] ;  /* 0x0025c800011a7983 */ /* 0x000f220000300a00 */
[----:B------:R-:W-:Y:S02]  /*d5c10*/  USEL UR13, UR13, URZ, !UP0 ;  /* 0x000000ff0d0d7287 */ /* 0x000fe4000c000000 */
[----:B------:R-:W-:Y:S01]  /*d5c20*/  USEL UR16, URZ, 0x4, !UP2 ;  /* 0x00000004ff107887 */ /* 0x000fe2000d000000 */
[----:B------:R-:W2:Y:S01]  /*d5c30*/  LDL.LU.64 R28, [R1+0x2550] ;  /* 0x00255000011c7983 */ /* 0x000ea20000300a00 */
[----:B------:R-:W-:Y:S02]  /*d5c40*/  UISETP.GT.AND UP3, UPT, UR19, 0x6f, UPT ;  /* 0x0000006f1300788c */ /* 0x000fe4000bf64270 */
[----:B------:R-:W-:Y:S01]  /*d5c50*/  ISETP.NE.U32.AND P6, PT, RZ, UR13, PT ;  /* 0x0000000dff007c0c */ /* 0x000fe2000bfc5070 */
[----:B------:R-:W-:Y:S01]  /*d5c60*/  USEL UR16, UR16, URZ, !UP0 ;  /* 0x000000ff10107287 */ /* 0x000fe2000c000000 */
[----:B------:R-:W2:Y:S01]  /*d5c70*/  LDL.LU.64 R30, [R1+0x2548] ;  /* 0x00254800011e7983 */ /* 0x000ea20000300a00 */
[----:B------:R-:W-:-:S03]  /*d5c80*/  USEL UR17, URZ, 0x4, !UP3 ;  /* 0x00000004ff117887 */ /* 0x000fc6000d800000 */
[----:B------:R-:W2:Y:S01]  /*d5c90*/  LDL.LU.64 R32, [R1+0x24d0] ;  /* 0x0024d00001207983 */ /* 0x000ea20000300a00 */
[----:B------:R-:W-:Y:S01]  /*d5ca0*/  ISETP.NE.U32.AND P5, PT, RZ, UR16, PT ;  /* 0x00000010ff007c0c */ /* 0x000fe2000bfa5070 */
[----:B------:R-:W-:Y:S02]  /*d5cb0*/  USEL UR17, UR17, URZ, !UP0 ;  /* 0x000000ff11117287 */ /* 0x000fe4000c000000 */
[----:B------:R-:W2:Y:S04]  /*d5cc0*/  LDL.LU.64 R34, [R1+0x24c8] ;  /* 0x0024c80001227983 */ /* 0x000ea80000300a00 */
[----:B------:R-:W-:Y:S01]  /*d5cd0*/  LDGSTS.E [R22+0x33800], desc[UR76][R244.64], P6 ;  /* 0x33800000f4167fae */ /* 0x000fe2000b1a104c */
[----:B------:R-:W-:-:S03]  /*d5ce0*/  ISETP.NE.U32.AND P2, PT, RZ, UR17, PT ;  /* 0x00000011ff007c0c */ /* 0x000fc6000bf45070 */
[----:B------:R-:W-:Y:S04]  /*d5cf0*/  LDGSTS.E [R22+0x33900], desc[UR76][R242.64], P6 ;  /* 0x33900000f2167fae */ /* 0x000fe8000b1a104c */
[----:B------:R-:W-:Y:S04]  /*d5d00*/  LDGSTS.E [R22+0x33a00], desc[UR76][R240.64], P6 ;  /* 0x33a00000f0167fae */ /* 0x000fe8000b1a104c */
[----:B------:R-:W-:Y:S04]  /*d5d10*/  LDGSTS.E [R22+0x33b00], desc[UR76][R238.64], P6 ;  /* 0x33b00000ee167fae */ /* 0x000fe8000b1a104c */
[----:B------:R-:W-:Y:S04]  /*d5d20*/  LDGSTS.E [R22+0x33c00], desc[UR76][R236.64], P6 ;  /* 0x33c00000ec167fae */ /* 0x000fe8000b1a104c */
[----:B------:R-:W2:Y:S04]  /*d5d30*/  LDL.LU.64 R36, [R1+0x2450] ;  /* 0x0024500001247983 */ /* 0x000ea80000300a00 */
[----:B------:R-:W-:Y:S04]  /*d5d40*/  LDGSTS.E [R22+0x33d00], desc[UR76][R230.64], P6 ;  /* 0x33d00000e6167fae */ /* 0x000fe8000b1a104c */
        /* <DEDUP_REMOVED lines=10> */
[----:B------:R-:W4:Y:S04]  /*d5df0*/  LDL.LU.64 R44, [R1+0x23d0] ;  /* 0x0023d000012c7983 */ /* 0x000f280000300a00 */
        /* <DEDUP_REMOVED lines=10> */
[----:B------:R-:W4:Y:S01]  /*d5ea0*/  LDL.LU.64 R48, [R1+0x2350] ;  /* 0x0023500001307983 */ /* 0x000f220000300a00 */
[----:B------:R-:W-:-:S04]  /*d5eb0*/  UISETP.GT.AND UP4, UPT, UR19, 0x73, UPT ;  /* 0x000000731300788c */ /* 0x000fc8000bf84270 */
[----:B------:R-:W-:Y:S02]  /*d5ec0*/  USEL UR18, URZ, 0x4, !UP4 ;  /* 0x00000004ff127887 */ /* 0x000fe4000e000000 */
[----:B------:R-:W-:Y:S02]  /*d5ed0*/  UISETP.GT.AND UP5, UPT, UR19, 0x77, UPT ;  /* 0x000000771300788c */ /* 0x000fe4000bfa4270 */
[----:B------:R-:W-:Y:S02]  /*d5ee0*/  USEL UR18, UR18, URZ, !UP0 ;  /* 0x000000ff12127287 */ /* 0x000fe4000c000000 */
[----:B------:R-:W-:Y:S02]  /*d5ef0*/  UISETP.GT.AND UP6, UPT, UR19, 0x7b, UPT ;  /* 0x0000007b1300788c */ /* 0x000fe4000bfc4270 */
[----:B------:R-:W-:Y:S02]  /*d5f00*/  UISETP.GT.AND UP1, UPT, UR19, 0x7f, UPT ;  /* 0x0000007f1300788c */ /* 0x000fe4000bf24270 */
[----:B------:R-:W-:Y:S01]  /*d5f10*/  USEL UR19, URZ, 0x4, !UP5 ;  /* 0x00000004ff137887 */ /* 0x000fe2000e800000 */
[----:B------:R-:W-:-:S03]  /*d5f20*/  ISETP.NE.U32.AND P4, PT, RZ, UR18, PT ;  /* 0x00000012ff007c0c */ /* 0x000fc6000bf85070 */
[----:B------:R-:W-:Y:S02]  /*d5f30*/  USEL UR19, UR19, URZ, !UP0 ;  /* 0x000000ff13137287 */ /* 0x000fe4000c000000 */
[----:B------:R-:W-:-:S04]  /*d5f40*/  USEL UR20, URZ, 0x4, !UP6 ;  /* 0x00000004ff147887 */ /* 0x000fc8000f000000 */
[----:B------:R-:W-:Y:S01]  /*d5f50*/  ISETP.NE.U32.AND P3, PT, RZ, UR19, PT ;  /* 0x00000013ff007c0c */ /* 0x000fe2000bf65070 */
[----:B------:R-:W-:Y:S02]  /*d5f60*/  USEL UR20, UR20, URZ, !UP0 ;  /* 0x000000ff14147287 */ /* 0x000fe4000c000000 */
[----:B------:R-:W-:Y:S01]  /*d5f70*/  USEL UR21, URZ, 0x4, !UP1 ;  /* 0x00000004ff157887 */ /* 0x000fe2000c800000 */
[----:B------:R-:W-:Y:S04]  /*d5f80*/  LDGSTS.E [R22+0x39800], desc[UR76][R192.64], P4 ;  /* 0x39800000c0167fae */ /* 0x000fe8000a1a104c */
[----:B------:R-:W-:Y:S01]  /*d5f90*/  LDGSTS.E [R22+0x39900], desc[UR76][R190.64], P4 ;  /* 0x39900000be167fae */ /* 0x000fe2000a1a104c */
[----:B------:R-:W-:-:S03]  /*d5fa0*/  ISETP.NE.U32.AND P6, PT, RZ, UR20, PT ;  /* 0x00000014ff007c0c */ /* 0x000fc6000bfc5070 */
[----:B------:R-:W-:Y:S01]  /*d5fb0*/  LDGSTS.E [R22+0x39a00], desc[UR76][R188.64], P4 ;  /* 0x39a00000bc167fae */ /* 0x000fe2000a1a104c */
[----:B------:R-:W-:-:S03]  /*d5fc0*/  USEL UR21, UR21, URZ, !UP0 ;  /* 0x000000ff15157287 */ /* 0x000fc6000c000000 */
        /* <DEDUP_REMOVED lines=29> */
[----:B------:R4:W-:Y:S04]  /*d61a0*/  LDGSTS.E [R22+0x3ff00], desc[UR76][R118.64], P5 ;  /* 0x3ff0000076167fae */ /* 0x0009e8000a9a104c */
[----:B------:R-:W0:Y:S01]  /*d61b0*/  LDGDEPBAR ;  /* 0x00000000000079af */ /* 0x000e220000000000 */
[----:B---3--:R-:W-:-:S04]  /*d61c0*/  IADD3 R24, P2, PT, R50, UR15, RZ ;  /* 0x0000000f32187c10 */ /* 0x008fc8000ff5e0ff */
[----:B------:R-:W-:Y:S02]  /*d61d0*/  IADD3.X R25, PT, PT, R51, UR8, RZ, P2, !PT ;  /* 0x0000000833197c10 */ /* 0x000fe400097fe4ff */
        /* <DEDUP_REMOVED lines=20> */
[----:B--2---:R-:W2:Y:S01]  /*d6320*/  LDL.LU.64 R118, [R1+0x2228] ;  /* 0x0022280001767983 */ /* 0x004ea20000300a00 */
[----:B----4-:R-:W-:-:S03]  /*d6330*/  IADD3 R22, P2, PT, R26, UR15, RZ ;  /* 0x0000000f1a167c10 */ /* 0x010fc6000ff5e0ff */
[----:B------:R-:W-:Y:S01]  /*d6340*/  LDGSTS.E [R2+-0x80000], desc[UR76][R24.64], P1 ;  /* 0x8000000018027fae */ /* 0x000fe200089a104c */
[----:B------:R-:W-:Y:S02]  /*d6350*/  IADD3.X R23, PT, PT, R27, UR8, RZ, P2, !PT ;  /* 0x000000081b177c10 */ /* 0x000fe400097fe4ff */
[----:B------:R-:W-:Y:S01]  /*d6360*/  IADD3 R26, P2, PT, R28, UR15, RZ ;  /* 0x0000000f1c1a7c10 */ /* 0x000fe2000ff5e0ff */
[----:B------:R-:W-:Y:S03]  /*d6370*/  STL.64 [R1+0x25d0], R24 ;  /* 0x0025d01801007387 */ /* 0x000fe60000100a00 */
[----:B------:R-:W-:Y:S01]  /*d6380*/  IADD3.X R27, PT, PT, R29, UR8, RZ, P2, !PT ;  /* 0x000000081d1b7c10 */ /* 0x000fe200097fe4ff */
[----:B------:R1:W-:Y:S01]  /*d6390*/  LDGSTS.E [R2+-0x7ff00], desc[UR76][R22.64], P0 ;  /* 0x8010000016027fae */ /* 0x0003e200081a104c */
[----:B------:R-:W-:-:S03]  /*d63a0*/  IADD3 R28, P2, PT, R30, UR15, RZ ;  /* 0x0000000f1e1c7c10 */ /* 0x000fc6000ff5e0ff */
[----:B------:R-:W-:Y:S01]  /*d63b0*/  STL.64 [R1+0x25c8], R22 ;  /* 0x0025c81601007387 */ /* 0x000fe20000100a00 */
[----:B------:R-:W-:Y:S02]  /*d63c0*/  IADD3.X R29, PT, PT, R31, UR8, RZ, P2, !PT ;  /* 0x000000081f1d7c10 */ /* 0x000fe400097fe4ff */
[----:B------:R-:W-:Y:S01]  /*d63d0*/  IADD3 R30, P2, PT, R32, UR15, RZ ;  /* 0x0000000f201e7c10 */ /* 0x000fe2000ff5e0ff */
[----:B------:R-:W-:Y:S03]  /*d63e0*/  LDGSTS.E [R2+-0x7f000], desc[UR76][R26.64], P1 ;  /* 0x810000001a027fae */ /* 0x000fe600089a104c */
[----:B------:R-:W-:Y:S01]  /*d63f0*/  IADD3.X R31, PT, PT, R33, UR8, RZ, P2, !PT ;  /* 0x00000008211f7c10 */ /* 0x000fe200097fe4ff */
[----:B------:R-:W-:Y:S01]  /*d6400*/  STL.64 [R1+0x2550], R26 ;  /* 0x0025501a01007387 */ /* 0x000fe20000100a00 */
[----:B------:R-:W-:-:S03]  /*d6410*/  IADD3 R32, P2, PT, R34, UR15, RZ ;  /* 0x0000000f22207c10 */ /* 0x000fc6000ff5e0ff */
[----:B------:R-:W-:Y:S01]  /*d6420*/  LDGSTS.E [R2+-0x7ef00], desc[UR76][R28.64], P0 ;  /* 0x811000001c027fae */ /* 0x000fe200081a104c */
[----:B------:R-:W-:Y:S02]  /*d6430*/  IADD3.X R33, PT, PT, R35, UR8, RZ, P2, !PT ;  /* 0x0000000823217c10 */ /* 0x000fe400097fe4ff */
[----:B------:R-:W-:Y:S01]  /*d6440*/  IADD3 R34, P2, PT, R36, UR15, RZ ;  /* 0x0000000f24227c10 */ /* 0x000fe2000ff5e0ff */
[----:B------:R-:W-:Y:S03]  /*d6450*/  STL.64 [R1+0x2548], R28 ;  /* 0x0025481c01007387 */ /* 0x000fe60000100a00 */
[----:B------:R-:W-:Y:S01]  /*d6460*/  IADD3.X R35, PT, PT, R37, UR8, RZ, P2, !PT ;  /* 0x0000000825237c10 */ /* 0x000fe200097fe4ff */
[----:B------:R-:W-:Y:S01]  /*d6470*/  LDGSTS.E [R2+-0x7e000], desc[UR76][R30.64], P1 ;  /* 0x820000001e027fae */ /* 0x000fe200089a104c */
        /* <DEDUP_REMOVED lines=13> */
[----:B------:R-:W-:Y:S04]  /*d6550*/  STL.64 [R1+0x2448], R36 ;  /* 0x0024482401007387 */ /* 0x000fe80000100a00 */
[----:B------:R-:W-:Y:S04]  /*d6560*/  STL.64 [R1+0x23d0], R38 ;  /* 0x0023d02601007387 */ /* 0x000fe80000100a00 */
[----:B------:R-:W-:Y:S04]  /*d6570*/  STL.64 [R1+0x23c8], R44 ;  /* 0x0023c82c01007387 */ /* 0x000fe80000100a00 */
[----:B------:R-:W-:Y:S04]  /*d6580*/  STL.64 [R1+0x2350], R46 ;  /* 0x0023502e01007387 */ /* 0x000fe80000100a00 */
[----:B------:R-:W-:Y:S04]  /*d6590*/  LDGSTS.E [R2+-0x7cf00], desc[UR76][R36.64], P0 ;  /* 0x8310000024027fae */ /* 0x000fe800081a104c */
[----:B------:R-:W-:Y:S04]  /*d65a0*/  LDGSTS.E [R2+-0x7c000], desc[UR76][R38.64], P1 ;  /* 0x8400000026027fae */ /* 0x000fe800089a104c */
[----:B------:R-:W-:Y:S04]  /*d65b0*/  LDGSTS.E [R2+-0x7bf00], desc[UR76][R44.64], P0 ;  /* 0x841000002c027fae */ /* 0x000fe800081a104c */
[----:B------:R-:W-:Y:S01]  /*d65c0*/  LDGSTS.E [R2+-0x7b000], desc[UR76][R46.64], P1 ;  /* 0x850000002e027fae */ /* 0x000fe200089a104c */
[----:B---3--:R-:W-:-:S04]  /*d65d0*/  IADD3 R48, P2, PT, R50, UR15, RZ ;  /* 0x0000000f32307c10 */ /* 0x008fc8000ff5e0ff */
[----:B------:R-:W-:Y:S02]  /*d65e0*/  IADD3.X R49, PT, PT, R51, UR8, RZ, P2, !PT ;  /* 0x0000000833317c10 */ /* 0x000fe400097fe4ff */
[----:B------:R-:W-:-:S03]  /*d65f0*/  IADD3 R50, P2, PT, R52, UR15, RZ ;  /* 0x0000000f34327c10 */ /* 0x000fc6000ff5e0ff */
[----:B------:R-:W-:Y:S01]  /*d6600*/  LDGSTS.E [R2+-0x7af00], desc[UR76][R48.64], P0 ;  /* 0x8510000030027fae */ /* 0x000fe200081a104c */
[----:B------:R-:W-:Y:S02]  /*d6610*/  IADD3.X R51, PT, PT, R53, UR8, RZ, P2, !PT ;  /* 0x0000000835337c10 */ /* 0x000fe400097fe4ff */
[----:B------:R-:W-:Y:S01]  /*d6620*/  IADD3 R52, P2, PT, R54, UR15, RZ ;  /* 0x0000000f36347c10 */ /* 0x000fe2000ff5e0ff */
[----:B------:R3:W-:Y:S03]  /*d6630*/  STL.64 [R1+0x2348], R48 ;  /* 0x0023483001007387 */ /* 0x0007e60000100a00 */
[----:B------:R-:W-:Y:S01]  /*d6640*/  IADD3.X R53, PT, PT, R55, UR8, RZ, P2, !PT ;  /* 0x0000000837357c10 */ /* 0x000fe200097fe4ff */
[----:B------:R-:W-:Y:S01]  /*d6650*/  LDGSTS.E [R2+-0x7a000], desc[UR76][R50.64], P1 ;  /* 0x8600000032027fae */ /* 0x000fe200089a104c */
[----:B------:R-:W-:-:S03]  /*d6660*/  IADD3 R54, P2, PT, R56, UR15, RZ ;  /* 0x0000000f38367c10 */ /* 0x000fc6000ff5e0ff */
[----:B------:R4:W-:Y:S01]  /*d6670*/  STL.64 [R1+0x22d0], R50 ;  /* 0x0022d03201007387 */ /* 0x0009e20000100a00 */
[----:B------:R-:W-:Y:S02]  /*d6680*/  IADD3.X R55, PT, PT, R57, UR8, RZ, P2, !PT ;  /* 0x0000000839377c10 */ /* 0x000fe400097fe4ff */
[----:B------:R-:W-:Y:S01]  /*d6690*/  IADD3 R56, P2, PT, R58, UR15, RZ ;  /* 0x0000000f3a387c10 */ /* 0x000fe2000ff5e0ff */
[----:B------:R-:W-:Y:S03]  /*d66a0*/  LDGSTS.E [R2+-0x79f00], desc[UR76][R52.64], P0 ;  /* 0x8610000034027fae */ /* 0x000fe600081a104c */
[----:B------:R-:W-:Y:S01]  /*d66b0*/  IADD3.X R57, PT, PT, R59, UR8, RZ, P2, !PT ;  /* 0x000000083b397c10 */ /* 0x000fe200097fe4ff */
[----:B------:R1:W-:Y:S01]  /*d66c0*/  STL.64 [R1+0x22c8], R52 ;  /* 0x0022c83401007387 */ /* 0x0003e20000100a00 */
        /* <DEDUP_REMOVED lines=52> */
[----:B--2---:R-:W-:Y:S01]  /*d6a10*/  IADD3 R116, P2, PT, R118, UR15, RZ ;  /* 0x0000000f76747c10 */ /* 0x004fe2000ff5e0ff */
[----:B------:R2:W-:Y:S03]  /*d6a20*/  STL.64 [R1+0x2258], R76 ;  /* 0x0022584c01007387 */ /* 0x0005e60000100a00 */
[----:B------:R-:W-:Y:S01]  /*d6a30*/  IADD3.X R117, PT, PT, R119, UR8, RZ, P2, !PT ;  /* 0x0000000877757c10 */ /* 0x000fe200097fe4ff */
[----:B------:R1:W-:Y:S01]  /*d6a40*/  STL.64 [R1+0x2250], R78 ;  /* 0x0022504e01007387 */ /* 0x0003e20000100a00 */
[----:B------:R-:W-:Y:S02]  /*d6a50*/  IMAD.MOV.U32 R118, RZ, RZ, R116 ;  /* 0x000000ffff767224 */ /* 0x000fe400078e0074 */
[----:B------:R-:W-:Y:S01]  /*d6a60*/  MOV R119, R117 ;  /* 0x0000007500777202 */ /* 0x000fe20000000f00 */
[----:B------:R1:W-:Y:S04]  /*d6a70*/  STL.64 [R1+0x2248], R80 ;  /* 0x0022485001007387 */ /* 0x0003e80000100a00 */
[----:B------:R1:W-:Y:S04]  /*d6a80*/  STL.64 [R1+0x2240], R82 ;  /* 0x0022405201007387 */ /* 0x0003e80000100a00 */
[----:B------:R1:W-:Y:S04]  /*d6a90*/  STL.64 [R1+0x2238], R84 ;  /* 0x0022385401007387 */ /* 0x0003e80000100a00 */
[----:B------:R1:W-:Y:S04]  /*d6aa0*/  STL.64 [R1+0x2230], R86 ;  /* 0x0022305601007387 */ /* 0x0003e80000100a00 */
[----:B------:R1:W-:Y:S04]  /*d6ab0*/  STL.64 [R1+0x2228], R118 ;  /* 0x0022287601007387 */ /* 0x0003e80000100a00 */
[----:B---3--:R-:W1:Y:S04]  /*d6ac0*/  LDL.LU.64 R48, [R1+0x25c0] ;  /* 0x0025c00001307983 */ /* 0x008e680000300a00 */
[----:B------:R-:W3:Y:S04]  /*d6ad0*/  LDL.LU.64 R24, [R1+0x25b8] ;  /* 0x0025b80001187983 */ /* 0x000ee80000300a00 */
        /* <DEDUP_REMOVED lines=9> */
[----:B------:R-:W-:Y:S04]  /*d6b70*/  LDGSTS.E [R2+-0x73f00], desc[UR76][R76.64], P0 ;  /* 0x8c1000004c027fae */ /* 0x000fe800081a104c */
[----:B------:R-:W-:Y:S04]  /*d6b80*/  LDGSTS.E [R2+-0x73000], desc[UR76][R78.64], P1 ;  /* 0x8d0000004e027fae */ /* 0x000fe800089a104c */
[----:B------:R-:W-:Y:S04]  /*d6b90*/  LDGSTS.E [R2+-0x72f00], desc[UR76][R80.64], P0 ;  /* 0x8d10000050027fae */ /* 0x000fe800081a104c */
[----:B------:R-:W-:Y:S04]  /*d6ba0*/  LDGSTS.E [R2+-0x72000], desc[UR76][R82.64], P1 ;  /* 0x8e00000052027fae */ /* 0x000fe800089a104c */
[----:B------:R-:W-:Y:S04]  /*d6bb0*/  LDGSTS.E [R2+-0x71f00], desc[UR76][R84.64], P0 ;  /* 0x8e10000054027fae */ /* 0x000fe800081a104c */
[----:B------:R-:W-:Y:S04]  /*d6bc0*/  LDGSTS.E [R2+-0x71000], desc[UR76][R86.64], P1 ;  /* 0x8f00000056027fae */ /* 0x000fe800089a104c */
[----:B------:R3:W-:Y:S01]  /*d6bd0*/  LDGSTS.E [R2+-0x70f00], desc[UR76][R118.64], P0 ;  /* 0x8f10000076027fae */ /* 0x0007e200081a104c */
[----:B-1----:R-:W-:-:S04]  /*d6be0*/  IADD3 R22, P2, PT, R48, UR15, RZ ;  /* 0x0000000f30167c10 */ /* 0x002fc8000ff5e0ff */
[----:B------:R-:W-:Y:S02]  /*d6bf0*/  IADD3.X R23, PT, PT, R49, UR8, RZ, P2, !PT ;  /* 0x0000000831177c10 */ /* 0x000fe400097fe4ff */
[----:B------:R-:W3:Y:S04]  /*d6c00*/  LDL.LU.64 R48, [R1+0x2338] ;  /* 0x0023380001307983 */ /* 0x000ee80000300a00 */
        /* <DEDUP_REMOVED lines=19> */
[----:B------:R-:W2:Y:S01]  /*d6d40*/  LDL.LU.64 R116, [R1+0x2140] ;  /* 0x0021400001747983 */ /* 0x000ea20000300a00 */
[----:B---3--:R-:W-:-:S03]  /*d6d50*/  IADD3 R2, P2, PT, R24, UR15, RZ ;  /* 0x0000000f18027c10 */ /* 0x008fc6000ff5e0ff */
[----:B------:R1:W-:Y:S01]  /*d6d60*/  LDGSTS.E [R3+-0x7fe00], desc[UR76][R22.64], P1 ;  /* 0x8020000016037fae */ /* 0x0003e200089a104c */
        /* <DEDUP_REMOVED lines=18> */
[----:B------:R-:W-:Y:S01]  /*d6e90*/  IADD3.X R46, PT, PT, R47, UR8, RZ, P2, !PT ;  /* 0x000000082f2e7c10 */ /* 0x000fe200097fe4ff */
[----:B------:R-:W-:Y:S01]  /*d6ea0*/  IMAD.MOV.U32 R190, RZ, RZ, R2 ;  /* 0x000000ffffbe7224 */ /* 0x000fe200078e0002 */
[----:B------:R-:W-:Y:S01]  /*d6eb0*/  MOV R189, R26 ;  /* 0x0000001a00bd7202 */ /* 0x000fe20000000f00 */
[----:B------:R-:W-:Y:S02]  /*d6ec0*/  IMAD.MOV.U32 R191, RZ, RZ, R24 ;  /* 0x000000ffffbf7224 */ /* 0x000fe400078e0018 */
[----:B------:R-:W-:Y:S01]  /*d6ed0*/  IMAD.MOV.U32 R188, RZ, RZ, R25 ;  /* 0x000000ffffbc7224 */ /* 0x000fe200078e0019 */
[----:B------:R-:W-:Y:S01]  /*d6ee0*/  MOV R185, R30 ;  /* 0x0000001e00b97202 */ /* 0x000fe20000000f00 */
[----:B------:R-:W-:Y:S02]  /*d6ef0*/  IMAD.MOV.U32 R186, RZ, RZ, R27 ;  /* 0x000000ffffba7224 */ /* 0x000fe400078e001b */
[----:B------:R-:W-:Y:S01]  /*d6f00*/  IMAD.MOV.U32 R187, RZ, RZ, R28 ;  /* 0x000000ffffbb7224 */ /* 0x000fe200078e001c */
[----:B------:R3:W-:Y:S01]  /*d6f10*/  STL.64 [R1+0x25c0], R22 ;  /* 0x0025c01601007387 */ /* 0x0007e20000100a00 */
[----:B------:R-:W-:Y:S01]  /*d6f20*/  IMAD.MOV.U32 R184, RZ, RZ, R29 ;  /* 0x000000ffffb87224 */ /* 0x000fe200078e001d */
[----:B------:R-:W-:Y:S01]  /*d6f30*/  MOV R181, R34 ;  /* 0x0000002200b57202 */ /* 0x000fe20000000f00 */
[----:B------:R-:W-:Y:S01]  /*d6f40*/  IMAD.MOV.U32 R182, RZ, RZ, R31 ;  /* 0x000000ffffb67224 */ /* 0x000fe200078e001f */
[----:B------:R-:W-:Y:S01]  /*d6f50*/  STL.64 [R1+0x25b8], R190 ;  /* 0x0025b8be01007387 */ /* 0x000fe20000100a00 */
[----:B------:R-:W-:-:S02]  /*d6f60*/  IMAD.MOV.U32 R183, RZ, RZ, R32 ;  /* 0x000000ffffb77224 */ /* 0x000fc400078e0020 */
[----:B------:R-:W-:Y:S01]  /*d6f70*/  IMAD.MOV.U32 R180, RZ, RZ, R33 ;  /* 0x000000ffffb47224 */ /* 0x000fe200078e0021 */
[----:B------:R-:W-:Y:S01]  /*d6f80*/  STL.64 [R1+0x2540], R188 ;  /* 0x002540bc01007387 */ /* 0x000fe20000100a00 */
        /* <DEDUP_REMOVED lines=10> */
[----:B------:R-:W-:Y:S04]  /*d7030*/  STL.64 [R1+0x24b8], R182 ;  /* 0x0024b8b601007387 */ /* 0x000fe80000100a00 */
[----:B------:R-:W-:Y:S04]  /*d7040*/  STL.64 [R1+0x2440], R180 ;  /* 0x002440b401007387 */ /* 0x000fe80000100a00 */
[----:B------:R-:W-:Y:S04]  /*d7050*/  STL.64 [R1+0x2438], R178 ;  /* 0x002438b201007387 */ /* 0x000fe80000100a00 */
[----:B------:R-:W-:Y:S04]  /*d7060*/  STL.64 [R1+0x23c0], R176 ;  /* 0x0023c0b001007387 */ /* 0x000fe80000100a00 */
[----:B------:R-:W-:Y:S04]  /*d7070*/  STL.64 [R1+0x23b8], R174 ;  /* 0x0023b8ae01007387 */ /* 0x000fe80000100a00 */
[----:B------:R-:W-:Y:S04]  /*d7080*/  STL.64 [R1+0x2340], R172 ;  /* 0x002340ac01007387 */ /* 0x000fe80000100a00 */
        /* <DEDUP_REMOVED lines=10> */
[----:B------:R-:W-:-:S04]  /*d7130*/  IADD3 R47, P2, PT, R48, UR15, RZ ;  /* 0x0000000f302f7c10 */ /* 0x000fc8000ff5e0ff */
[----:B------:R-:W-:Y:S02]  /*d7140*/  IADD3.X R48, PT, PT, R49, UR8, RZ, P2, !PT ;  /* 0x0000000831307c10 */ /* 0x000fe400097fe4ff */
[----:B----4-:R-:W-:-:S04]  /*d7150*/  IADD3 R49, P2, PT, R50, UR15, RZ ;  /* 0x0000000f32317c10 */ /* 0x010fc8000ff5e0ff */
        /* <DEDUP_REMOVED lines=25> */
[----:B--2---:R-:W-:-:S04]  /*d72f0*/  IADD3 R75, P2, PT, R76, UR15, RZ ;  /* 0x0000000f4c4b7c10 */ /* 0x004fc8000ff5e0ff */
[----:B------:R-:W-:Y:S02]  /*d7300*/  IADD3.X R76, PT, PT, R77, UR8, RZ, P2, !PT ;  /* 0x000000084d4c7c10 */ /* 0x000fe400097fe4ff */
[----:B------:R-:W-:-:S04]  /*d7310*/  IADD3 R77, P2, PT, R78, UR15, RZ ;  /* 0x0000000f4e4d7c10 */ /* 0x000fc8000ff5e0ff */
[----:B------:R-:W-:Y:S02]  /*d7320*/  IADD3.X R78, PT, PT, R79, UR8, RZ, P2, !PT ;  /* 0x000000084f4e7c10 */ /* 0x000fe400097fe4ff */
[----:B------:R-:W-:-:S04]  /*d7330*/  IADD3 R79, P2, PT, R80, UR15, RZ ;  /* 0x0000000f504f7c10 */ /* 0x000fc8000ff5e0ff */
[----:B------:R-:W-:Y:S02]  /*d7340*/  IADD3.X R80, PT, PT, R81, UR8, RZ, P2, !PT ;  /* 0x0000000851507c10 */ /* 0x000fe400097fe4ff */
[----:B------:R-:W-:Y:S01]  /*d7350*/  IADD3 R81, P2, PT, R82, UR15, RZ ;  /* 0x0000000f52517c10 */ /* 0x000fe2000ff5e0ff */
[----:B------:R-:W-:Y:S01]  /*d7360*/  IMAD.MOV.U32 R170, RZ, RZ, R47 ;  /* 0x000000ffffaa7224 */ /* 0x000fe200078e002f */
[----:B------:R-:W-:Y:S01]  /*d7370*/  MOV R169, R50 ;  /* 0x0000003200a97202 */ /* 0x000fe20000000f00 */
[----:B------:R-:W-:Y:S01]  /*d7380*/  IMAD.MOV.U32 R171, RZ, RZ, R48 ;  /* 0x000000ffffab7224 */ /* 0x000fe200078e0030 */
[----:B------:R-:W-:Y:S01]  /*d7390*/  IADD3.X R82, PT, PT, R83, UR8, RZ, P2, !PT ;  /* 0x0000000853527c10 */ /* 0x000fe200097fe4ff */
[----:B------:R-:W-:Y:S01]  /*d73a0*/  IMAD.MOV.U32 R168, RZ, RZ, R49 ;  /* 0x000000ffffa87224 */ /* 0x000fe200078e0031 */
[----:B------:R-:W-:Y:S01]  /*d73b0*/  IADD3 R83, P2, PT, R84, UR15, RZ ;  /* 0x0000000f54537c10 */ /* 0x000fe2000ff5e0ff */
[----:B------:R-:W-:Y:S01]  /*d73c0*/  IMAD.MOV.U32 R166, RZ, RZ, R51 ;  /* 0x000000ffffa67224 */ /* 0x000fe200078e0033 */
[----:B------:R-:W-:Y:S01]  /*d73d0*/  MOV R165, R54 ;  /* 0x0000003600a57202 */ /* 0x000fe20000000f00 */
[----:B------:R-:W-:-:S02]  /*d73e0*/  IMAD.MOV.U32 R167, RZ, RZ, R52 ;  /* 0x000000ffffa77224 */ /* 0x000fc400078e0034 */
[----:B------:R-:W-:Y:S01]  /*d73f0*/  IMAD.MOV.U32 R164, RZ, RZ, R53 ;  /* 0x000000ffffa47224 */ /* 0x000fe200078e0035 */
[----:B------:R-:W-:Y:S01]  /*d7400*/  IADD3.X R84, PT, PT, R85, UR8, RZ, P2, !PT ;  /* 0x0000000855547c10 */ /* 0x000fe200097fe4ff */
[----:B------:R-:W-:Y:S01]  /*d7410*/  IMAD.MOV.U32 R162, RZ, RZ, R55 ;  /* 0x000000ffffa27224 */ /* 0x000fe200078e0037 */
[----:B------:R-:W-:Y:S01]  /*d7420*/  STL.64 [R1+0x2338], R170 ;  /* 0x002338aa01007387 */ /* 0x000fe20000100a00 */
[----:B------:R-:W-:Y:S01]  /*d7430*/  IMAD.MOV.U32 R163, RZ, RZ, R56 ;  /* 0x000000ffffa37224 */ /* 0x000fe200078e0038 */
[----:B------:R-:W-:Y:S01]  /*d7440*/  MOV R161, R58 ;  /* 0x0000003a00a17202 */ /* 0x000fe20000000f00 */
[----:B------:R-:W-:Y:S01]  /*d7450*/  IMAD.MOV.U32 R160, RZ, RZ, R57 ;  /* 0x000000ffffa07224 */ /* 0x000fe200078e0039 */
[----:B------:R-:W-:Y:S01]  /*d7460*/  IADD3 R85, P2, PT, R86, UR15, RZ ;  /* 0x0000000f56557c10 */ /* 0x000fe2000ff5e0ff */
        /* <DEDUP_REMOVED lines=9> */
[----:B------:R-:W-:Y:S01]  /*d7500*/  IMAD.MOV.U32 R155, RZ, RZ, R64 ;  /* 0x000000ffff9b7224 */ /* 0x000fe200078e0040 */
[----:B------:R-:W-:Y:S01]  /*d7510*/  IADD3.X R86, PT, PT, R87, UR8, RZ, P2, !PT ;  /* 0x0000000857567c10 */ /* 0x000fe200097fe4ff */
[----:B------:R-:W-:Y:S01]  /*d7520*/  IMAD.MOV.U32 R118, RZ, RZ, R65 ;  /* 0x000000ffff767224 */ /* 0x000fe200078e0041 */
[----:B------:R-:W-:Y:S01]  /*d7530*/  STL.64 [R1+0x21b8], R162 ;  /* 0x0021b8a201007387 */ /* 0x000fe20000100a00 */
[----:B------:R-:W-:Y:S01]  /*d7540*/  IMAD.MOV.U32 R152, RZ, RZ, R67 ;  /* 0x000000ffff987224 */ /* 0x000fe200078e0043 */
[----:B------:R-:W-:Y:S01]  /*d7550*/  IADD3 R87, P2, PT, R116, UR15, RZ ;  /* 0x0000000f74577c10 */ /* 0x000fe2000ff5e0ff */
        /* <DEDUP_REMOVED lines=15> */
[----:B------:R-:W-:-:S02]  /*d7650*/  MOV R143, R78 ;  /* 0x0000004e008f7202 */ /* 0x000fc40000000f00 */
[----:B------:R-:W-:Y:S01]  /*d7660*/  STL.64 [R1+0x2138], R118 ;  /* 0x0021387601007387 */ /* 0x000fe20000100a00 */
[----:B------:R-:W-:Y:S01]  /*d7670*/  IMAD.MOV.U32 R140, RZ, RZ, R79 ;  /* 0x000000ffff8c7224 */ /* 0x000fe200078e004f */
[----:B------:R-:W-:Y:S01]  /*d7680*/  MOV R139, R82 ;  /* 0x00000052008b7202 */ /* 0x000fe20000000f00 */
[----:B------:R-:W-:Y:S01]  /*d7690*/  IMAD.MOV.U32 R141, RZ, RZ, R80 ;  /* 0x000000ffff8d7224 */ /* 0x000fe200078e0050 */
[----:B------:R-:W-:Y:S01]  /*d76a0*/  STL.64 [R1+0x2190], R152 ;  /* 0x0021909801007387 */ /* 0x000fe20000100a00 */
[----:B------:R-:W-:-:S03]  /*d76b0*/  IMAD.MOV.U32 R138, RZ, RZ, R81 ;  /* 0x000000ffff8a7224 */ /* 0x000fc600078e0051 */
[----:B------:R-:W-:Y:S01]  /*d76c0*/  STL.64 [R1+0x2188], R150 ;  /* 0x0021889601007387 */ /* 0x000fe20000100a00 */
[----:B------:R-:W-:Y:S01]  /*d76d0*/  IMAD.MOV.U32 R136, RZ, RZ, R83 ;  /* 0x000000ffff887224 */ /* 0x000fe200078e0053 */
[----:B------:R-:W-:Y:S01]  /*d76e0*/  MOV R135, R86 ;  /* 0x0000005600877202 */ /* 0x000fe20000000f00 */
[----:B------:R-:W-:Y:S01]  /*d76f0*/  IMAD.MOV.U32 R137, RZ, RZ, R84 ;  /* 0x000000ffff897224 */ /* 0x000fe200078e0054 */
[----:B------:R-:W-:Y:S01]  /*d7700*/  STL.64 [R1+0x2180], R148 ;  /* 0x0021809401007387 */ /* 0x000fe20000100a00 */
[----:B------:R-:W-:-:S03]  /*d7710*/  IMAD.MOV.U32 R134, RZ, RZ, R85 ;  /* 0x000000ffff867224 */ /* 0x000fc600078e0055 */
[----:B------:R-:W-:Y:S01]  /*d7720*/  STL.64 [R1+0x2178], R146 ;  /* 0x0021789201007387 */ /* 0x000fe20000100a00 */
[----:B------:R-:W-:Y:S02]  /*d7730*/  IMAD.MOV.U32 R132, RZ, RZ, R87 ;  /* 0x000000ffff847224 */ /* 0x000fe400078e0057 */
[----:B------:R-:W-:Y:S01]  /*d7740*/  IMAD.MOV.U32 R133, RZ, RZ, R116 ;  /* 0x000000ffff857224 */ /* 0x000fe200078e0074 */
[----:B------:R-:W-:Y:S04]  /*d7750*/  STL.64 [R1+0x2170], R144 ;  /* 0x0021709001007387 */ /* 0x000fe80000100a00 */
[----:B------:R-:W-:Y:S04]  /*d7760*/  STL.64 [R1+0x2168], R142 ;  /* 0x0021688e01007387 */ /* 0x000fe80000100a00 */
[----:B------:R-:W-:Y:S04]  /*d7770*/  STL.64 [R1+0x2160], R140 ;  /* 0x0021608c01007387 */ /* 0x000fe80000100a00 */
[----:B------:R-:W-:Y:S04]  /*d7780*/  STL.64 [R1+0x2158], R138 ;  /* 0x0021588a01007387 */ /* 0x000fe80000100a00 */
[----:B------:R-:W-:Y:S04]  /*d7790*/  STL.64 [R1+0x2150], R136 ;  /* 0x0021508801007387 */ /* 0x000fe80000100a00 */
[----:B------:R-:W-:Y:S04]  /*d77a0*/  STL.64 [R1+0x2148], R134 ;  /* 0x0021488601007387 */ /* 0x000fe80000100a00 */
[----:B------:R2:W-:Y:S04]  /*d77b0*/  STL.64 [R1+0x2140], R132 ;  /* 0x0021408401007387 */ /* 0x0005e80000100a00 */
[----:B---3--:R-:W3:Y:S04]  /*d77c0*/  LDL.LU.64 R22, [R1+0x25b0] ;  /* 0x0025b00001167983 */ /* 0x008ee80000300a00 */
[----:B------:R-:W4:Y:S04]  /*d77d0*/  LDL.LU.64 R24, [R1+0x25a8] ;  /* 0x0025a80001187983 */ /* 0x000f280000300a00 */
        /* <DEDUP_REMOVED lines=50> */
[----:B------:R4:W-:Y:S01]  /*d7b00*/  LDGSTS.E [R3+-0x70d00], desc[UR76][R118.64], P0 ;  /* 0x8f30000076037fae */ /* 0x0009e200081a104c */
[----:B---3--:R-:W-:-:S04]  /*d7b10*/  IADD3 R2, P2, PT, R22, UR15, RZ ;  /* 0x0000000f16027c10 */ /* 0x008fc8000ff5e0ff */
[----:B-1----:R-:W-:Y:S02]  /*d7b20*/  IADD3.X R23, PT, PT, R23, UR8, RZ, P2, !PT ;  /* 0x0000000817177c10 */ /* 0x002fe400097fe4ff */
[----:B----4-:R-:W-:-:S04]  /*d7b30*/  IADD3 R3, P2, PT, R24, UR15, RZ ;  /* 0x0000000f18037c10 */ /* 0x010fc8000ff5e0ff */
[----:B------:R-:W-:Y:S02]  /*d7b40*/  IADD3.X R22, PT, PT, R25, UR8, RZ, P2, !PT ;  /* 0x0000000819167c10 */ /* 0x000fe400097fe4ff */
[----:B--2---:R-:W-:-:S04]  /*d7b50*/  IADD3 R24, P2, PT, R26, UR15, RZ ;  /* 0x0000000f1a187c10 */ /* 0x004fc8000ff5e0ff */
        /* <DEDUP_REMOVED lines=46> */
[----:B------:R-:W-:-:S03]  /*d7e40*/  IMAD.MOV.U32 R132, RZ, RZ, R2 ;  /* 0x000000ffff847224 */ /* 0x000fc600078e0002 */
[----:B------:R-:W-:Y:S02]  /*d7e50*/  IADD3.X R75, PT, PT, R77, UR8, RZ, P2, !PT ;  /* 0x000000084d4b7c10 */ /* 0x000fe400097fe4ff */
[----:B------:R-:W-:Y:S01]  /*d7e60*/  IADD3 R76, P2, PT, R78, UR15, RZ ;  /* 0x0000000f4e4c7c10 */ /* 0x000fe2000ff5e0ff */
[----:B------:R-:W-:Y:S01]  /*d7e70*/  IMAD.MOV.U32 R118, RZ, RZ, R3 ;  /* 0x000000ffff767224 */ /* 0x000fe200078e0003 */
[----:B------:R-:W-:Y:S01]  /*d7e80*/  MOV R133, R23 ;  /* 0x0000001700857202 */ /* 0x000fe20000000f00 */
[----:B------:R-:W-:Y:S01]  /*d7e90*/  IMAD.MOV.U32 R119, RZ, RZ, R22 ;  /* 0x000000ffff777224 */ /* 0x000fe200078e0016 */
[----:B------:R-:W-:Y:S02]  /*d7ea0*/  IADD3.X R77, PT, PT, R79, UR8, RZ, P2, !PT ;  /* 0x000000084f4d7c10 */ /* 0x000fe400097fe4ff */
[----:B------:R-:W-:Y:S01]  /*d7eb0*/  IADD3 R78, P2, PT, R80, UR15, RZ ;  /* 0x0000000f504e7c10 */ /* 0x000fe2000ff5e0ff */
[----:B------:R-:W-:Y:S03]  /*d7ec0*/  STL.64 [R1+0x25b0], R132 ;  /* 0x0025b08401007387 */ /* 0x000fe60000100a00 */
[----:B------:R-:W-:Y:S01]  /*d7ed0*/  IADD3.X R79, PT, PT, R81, UR8, RZ, P2, !PT ;  /* 0x00000008514f7c10 */ /* 0x000fe200097fe4ff */
[----:B------:R-:W-:Y:S01]  /*d7ee0*/  STL.64 [R1+0x25a8], R118 ;  /* 0x0025a87601007387 */ /* 0x000fe20000100a00 */
[----:B------:R-:W-:-:S03]  /*d7ef0*/  IADD3 R80, P2, PT, R82, UR15, RZ ;  /* 0x0000000f52507c10 */ /* 0x000fc6000ff5e0ff */
[----:B------:R-:W-:Y:S04]  /*d7f00*/  STL.64 [R1+0x2530], R24 ;  /* 0x0025301801007387 */ /* 0x000fe80000100a00 */
[----:B------:R-:W-:Y:S01]  /*d7f10*/  STL.64 [R1+0x2528], R26 ;  /* 0x0025281a01007387 */ /* 0x000fe20000100a00 */
[----:B------:R-:W-:-:S03]  /*d7f20*/  IADD3.X R81, PT, PT, R83, UR8, RZ, P2, !PT ;  /* 0x0000000853517c10 */ /* 0x000fc600097fe4ff */
[----:B------:R-:W-:Y:S01]  /*d7f30*/  STL.64 [R1+0x24b0], R28 ;  /* 0x0024b01c01007387 */ /* 0x000fe20000100a00 */
[----:B------:R-:W-:-:S03]  /*d7f40*/  IADD3 R82, P2, PT, R84, UR15, RZ ;  /* 0x0000000f54527c10 */ /* 0x000fc6000ff5e0ff */
[----:B------:R-:W-:Y:S04]  /*d7f50*/  STL.64 [R1+0x24a8], R30 ;  /* 0x0024a81e01007387 */ /* 0x000fe80000100a00 */
[----:B------:R-:W-:Y:S04]  /*d7f60*/  STL.64 [R1+0x2430], R32 ;  /* 0x0024302001007387 */ /* 0x000fe80000100a00 */
[----:B------:R-:W-:Y:S04]  /*d7f70*/  STL.64 [R1+0x2428], R34 ;  /* 0x0024282201007387 */ /* 0x000fe80000100a00 */
[----:B------:R-:W-:Y:S01]  /*d7f80*/  STL.64 [R1+0x23b0], R36 ;  /* 0x0023b02401007387 */ /* 0x000fe20000100a00 */
[----:B------:R-:W-:-:S03]  /*d7f90*/  IADD3.X R83, PT, PT, R85, UR8, RZ, P2, !PT ;  /* 0x0000000855537c10 */ /* 0x000fc600097fe4ff */
[----:B------:R-:W-:Y:S01]  /*d7fa0*/  STL.64 [R1+0x23a8], R38 ;  /* 0x0023a82601007387 */ /* 0x000fe20000100a00 */
[----:B------:R-:W-:-:S03]  /*d7fb0*/  IADD3 R84, P2, PT, R86, UR15, RZ ;  /* 0x0000000f56547c10 */ /* 0x000fc6000ff5e0ff */
[----:B------:R-:W-:Y:S04]  /*d7fc0*/  STL.64 [R1+0x2330], R44 ;  /* 0x0023302c01007387 */ /* 0x000fe80000100a00 */
[----:B------:R1:W-:Y:S04]  /*d7fd0*/  STL.64 [R1+0x2328], R46 ;  /* 0x0023282e01007387 */ /* 0x0003e80000100a00 */
[----:B------:R2:W-:Y:S04]  /*d7fe0*/  STL.64 [R1+0x2220], R48 ;  /* 0x0022203001007387 */ /* 0x0005e80000100a00 */
[----:B------:R3:W-:Y:S01]  /*d7ff0*/  STL.64 [R1+0x2218], R50 ;  /* 0x0022183201007387 */ /* 0x0007e20000100a00 */
[----:B------:R-:W-:-:S03]  /*d8000*/  IADD3.X R85, PT, PT, R87, UR8, RZ, P2, !PT ;  /* 0x0000000857557c10 */ /* 0x000fc600097fe4ff */
[----:B------:R4:W-:Y:S01]  /*d8010*/  STL.64 [R1+0x2130], R52 ;  /* 0x0021303401007387 */ /* 0x0009e20000100a00 */
[----:B------:R-:W-:-:S03]  /*d8020*/  IADD3 R86, P2, PT, R116, UR15, RZ ;  /* 0x0000000f74567c10 */ /* 0x000fc6000ff5e0ff */
[----:B------:R1:W-:Y:S04]  /*d8030*/  STL.64 [R1+0x2128], R54 ;  /* 0x0021283601007387 */ /* 0x0003e80000100a00 */
[----:B------:R1:W-:Y:S04]  /*d8040*/  STL.64 [R1+0x20d0], R56 ;  /* 0x0020d03801007387 */ /* 0x0003e80000100a00 */
[----:B------:R1:W-:Y:S04]  /*d8050*/  STL.64 [R1+0x20c8], R58 ;  /* 0x0020c83a01007387 */ /* 0x0003e80000100a00 */
[----:B------:R1:W-:Y:S01]  /*d8060*/  STL.64 [R1+0x20c0], R60 ;  /* 0x0020c03c01007387 */ /* 0x0003e20000100a00 */
[----:B------:R-:W-:-:S03]  /*d8070*/  IADD3.X R87, PT, PT, R117, UR8, RZ, P2, !PT ;  /* 0x0000000875577c10 */ /* 0x000fc600097fe4ff */
[----:B------:R1:W-:Y:S04]  /*d8080*/  STL.64 [R1+0x20b8], R62 ;  /* 0x0020b83e01007387 */ /* 0x0003e80000100a00 */
[----:B------:R1:W-:Y:S04]  /*d8090*/  STL.64 [R1+0x20b0], R64 ;  /* 0x0020b04001007387 */ /* 0x0003e80000100a00 */
[----:B------:R-:W-:Y:S04]  /*d80a0*/  LDGSTS.E [R4+-0x7fc00], desc[UR76][R132.64], P1 ;  /* 0x8040000084047fae */ /* 0x000fe800089a104c */
[----:B------:R1:W-:Y:S04]  /*d80b0*/  STL.64 [R1+0x20a8], R66 ;  /* 0x0020a84201007387 */ /* 0x0003e80000100a00 */
[----:B------:R-:W-:Y:S04]  /*d80c0*/  LDGSTS.E [R4+-0x7fb00], desc[UR76][R118.64], P0 ;  /* 0x8050000076047fae */ /* 0x000fe800081a104c */
[----:B------:R1:W-:Y:S04]  /*d80d0*/  STL.64 [R1+0x20a0], R68 ;  /* 0x0020a04401007387 */ /* 0x0003e80000100a00 */
[----:B------:R-:W-:Y:S01]  /*d80e0*/  LDGSTS.E [R4+-0x7ec00], desc[UR76][R24.64], P1 ;  /* 0x8140000018047fae */ /* 0x000fe200089a104c */
[----:B------:R-:W-:-:S03]  /*d80f0*/  IMAD.MOV.U32 R116, RZ, RZ, R86 ;  /* 0x000000ffff747224 */ /* 0x000fc600078e0056 */
[----:B------:R1:W-:Y:S01]  /*d8100*/  STL.64 [R1+0x2098], R70 ;  /* 0x0020984601007387 */ /* 0x0003e20000100a00 */
[----:B------:R-:W-:-:S03]  /*d8110*/  MOV R117, R87 ;  /* 0x0000005700757202 */ /* 0x000fc60000000f00 */
[----:B------:R-:W-:Y:S04]  /*d8120*/  LDGSTS.E [R4+-0x7eb00], desc[UR76][R26.64], P0 ;  /* 0x815000001a047fae */ /* 0x000fe800081a104c */
[----:B------:R1:W-:Y:S04]  /*d8130*/  STL.64 [R1+0x2090], R72 ;  /* 0x0020904801007387 */ /* 0x0003e80000100a00 */
        /* <DEDUP_REMOVED lines=15> */
[----:B------:R-:W-:Y:S04]  /*d8230*/  LDGSTS.E [R4+-0x79c00], desc[UR76][R48.64], P1 ;  /* 0x8640000030047fae */ /* 0x000fe800089a104c */
[----:B------:R-:W-:Y:S04]  /*d8240*/  LDGSTS.E [R4+-0x79b00], desc[UR76][R50.64], P0 ;  /* 0x8650000032047fae */ /* 0x000fe800081a104c */
[----:B-1----:R-:W2:Y:S04]  /*d8250*/  LDL.LU.64 R46, [R1+0x25a0] ;  /* 0x0025a000012e7983 */ /* 0x002ea80000300a00 */
        /* <DEDUP_REMOVED lines=28> */
[----:B--2---:R-:W-:-:S04]  /*d8420*/  IADD3 R2, P2, PT, R46, UR15, RZ ;  /* 0x0000000f2e027c10 */ /* 0x004fc8000ff5e0ff */
[----:B------:R-:W-:Y:S02]  /*d8430*/  IADD3.X R3, PT, PT, R47, UR8, RZ, P2, !PT ;  /* 0x000000082f037c10 */ /* 0x000fe400097fe4ff */
[----:B------:R-:W2:Y:S04]  /*d8440*/  LDL.LU.64 R46, [R1+0x2318] ;  /* 0x00231800012e7983 */ /* 0x000ea80000300a00 */
[----:B------:R-:W2:Y:S04]  /*d8450*/  LDL.LU.64 R48, [R1+0x2210] ;  /* 0x0022100001307983 */ /* 0x000ea80000300a00 */
[----:B---3--:R-:W3:Y:S04]  /*d8460*/  LDL.LU.64 R50, [R1+0x2208] ;  /* 0x0022080001327983 */ /* 0x008ee80000300a00 */
        /* <DEDUP_REMOVED lines=18> */
[----:B-1----:R-:W-:-:S03]  /*d8590*/  IADD3 R4, P2, PT, R22, UR15, RZ ;  /* 0x0000000f16047c10 */ /* 0x002fc6000ff5e0ff */
        /* <DEDUP_REMOVED lines=61> */
[----:B--2---:R-:W-:-:S04]  /*d8970*/  IADD3 R45, P2, PT, R46, UR15, RZ ;  /* 0x0000000f2e2d7c10 */ /* 0x004fc8000ff5e0ff */
[----:B------:R-:W-:Y:S02]  /*d8980*/  IADD3.X R46, PT, PT, R47, UR8, RZ, P2, !PT ;  /* 0x000000082f2e7c10 */ /* 0x000fe400097fe4ff */
[----:B------:R-:W-:-:S04]  /*d8990*/  IADD3 R47, P2, PT, R48, UR15, RZ ;  /* 0x0000000f302f7c10 */ /* 0x000fc8000ff5e0ff */
[----:B------:R-:W-:Y:S02]  /*d89a0*/  IADD3.X R48, PT, PT, R49, UR8, RZ, P2, !PT ;  /* 0x0000000831307c10 */ /* 0x000fe400097fe4ff */
[----:B---3--:R-:W-:-:S04]  /*d89b0*/  IADD3 R49, P2, PT, R50, UR15, RZ ;  /* 0x0000000f32317c10 */ /* 0x008fc8000ff5e0ff */
        /* <DEDUP_REMOVED lines=99> */
[----:B------:R-:W-:Y:S04]  /*d8ff0*/  STL.64 [R1+0x1fa0], R118 ;  /* 0x001fa07601007387 */ /* 0x000fe80000100a00 */
[----:B------:R-:W1:Y:S04]  /*d9000*/  LDL.LU.64 R46, [R1+0x2590] ;  /* 0x00259000012e7983 */ /* 0x000e680000300a00 */
[----:B------:R-:W2:Y:S04]  /*d9010*/  LDL.LU.64 R22, [R1+0x2588] ;  /* 0x0025880001167983 */ /* 0x000ea80000300a00 */
        /* <DEDUP_REMOVED lines=29> */
[----:B------:R1:W-:Y:S02]  /*d91f0*/  LDGSTS.E [R5+-0x70900], desc[UR76][R116.64], P0 ;  /* 0x8f70000074057fae */ /* 0x0003e400081a104c */
[----:B-1----:R-:W-:-:S04]  /*d9200*/  IADD3 R2, P2, PT, R46, UR15, RZ ;  /* 0x0000000f2e027c10 */ /* 0x002fc8000ff5e0ff */
[----:B------:R-:W-:Y:S02]  /*d9210*/  IADD3.X R3, PT, PT, R47, UR8, RZ, P2, !PT ;  /* 0x000000082f037c10 */ /* 0x000fe400097fe4ff */
        /* <DEDUP_REMOVED lines=21> */
[----:B--2---:R-:W-:-:S03]  /*d9370*/  IADD3 R4, P2, PT, R22, UR15, RZ ;  /* 0x0000000f16047c10 */ /* 0x004fc6000ff5e0ff */
[----:B------:R1:W-:Y:S01]  /*d9380*/  LDGSTS.E [R6+-0x7f800], desc[UR76][R2.64], P1 ;  /* 0x8080000002067fae */ /* 0x0003e200089a104c */
[----:B------:R-:W-:Y:S02]  /*d9390*/  IADD3.X R5, PT, PT, R23, UR8, RZ, P2, !PT ;  /* 0x0000000817057c10 */ /* 0x000fe400097fe4ff */
[----:B---3--:R-:W-:Y:S01]  /*d93a0*/  IADD3 R22, P2, PT, R24, UR15, RZ ;  /* 0x0000000f18167c10 */ /* 0x008fe2000ff5e0ff */
[----:B------:R-:W-:Y:S03]  /*d93b0*/  STL.64 [R1+0x2590], R2 ;  /* 0x0025900201007387 */ /* 0x000fe60000100a00 */
[----:B------:R-:W-:Y:S01]  /*d93c0*/  IADD3.X R23, PT, PT, R25, UR8, RZ, P2, !PT ;  /* 0x0000000819177c10 */ /* 0x000fe200097fe4ff */
[----:B------:R2:W-:Y:S01]  /*d93d0*/  LDGSTS.E [R6+-0x7f700], desc[UR76][R4.64], P0 ;  /* 0x8090000004067fae */ /* 0x0005e200081a104c */
[----:B----4-:R-:W-:-:S03]  /*d93e0*/  IADD3 R24, P2, PT, R26, UR15, RZ ;  /* 0x0000000f1a187c10 */ /* 0x010fc6000ff5e0ff */
[----:B------:R3:W-:Y:S01]  /*d93f0*/  STL.64 [R1+0x2588], R4 ;  /* 0x0025880401007387 */ /* 0x0007e20000100a00 */
        /* <DEDUP_REMOVED lines=33> */
[----:B------:R-:W-:-:S04]  /*d9610*/  IADD3 R44, P2, PT, R46, UR15, RZ ;  /* 0x0000000f2e2c7c10 */ /* 0x000fc8000ff5e0ff */
[----:B------:R-:W-:Y:S02]  /*d9620*/  IADD3.X R45, PT, PT, R47, UR8, RZ, P2, !PT ;  /* 0x000000082f2d7c10 */ /* 0x000fe400097fe4ff */
        /* <DEDUP_REMOVED lines=78> */
[----:B----4-:R-:W2:Y:S04]  /*d9b10*/  LDL.LU.64 R46, [R1+0x2578] ;  /* 0x00257800012e7983 */ /* 0x010ea80000300a00 */
[----:B------:R-:W3:Y:S04]  /*d9b20*/  LDL.LU.64 R22, [R1+0x2500] ;  /* 0x0025000001167983 */ /* 0x000ee80000300a00 */
[----:B------:R-:W4:Y:S04]  /*d9b30*/  LDL.LU.64 R24, [R1+0x24f8] ;  /* 0x0024f80001187983 */ /* 0x000f280000300a00 */
        /* <DEDUP_REMOVED lines=17> */
[----:B--2---:R-:W-:-:S03]  /*d9c50*/  IADD3 R4, P2, PT, R46, UR15, RZ ;  /* 0x0000000f2e047c10 */ /* 0x004fc6000ff5e0ff */
[----:B------:R1:W-:Y:S01]  /*d9c60*/  LDGSTS.E [R7+-0x7f600], desc[UR76][R2.64], P1 ;  /* 0x80a0000002077fae */ /* 0x0003e200089a104c */
[----:B------:R-:W-:-:S03]  /*d9c70*/  IADD3.X R5, PT, PT, R47, UR8, RZ, P2, !PT ;  /* 0x000000082f057c10 */ /* 0x000fc600097fe4ff */
        /* <DEDUP_REMOVED lines=183> */
[----:B----4-:R-:W1:Y:S04]  /*da7f0*/  LDL.LU.64 R4, [R1+0x2570] ;  /* 0x0025700001047983 */ /* 0x010e680000300a00 */
[----:B------:R-:W3:Y:S04]  /*da800*/  LDL.LU.64 R46, [R1+0x2568] ;  /* 0x00256800012e7983 */ /* 0x000ee80000300a00 */
[----:B------:R-:W2:Y:S04]  /*da810*/  LDL.LU.64 R22, [R1+0x24f0] ;  /* 0x0024f00001167983 */ /* 0x000ea80000300a00 */
        /* <DEDUP_REMOVED lines=31> */
[----:B---3--:R-:W-:-:S03]  /*daa10*/  IADD3 R4, P2, PT, R46, UR15, RZ ;  /* 0x0000000f2e047c10 */ /* 0x008fc6000ff5e0ff */
[----:B------:R1:W-:Y:S01]  /*daa20*/  LDGSTS.E [R20+-0x7f400], desc[UR76][R2.64], P1 ;  /* 0x80c0000002147fae */ /* 0x0003e200089a104c */
[----:B------:R-:W-:-:S03]  /*daa30*/  IADD3.X R5, PT, PT, R47, UR8, RZ, P2, !PT ;  /* 0x000000082f057c10 */ /* 0x000fc600097fe4ff */
        /* <DEDUP_REMOVED lines=20> */
[----:B--2---:R-:W-:-:S03]  /*dab80*/  IADD3 R6, P2, PT, R22, UR15, RZ ;  /* 0x0000000f16067c10 */ /* 0x004fc6000ff5e0ff */
[----:B------:R2:W-:Y:S01]  /*dab90*/  LDGSTS.E [R20+-0x7f300], desc[UR76][R4.64], P0 ;  /* 0x80d0000004147fae */ /* 0x0005e200081a104c */
[----:B------:R-:W-:Y:S02]  /*daba0*/  IADD3.X R7, PT, PT, R23, UR8, RZ, P2, !PT ;  /* 0x0000000817077c10 */ /* 0x000fe400097fe4ff */
[----:B----4-:R-:W-:Y:S01]  /*dabb0*/  IADD3 R22, P2, PT, R24, UR15, RZ ;  /* 0x0000000f18167c10 */ /* 0x010fe2000ff5e0ff */
[----:B------:R-:W-:Y:S03]  /*dabc0*/  STL.64 [R1+0x2570], R2 ;  /* 0x0025700201007387 */ /* 0x000fe60000100a00 */
[----:B------:R-:W-:Y:S01]  /*dabd0*/  IADD3.X R23, PT, PT, R25, UR8, RZ, P2, !PT ;  /* 0x0000000819177c10 */ /* 0x000fe200097fe4ff */
[----:B------:R4:W-:Y:S01]  /*dabe0*/  LDGSTS.E [R20+-0x7e400], desc[UR76][R6.64], P1 ;  /* 0x81c0000006147fae */ /* 0x0009e200089a104c */
        /* <DEDUP_REMOVED lines=103> */
[----:B------:R-:W-:Y:S01]  /*db260*/  IADD3.X R83, PT, PT, R85, UR8, RZ, P2, !PT ;  /* 0x0000000855537c10 */ /* 0x000fe200097fe4ff */
[----:B------:R-:W-:Y:S02]  /*db270*/  IMAD.MOV.U32 R84, RZ, RZ, R82 ;  /* 0x000000ffff547224 */ /* 0x000fe400078e0052 */
[----:B------:R1:W-:Y:S02]  /*db280*/  STL.64 [R1+0x1e30], R72 ;  /* 0x001e304801007387 */ /* 0x0003e40000100a00 */
[----:B------:R-:W-:Y:S02]  /*db290*/  IMAD.MOV.U32 R85, RZ, RZ, R83 ;  /* 0x000000ffff557224 */ /* 0x000fe400078e0053 */
[----:B------:R1:W-:Y:S04]  /*db2a0*/  STL.64 [R1+0x1e28], R74 ;  /* 0x001e284a01007387 */ /* 0x0003e80000100a00 */
[----:B------:R1:W-:Y:S04]  /*db2b0*/  STL.64 [R1+0x1e10], R76 ;  /* 0x001e104c01007387 */ /* 0x0003e80000100a00 */
[----:B------:R1:W-:Y:S04]  /*db2c0*/  STL.64 [R1+0x1e08], R78 ;  /* 0x001e084e01007387 */ /* 0x0003e80000100a00 */
[----:B------:R2:W-:Y:S04]  /*db2d0*/  STL.64 [R1+0x1e00], R80 ;  /* 0x001e005001007387 */ /* 0x0005e80000100a00 */
[----:B------:R2:W-:Y:S04]  /*db2e0*/  STL.64 [R1+0x1df8], R84 ;  /* 0x001df85401007387 */ /* 0x0005e80000100a00 */
[----:B-1----:R-:W2:Y:S04]  /*db2f0*/  LDL.LU.64 R4, [R1+0x2560] ;  /* 0x0025600001047983 */ /* 0x002ea80000300a00 */
[----:B------:R-:W4:Y:S04]  /*db300*/  LDL.LU.64 R6, [R1+0x2558] ;  /* 0x0025580001067983 */ /* 0x000f280000300a00 */
        /* <DEDUP_REMOVED lines=18> */
[----:B----4-:R-:W-:-:S03]  /*db430*/  IADD3 R4, P2, PT, R6, UR15, RZ ;  /* 0x0000000f06047c10 */ /* 0x010fc6000ff5e0ff */
[----:B------:R2:W-:Y:S01]  /*db440*/  LDGSTS.E [R21+-0x7f200], desc[UR76][R2.64], P1 ;  /* 0x80e0000002157fae */ /* 0x0005e200089a104c */
[----:B------:R-:W-:Y:S02]  /*db450*/  IADD3.X R5, PT, PT, R7, UR8, RZ, P2, !PT ;  /* 0x0000000807057c10 */ /* 0x000fe400097fe4ff */
[----:B---3--:R-:W-:-:S03]  /*db460*/  IADD3 R6, P2, PT, R44, UR15, RZ ;  /* 0x0000000f2c067c10 */ /* 0x008fc6000ff5e0ff */
[----:B------:R2:W-:Y:S01]  /*db470*/  LDGSTS.E [R21+-0x7f100], desc[UR76][R4.64], P0 ;  /* 0x80f0000004157fae */ /* 0x0005e200081a104c */
[----:B------:R-:W-:-:S03]  /*db480*/  IADD3.X R7, PT, PT, R45, UR8, RZ, P2, !PT ;  /* 0x000000082d077c10 */ /* 0x000fc600097fe4ff */
        /* <DEDUP_REMOVED lines=41> */
[----:B------:R-:W-:Y:S01]  /*db720*/  IMAD.MOV.U32 R178, RZ, RZ, R23 ;  /* 0x000000ffffb27224 */ /* 0x000fe200078e0017 */
[----:B------:R-:W-:Y:S01]  /*db730*/  MOV R177, R26 ;  /* 0x0000001a00b17202 */ /* 0x000fe20000000f00 */
[----:B------:R-:W-:Y:S01]  /*db740*/  IMAD.MOV.U32 R179, RZ, RZ, R24 ;  /* 0x000000ffffb37224 */ /* 0x000fe200078e0018 */
[----:B------:R1:W-:Y:S01]  /*db750*/  STL.64 [R1+0x2560], R2 ;  /* 0x0025600201007387 */ /* 0x0003e20000100a00 */
[----:B------:R-:W-:Y:S01]  /*db760*/  IMAD.MOV.U32 R176, RZ, RZ, R25 ;  /* 0x000000ffffb07224 */ /* 0x000fe200078e0019 */
[----:B------:R-:W-:Y:S01]  /*db770*/  MOV R173, R30 ;  /* 0x0000001e00ad7202 */ /* 0x000fe20000000f00 */
[----:B------:R-:W-:Y:S01]  /*db780*/  IMAD.MOV.U32 R174, RZ, RZ, R27 ;  /* 0x000000ffffae7224 */ /* 0x000fe200078e001b */
[----:B------:R1:W-:Y:S01]  /*db790*/  STL.64 [R1+0x2558], R4 ;  /* 0x0025580401007387 */ /* 0x0003e20000100a00 */
[----:B------:R-:W-:-:S02]  /*db7a0*/  IMAD.MOV.U32 R175, RZ, RZ, R28 ;  /* 0x000000ffffaf7224 */ /* 0x000fc400078e001c */
[----:B------:R-:W-:Y:S01]  /*db7b0*/  IMAD.MOV.U32 R172, RZ, RZ, R29 ;  /* 0x000000ffffac7224 */ /* 0x000fe200078e001d */
[----:B------:R1:W-:Y:S01]  /*db7c0*/  STL.64 [R1+0x24e0], R6 ;  /* 0x0024e00601007387 */ /* 0x0003e20000100a00 */
[----:B------:R-:W-:Y:S01]  /*db7d0*/  IMAD.MOV.U32 R170, RZ, RZ, R31 ;  /* 0x000000ffffaa7224 */ /* 0x000fe200078e001f */
[----:B------:R-:W-:Y:S01]  /*db7e0*/  MOV R169, R34 ;  /* 0x0000002200a97202 */ /* 0x000fe20000000f00 */
[----:B------:R-:W-:Y:S01]  /*db7f0*/  IMAD.MOV.U32 R171, RZ, RZ, R32 ;  /* 0x000000ffffab7224 */ /* 0x000fe200078e0020 */
[----:B------:R1:W-:Y:S01]  /*db800*/  LDGSTS.E [R21+-0x7e100], desc[UR76][R180.64], P0 ;  /* 0x81f00000b4157fae */ /* 0x0003e200081a104c */
[----:B------:R-:W-:Y:S01]  /*db810*/  IMAD.MOV.U32 R168, RZ, RZ, R33 ;  /* 0x000000ffffa87224 */ /* 0x000fe200078e0021 */
[----:B------:R-:W-:Y:S01]  /*db820*/  MOV R165, R38 ;  /* 0x0000002600a57202 */ /* 0x000fe20000000f00 */
[----:B------:R-:W-:Y:S01]  /*db830*/  IMAD.MOV.U32 R166, RZ, RZ, R35 ;  /* 0x000000ffffa67224 */ /* 0x000fe200078e0023 */
[----:B------:R1:W-:Y:S01]  /*db840*/  STL.64 [R1+0x24d8], R180 ;  /* 0x0024d8b401007387 */ /* 0x0003e20000100a00 */
[----:B------:R-:W-:-:S03]  /*db850*/  IMAD.MOV.U32 R167, RZ, RZ, R36 ;  /* 0x000000ffffa77224 */ /* 0x000fc600078e0024 */
[----:B------:R1:W-:Y:S01]  /*db860*/  LDGSTS.E [R21+-0x7d200], desc[UR76][R178.64], P1 ;  /* 0x82e00000b2157fae */ /* 0x0003e200089a104c */
[----:B------:R-:W-:-:S03]  /*db870*/  IMAD.MOV.U32 R164, RZ, RZ, R37 ;  /* 0x000000ffffa47224 */ /* 0x000fc600078e0025 */
[----:B------:R1:W-:Y:S04]  /*db880*/  STL.64 [R1+0x2460], R178 ;  /* 0x002460b201007387 */ /* 0x0003e80000100a00 */
[----:B------:R1:W-:Y:S04]  /*db890*/  LDGSTS.E [R21+-0x7d100], desc[UR76][R176.64], P0 ;  /* 0x82f00000b0157fae */ /* 0x0003e800081a104c */
        /* <DEDUP_REMOVED lines=11> */
[----:B------:R1:W-:Y:S01]  /*db950*/  LDGSTS.E [R21+-0x7a100], desc[UR76][R164.64], P0 ;  /* 0x85f00000a4157fae */ /* 0x0003e200081a104c */
[----:B---3--:R-:W-:-:S04]  /*db960*/  IADD3 R39, P2, PT, R44, UR15, RZ ;  /* 0x0000000f2c277c10 */ /* 0x008fc8000ff5e0ff */
[----:B------:R-:W-:Y:S02]  /*db970*/  IADD3.X R44, PT, PT, R45, UR8, RZ, P2, !PT ;  /* 0x000000082d2c7c10 */ /* 0x000fe400097fe4ff */
        /* <DEDUP_REMOVED lines=43> */
[----:B------:R1:W-:Y:S01]  /*dbc30*/  STL.64 [R1+0x22d8], R164 ;  /* 0x0022d8a401007387 */ /* 0x0003e20000100a00 */
[----:B------:R-:W-:Y:S01]  /*dbc40*/  IMAD.MOV.U32 R155, RZ, RZ, R52 ;  /* 0x000000ffff9b7224 */ /* 0x000fe200078e0034 */
[----:B------:R-:W-:Y:S01]  /*dbc50*/  MOV R153, R54 ;  /* 0x0000003600997202 */ /* 0x000fe20000000f00 */
[----:B------:R-:W-:Y:S01]  /*dbc60*/  IMAD.MOV.U32 R152, RZ, RZ, R53 ;  /* 0x000000ffff987224 */ /* 0x000fe200078e0035 */
[----:B------:R1:W-:Y:S01]  /*dbc70*/  LDGSTS.E [R21+-0x79200], desc[UR76][R162.64], P1 ;  /* 0x86e00000a2157fae */ /* 0x0003e200089a104c */
[----:B------:R-:W-:Y:S01]  /*dbc80*/  IADD3 R79, P2, PT, R80, UR15, RZ ;  /* 0x0000000f504f7c10 */ /* 0x000fe2000ff5e0ff */
[----:B------:R-:W-:Y:S01]  /*dbc90*/  IMAD.MOV.U32 R150, RZ, RZ, R55 ;  /* 0x000000ffff967224 */ /* 0x000fe200078e0037 */
[----:B------:R-:W-:Y:S01]  /*dbca0*/  MOV R149, R58 ;  /* 0x0000003a00957202 */ /* 0x000fe20000000f00 */
[----:B------:R1:W-:Y:S01]  /*dbcb0*/  STL.64 [R1+0x21d0], R162 ;  /* 0x0021d0a201007387 */ /* 0x0003e20000100a00 */
[----:B------:R-:W-:-:S02]  /*dbcc0*/  IMAD.MOV.U32 R151, RZ, RZ, R56 ;  /* 0x000000ffff977224 */ /* 0x000fc400078e0038 */
        /* <DEDUP_REMOVED lines=8> */
[----:B------:R-:W-:Y:S01]  /*dbd50*/  IADD3.X R80, PT, PT, R81, UR8, RZ, P2, !PT ;  /* 0x0000000851507c10 */ /* 0x000fe200097fe4ff */
[----:B------:R-:W-:Y:S02]  /*dbd60*/  IMAD.MOV.U32 R142, RZ, RZ, R63 ;  /* 0x000000ffff8e7224 */ /* 0x000fe400078e003f */
[----:B------:R1:W-:Y:S01]  /*dbd70*/  STL.64 [R1+0x20e0], R158 ;  /* 0x0020e09e01007387 */ /* 0x0003e20000100a00 */
[----:B------:R-:W-:-:S03]  /*dbd80*/  IMAD.MOV.U32 R143, RZ, RZ, R64 ;  /* 0x000000ffff8f7224 */ /* 0x000fc600078e0040 */
[----:B------:R1:W-:Y:S01]  /*dbd90*/  LDGSTS.E [R21+-0x78100], desc[UR76][R156.64], P0 ;  /* 0x87f000009c157fae */ /* 0x0003e200081a104c */
[----:B------:R-:W-:Y:S01]  /*dbda0*/  IADD3 R81, P2, PT, R82, UR15, RZ ;  /* 0x0000000f52517c10 */ /* 0x000fe2000ff5e0ff */
[----:B------:R-:W-:Y:S02]  /*dbdb0*/  IMAD.MOV.U32 R140, RZ, RZ, R65 ;  /* 0x000000ffff8c7224 */ /* 0x000fe400078e0041 */
[----:B------:R1:W-:Y:S01]  /*dbdc0*/  STL.64 [R1+0x20d8], R156 ;  /* 0x0020d89c01007387 */ /* 0x0003e20000100a00 */
[----:B------:R-:W-:-:S03]  /*dbdd0*/  MOV R141, R66 ;  /* 0x00000042008d7202 */ /* 0x000fc60000000f00 */
[----:B------:R1:W-:Y:S01]  /*dbde0*/  LDGSTS.E [R21+-0x77200], desc[UR76][R154.64], P1 ;  /* 0x88e000009a157fae */ /* 0x0003e200089a104c */
[----:B------:R-:W-:-:S03]  /*dbdf0*/  IMAD.MOV.U32 R138, RZ, RZ, R67 ;  /* 0x000000ffff8a7224 */ /* 0x000fc600078e0043 */
[----:B------:R1:W-:Y:S01]  /*dbe00*/  STL.64 [R1+0x2010], R154 ;  /* 0x0020109a01007387 */ /* 0x0003e20000100a00 */
[----:B------:R-:W-:-:S03]  /*dbe10*/  IMAD.MOV.U32 R139, RZ, RZ, R68 ;  /* 0x000000ffff8b7224 */ /* 0x000fc600078e0044 */
[----:B------:R1:W-:Y:S01]  /*dbe20*/  LDGSTS.E [R21+-0x77100], desc[UR76][R152.64], P0 ;  /* 0x88f0000098157fae */ /* 0x0003e200081a104c */
[----:B------:R-:W-:Y:S01]  /*dbe30*/  IMAD.MOV.U32 R136, RZ, RZ, R69 ;  /* 0x000000ffff887224 */ /* 0x000fe200078e0045 */
[----:B------:R-:W-:Y:S02]  /*dbe40*/  MOV R137, R70 ;  /* 0x0000004600897202 */ /* 0x000fe40000000f00 */
[----:B------:R1:W-:Y:S01]  /*dbe50*/  STL.64 [R1+0x2008], R152 ;  /* 0x0020089801007387 */ /* 0x0003e20000100a00 */
[----:B------:R-:W-:-:S03]  /*dbe60*/  IMAD.MOV.U32 R134, RZ, RZ, R71 ;  /* 0x000000ffff867224 */ /* 0x000fc600078e0047 */
[----:B------:R1:W-:Y:S01]  /*dbe70*/  LDGSTS.E [R21+-0x76200], desc[UR76][R150.64], P1 ;  /* 0x89e0000096157fae */ /* 0x0003e200089a104c */
[----:B------:R-:W-:-:S03]  /*dbe80*/  IMAD.MOV.U32 R135, RZ, RZ, R72 ;  /* 0x000000ffff877224 */ /* 0x000fc600078e0048 */
[----:B------:R1:W-:Y:S01]  /*dbe90*/  STL.64 [R1+0x1f60], R150 ;  /* 0x001f609601007387 */ /* 0x0003e20000100a00 */
[----:B------:R-:W-:-:S03]  /*dbea0*/  IADD3.X R82, PT, PT, R83, UR8, RZ, P2, !PT ;  /* 0x0000000853527c10 */ /* 0x000fc600097fe4ff */
        /* <DEDUP_REMOVED lines=8> */
[----:B------:R-:W-:-:S03]  /*dbf30*/  IMAD.MOV.U32 R116, RZ, RZ, R77 ;  /* 0x000000ffff747224 */ /* 0x000fc600078e004d */
[----:B------:R1:W-:Y:S01]  /*dbf40*/  LDGSTS.E [R21+-0x75100], desc[UR76][R144.64], P0 ;  /* 0x8af0000090157fae */ /* 0x0003e200081a104c */
[----:B------:R-:W-:-:S03]  /*dbf50*/  MOV R117, R78 ;  /* 0x0000004e00757202 */ /* 0x000fc60000000f00 */
        /* <DEDUP_REMOVED lines=25> */
[----:B------:R-:W0:Y:S01]  /*dc0f0*/  LDGDEPBAR ;  /* 0x00000000000079af */ /* 0x000e220000000000 */
[----:B------:R-:W-:-:S04]  /*dc100*/  UIADD3 UR5, UPT, UPT, UR5, 0x1, URZ ;  /* 0x0000000105057890 */ /* 0x000fc8000fffe0ff */
[----:B------:R-:W-:-:S09]  /*dc110*/  UISETP.NE.U32.AND UP0, UPT, UR5, UR9, UPT ;  /* 0x000000090500728c */ /* 0x000fd2000bf05070 */
[----:B-1----:R-:W-:Y:S05]  /*dc120*/  BRA.U UP0, `(.L_x_1) ;  /* 0xfffff6f100d07547 */ /* 0x002fea000b83ffff */
.L_x_0:
[----:B---3--:R-:W1:Y:S01]  /*dc130*/  S2R R0, SR_TID.X ;  /* 0x0000000000007919 */ /* 0x008e620000002100 */
[----:B------:R-:W-:-:S04]  /*dc140*/  DEPBAR.LE SB0, 0x0 ;  /* 0x000080000000791a */ /* 0x000fc80000000000 */
[----:B------:R-:W2:Y:S01]  /*dc150*/  S2R R30, SR_TID.X ;  /* 0x00000000001e7919 */ /* 0x000ea20000002100 */
[----:B------:R-:W3:Y:S01]  /*dc160*/  LDCU.64 UR70, c[0x0][0x398] ;  /* 0x00007300ff4677ac */ /* 0x000ee20008000a00 */
[----:B------:R-:W4:Y:S01]  /*dc170*/  LDC R48, c[0x0][0x3b4] ;  /* 0x0000ed00ff307b82 */ /* 0x000f220000000800 */
[----:B------:R-:W3:Y:S01]  /*dc180*/  LDL R118, [R1+0x1894] ;  /* 0x0018940001767983 */ /* 0x000ee20000100800 */
[----:B------:R-:W1:Y:S01]  /*dc190*/  LDCU UR36, c[0x0][0x3b4] ;  /* 0x00007680ff2477ac */ /* 0x000e620008000800 */
[----:B------:R-:W-:Y:S02]  /*dc1a0*/  MOV.SPILL R116, UR76 ;  /* 0x0000004c00747c02 */ /* 0x000fe40009000f00 */
[----:B------:R-:W-:Y:S01]  /*dc1b0*/  MOV.SPILL R117, UR77 ;  /* 0x0000004d00757c02 */ /* 0x000fe20009000f00 */
[----:B------:R-:W1:Y:S02]  /*dc1c0*/  LDCU UR65, c[0x0][0x3b4] ;  /* 0x00007680ff4177ac */ /* 0x000e640008000800 */
[----:B------:R-:W3:Y:S01]  /*dc1d0*/  LDC R49, c[0x0][0x3b4] ;  /* 0x0000ed00ff317b82 */ /* 0x000ee20000000800 */
[----:B------:R-:W2:Y:S01]  /*dc1e0*/  LDCU.64 UR38, c[0x0][0x390] ;  /* 0x00007200ff2677ac */ /* 0x000ea20008000a00 */
[----:B------:R-:W2:Y:S01]  /*dc1f0*/  LDCU.64 UR40, c[0x0][0x390] ;  /* 0x00007200ff2877ac */ /* 0x000ea20008000a00 */
[----:B------:R-:W2:Y:S01]  /*dc200*/  LDCU.64 UR42, c[0x0][0x390] ;  /* 0x00007200ff2a77ac */ /* 0x000ea20008000a00 */
[----:B------:R-:W2:Y:S01]  /*dc210*/  LDCU UR61, c[0x0][0x398] ;  /* 0x00007300ff3d77ac */ /* 0x000ea20008000800 */
[----:B-1----:R-:W-:-:S02]  /*dc220*/  IMAD.SHL.U32 R28, R0, 0x10, RZ ;  /* 0x00000010001c7824 */ /* 0x002fc400078e00ff */
[C---:B------:R-:W-:Y:S01]  /*dc230*/  IMAD.SHL.U32 R2, R0.reuse, 0x20, RZ ;  /* 0x0000002000027824 */ /* 0x040fe200078e00ff */
[----:B------:R-:W-:Y:S01]  /*dc240*/  LOP3.LUT R3, R3, 0xfffbffff, RZ, 0xc0, !PT ;  /* 0xfffbffff03037812 */ /* 0x000fe200078ec0ff */
[----:B------:R-:W-:Y:S01]  /*dc250*/  IMAD.SHL.U32 R29, R0, 0x8, RZ ;  /* 0x00000008001d7824 */ /* 0x000fe200078e00ff */
[----:B------:R-:W-:Y:S01]  /*dc260*/  LOP3.LUT R28, R28, 0xf0, RZ, 0xc0, !PT ;  /* 0x000000f01c1c7812 */ /* 0x000fe200078ec0ff */
[----:B------:R-:W1:Y:S01]  /*dc270*/  LDCU UR64, c[0x0][0x398] ;  /* 0x00007300ff4077ac */ /* 0x000e620008000800 */
[----:B------:R-:W-:Y:S02]  /*dc280*/  LOP3.LUT R2, R2, 0x200, RZ, 0xc0, !PT ;  /* 0x0000020002027812 */ /* 0x000fe400078ec0ff */
[----:B------:R-:W-:Y:S01]  /*dc290*/  LOP3.LUT R29, R29, 0x100, RZ, 0xc0, !PT ;  /* 0x000001001d1d7812 */ /* 0x000fe200078ec0ff */
[----:B------:R-:W1:Y:S01]  /*dc2a0*/  LDCU UR59, c[0x0][0x398] ;  /* 0x00007300ff3b77ac */ /* 0x000e620008000800 */
[----:B------:R-:W-:Y:S02]  /*dc2b0*/  IADD3 R2, PT, PT, R2, UR4, R28 ;  /* 0x0000000402027c10 */ /* 0x000fe4000fffe01c */
[----:B------:R-:W4:Y:S01]  /*dc2c0*/  LDL.LU R28, [R1+0x1480] ;  /* 0x00148000011c7983 */ /* 0x000f220000300800 */
[----:B--2---:R-:W-:Y:S01]  /*dc2d0*/  LOP3.LUT R32, R30, 0x3f, RZ, 0xc0, !PT ;  /* 0x0000003f1e207812 */ /* 0x004fe200078ec0ff */
[----:B------:R-:W2:Y:S01]  /*dc2e0*/  LDCU UR58, c[0x0][0x398] ;  /* 0x00007300ff3a77ac */ /* 0x000ea20008000800 */
[----:B------:R-:W-:-:S02]  /*dc2f0*/  IMAD.IADD R2, R2, 0x1, R29 ;  /* 0x0000000102027824 */ /* 0x000fc400078e021d */
[----:B------:R-:W4:Y:S01]  /*dc300*/  LDL.LU R29, [R1+0x1488] ;  /* 0x00148800011d7983 */ /* 0x000f220000300800 */
[----:B------:R-:W1:Y:S03]  /*dc310*/  LDCU UR62, c[0x0][0x398] ;  /* 0x00007300ff3e77ac */ /* 0x000e660008000800 */
[----:B------:R-:W4:Y:S01]  /*dc320*/  LDL.LU R30, [R1+0x60] ;  /* 0x00006000011e7983 */ /* 0x000f220000300800 */
[----:B------:R-:W1:Y:S03]  /*dc330*/  LDCU UR60, c[0x0][0x398] ;  /* 0x00007300ff3c77ac */ /* 0x000e660008000800 */
[----:B------:R-:W4:Y:S01]  /*dc340*/  LDL.LU R31, [R1+0x68] ;  /* 0x00006800011f7983 */ /* 0x000f220000300800 */
[----:B------:R-:W1:Y:S01]  /*dc350*/  LDCU UR63, c[0x0][0x398] ;  /* 0x00007300ff3f77ac */ /* 0x000e620008000800 */
[----:B------:R-:W-:Y:S06]  /*dc360*/  BAR.SYNC.DEFER_BLOCKING 0x0 ;  /* 0x0000000000007b1d */ /* 0x000fec0000010000 */
[----:B------:R-:W1:Y:S01]  /*dc370*/  LDCU UR51, c[0x0][0x398] ;  /* 0x00007300ff3377ac */ /* 0x000e620008000800 */
        /* <DEDUP_REMOVED lines=13> */
[----:B------:R-:W-:Y:S01]  /*dc450*/  LOP3.LUT R4, R4, 0x7fffffff, RZ, 0xc0, !PT ;  /* 0x7fffffff04047812 */ /* 0x000fe200078ec0ff */
        /* <DEDUP_REMOVED lines=41> */
[----:B------:R-:W-:Y:S01]  /*dc6f0*/  LOP3.LUT R7, R7, 0x7fffffff, RZ, 0xc0, !PT ;  /* 0x7fffffff07077812 */ /* 0x000fe200078ec0ff */
[----:B------:R-:W1:Y:S01]  /*dc700*/  LDCU UR77, c[0x0][0x398] ;  /* 0x00007300ff4d77ac */ /* 0x000e620008000800 */
[----:B---3--:R-:W-:-:S04]  /*dc710*/  IADD3 R0, PT, PT, R118, 0x40, RZ ;  /* 0x0000004076007810 */ /* 0x008fc80007ffe0ff */
[----:B------:R-:W-:Y:S01]  /*dc720*/  ISETP.GE.AND P0, PT, R0, UR71, PT ;  /* 0x0000004700007c0c */ /* 0x000fe2000bf06270 */
[----:B------:R-:W3:Y:S01]  /*dc730*/  LDCU UR71, c[0x0][0x398] ;  /* 0x00007300ff4777ac */ /* 0x000ee20008000800 */
[----:B------:R-:W-:Y:S01]  /*dc740*/  LEA R0, R32, UR4, 0x4 ;  /* 0x0000000420007c11 */ /* 0x000fe2000f8e20ff */
[----:B------:R-:W1:Y:S01]  /*dc750*/  LDCU UR4, c[0x0][0x398] ;  /* 0x00007300ff0477ac */ /* 0x000e620008000800 */
[----:B----4-:R4:W-:Y:S01]  /*dc760*/  STSM.16.M88.4 [R2], R28 ;  /* 0x0000001c02007844 */ /* 0x0109e20000000200 */
[----:B------:R-:W-:Y:S06]  /*dc770*/  BAR.SYNC.DEFER_BLOCKING 0x0 ;  /* 0x0000000000007b1d */ /* 0x000fec0000010000 */
[----:B----4-:R-:W4:Y:S04]  /*dc780*/  LDL.LU R28, [R1] ;  /* 0x00000000011c7983 */ /* 0x010f280000300800 */
[----:B------:R-:W4:Y:S04]  /*dc790*/  LDL.LU R29, [R1+0x8] ;  /* 0x00000800011d7983 */ /* 0x000f280000300800 */
[----:B------:R-:W4:Y:S04]  /*dc7a0*/  LDL.LU R30, [R1+0x330] ;  /* 0x00033000011e7983 */ /* 0x000f280000300800 */
[----:B------:R-:W4:Y:S04]  /*dc7b0*/  LDL.LU R31, [R1+0x338] ;  /* 0x00033800011f7983 */ /* 0x000f280000300800 */
[----:B------:R-:W1:Y:S04]  /*dc7c0*/  LDS.128 R36, [R0] ;  /* 0x0000000000247984 */ /* 0x000e680000000c00 */
[----:B------:R-:W2:Y:S01]  /*dc7d0*/  LDL.LU R32, [R1+0x250] ;  /* 0x0002500001207983 */ /* 0x000ea20000300800 */
[----:B------:R-:W-:Y:S06]  /*dc7e0*/  BAR.SYNC.DEFER_BLOCKING 0x0 ;  /* 0x0000000000007b1d */ /* 0x000fec0000010000 */
[----:B-1----:R-:W-:Y:S04]  /*dc7f0*/  STL.64 [R1+0x120], R36 ;  /* 0x0001202401007387 */ /* 0x002fe80000100a00 */
[----:B------:R-:W-:Y:S04]  /*dc800*/  STL.64 [R1+0x128], R38 ;  /* 0x0001282601007387 */ /* 0x000fe80000100a00 */
[----:B------:R-:W2:Y:S04]  /*dc810*/  LDL.LU R33, [R1+0x258] ;  /* 0x0002580001217983 */ /* 0x000ea80000300800 */
[----:B------:R-:W2:Y:S04]  /*dc820*/  LDL.LU R34, [R1+0x3a0] ;  /* 0x0003a00001227983 */ /* 0x000ea80000300800 */
[----:B------:R-:W2:Y:S04]  /*dc830*/  LDL.LU R35, [R1+0x3a8] ;  /* 0x0003a80001237983 */ /* 0x000ea80000300800 */
[----:B----4-:R1:W-:Y:S01]  /*dc840*/  STSM.16.M88.4 [R2], R28 ;  /* 0x0000001c02007844 */ /* 0x0103e20000000200 */
[----:B------:R-:W-:Y:S06]  /*dc850*/  BAR.SYNC.DEFER_BLOCKING 0x0 ;  /* 0x0000000000007b1d */ /* 0x000fec0000010000 */
[----:B-1----:R-:W4:Y:S04]  /*dc860*/  LDL.LU R28, [R1+0x4d0] ;  /* 0x0004d000011c7983 */ /* 0x002f280000300800 */
[----:B------:R-:W1:Y:S01]  /*dc870*/  LDS.128 R36, [R0] ;  /* 0x0000000000247984 */ /* 0x000e620000000c00 */
[----:B------:R-:W-:Y:S06]  /*dc880*/  BAR.SYNC.DEFER_BLOCKING 0x0 ;  /* 0x0000000000007b1d */ /* 0x000fec0000010000 */
[----:B--2---:R2:W-:Y:S04]  /*dc890*/  STSM.16.M88.4 [R2], R32 ;  /* 0x0000002002007844 */ /* 0x0045e80000000200 */
[----:B-1----:R-:W-:Y:S04]  /*dc8a0*/  STL.64 [R1+0x110], R36 ;  /* 0x0001102401007387 */ /* 0x002fe80000100a00 */
[----:B------:R-:W-:Y:S01]  /*dc8b0*/  STL.64 [R1+0x118], R38 ;  /* 0x0001182601007387 */ /* 0x000fe20000100a00 */
[----:B------:R-:W-:Y:S06]  /*dc8c0*/  BAR.SYNC.DEFER_BLOCKING 0x0 ;  /* 0x0000000000007b1d */ /* 0x000fec0000010000 */
[----:B------:R-:W4:Y:S04]  /*dc8d0*/  LDL.LU R29, [R1+0x4d8] ;  /* 0x0004d800011d7983 */ /* 0x000f280000300800 */
[----:B------:R-:W4:Y:S04]  /*dc8e0*/  LDL.LU R30, [R1+0x620] ;  /* 0x00062000011e7983 */ /* 0x000f280000300800 */
[----:B------:R-:W4:Y:S04]  /*dc8f0*/  LDL.LU R31, [R1+0x628] ;  /* 0x00062800011f7983 */ /* 0x000f280000300800 */
[----:B--2---:R-:W2:Y:S04]  /*dc900*/  LDL.LU R32, [R1+0x6e0] ;  /* 0x0006e00001207983 */ /* 0x004ea80000300800 */
[----:B------:R-:W1:Y:S01]  /*dc910*/  LDS.128 R36, [R0] ;  /* 0x0000000000247984 */ /* 0x000e620000000c00 */
        /* <DEDUP_REMOVED lines=11> */
[----:B--2---:R-:W-:Y:S02]  /*dc9d0*/  STSM.16.M88.4 [R2], R32 ;  /* 0x0000002002007844 */ /* 0x004fe40000000200 */
[----:B------:R-:W-:Y:S06]  /*dc9e0*/  BAR.SYNC.DEFER_BLOCKING 0x0 ;  /* 0x0000000000007b1d */ /* 0x000fec0000010000 */
[----:B-1----:R1:W-:Y:S04]  /*dc9f0*/  STL.64 [R1+0x160], R36 ;  /* 0x0001602401007387 */ /* 0x0023e80000100a00 */
[----:B------:R-:W-:Y:S04]  /*dca00*/  STL.64 [R1+0x168], R38 ;  /* 0x0001682601007387 */ /* 0x000fe80000100a00 */
[----:B------:R-:W4:Y:S04]  /*dca10*/  LDL.LU R29, [R1+0x9c8] ;  /* 0x0009c800011d7983 */ /* 0x000f280000300800 */
[----:B------:R-:W4:Y:S04]  /*dca20*/  LDL.LU R30, [R1+0xad0] ;  /* 0x000ad000011e7983 */ /* 0x000f280000300800 */
[----:B------:R-:W4:Y:S04]  /*dca30*/  LDL.LU R31, [R1+0xad8] ;  /* 0x000ad800011f7983 */ /* 0x000f280000300800 */
[----:B------:R-:W2:Y:S04]  /*dca40*/  LDS.128 R32, [R0] ;  /* 0x0000000000207984 */ /* 0x000ea80000000c00 */
[----:B-1----:R-:W3:Y:S01]  /*dca50*/  LDL.LU R36, [R1+0xc60] ;  /* 0x000c600001247983 */ /* 0x002ee20000300800 */
[----:B------:R-:W-:Y:S06]  /*dca60*/  BAR.SYNC.DEFER_BLOCKING 0x0 ;  /* 0x0000000000007b1d */ /* 0x000fec0000010000 */
[----:B--2---:R1:W-:Y:S04]  /*dca70*/  STL.64 [R1+0x150], R32 ;  /* 0x0001502001007387 */ /* 0x0043e80000100a00 */
[----:B------:R-:W-:Y:S04]  /*dca80*/  STL.64 [R1+0x158], R34 ;  /* 0x0001582201007387 */ /* 0x000fe80000100a00 */
[----:B------:R-:W3:Y:S04]  /*dca90*/  LDL.LU R37, [R1+0xc68] ;  /* 0x000c680001257983 */ /* 0x000ee80000300800 */
[----:B------:R-:W3:Y:S04]  /*dcaa0*/  LDL.LU R38, [R1+0xb20] ;  /* 0x000b200001267983 */ /* 0x000ee80000300800 */
[----:B------:R-:W3:Y:S04]  /*dcab0*/  LDL.LU R39, [R1+0xb28] ;  /* 0x000b280001277983 */ /* 0x000ee80000300800 */
[----:B-1----:R-:W2:Y:S04]  /*dcac0*/  LDL.LU R32, [R1+0x8a0] ;  /* 0x0008a00001207983 */ /* 0x002ea80000300800 */
[----:B----4-:R-:W-:Y:S01]  /*dcad0*/  STSM.16.M88.4 [R2], R28 ;  /* 0x0000001c02007844 */ /* 0x010fe20000000200 */
[----:B------:R-:W-:Y:S06]  /*dcae0*/  BAR.SYNC.DEFER_BLOCKING 0x0 ;  /* 0x0000000000007b1d */ /* 0x000fec0000010000 */
[----:B------:R-:W1:Y:S02]  /*dcaf0*/  LDS.128 R28, [R0] ;  /* 0x00000000001c7984 */ /* 0x000e640000000c00 */
[----:B------:R-:W-:Y:S06]  /*dcb00*/  BAR.SYNC.DEFER_BLOCKING 0x0 ;  /* 0x0000000000007b1d */ /* 0x000fec0000010000 */
[----:B---3--:R-:W-:Y:S02]  /*dcb10*/  STSM.16.M88.4 [R2], R36 ;  /* 0x0000002402007844 */ /* 0x008fe40000000200 */
[----:B------:R-:W-:Y:S06]  /*dcb20*/  BAR.SYNC.DEFER_BLOCKING 0x0 ;  /* 0x0000000000007b1d */ /* 0x000fec0000010000 */
[----:B-1----:R1:W-:Y:S04]  /*dcb30*/  STL.64 [R1+0x140], R28 ;  /* 0x0001401c01007387 */ /* 0x0023e80000100a00 */
[----:B------:R-:W-:Y:S04]  /*dcb40*/  STL.64 [R1+0x148], R30 ;  /* 0x0001481e01007387 */ /* 0x000fe80000100a00 */
[----:B------:R-:W2:Y:S04]  /*dcb50*/  LDL.LU R33, [R1+0x8a8] ;  /* 0x0008a80001217983 */ /* 0x000ea80000300800 */
[----:B------:R-:W2:Y:S04]  /*dcb60*/  LDL.LU R34, [R1+0x230] ;  /* 0x0002300001227983 */ /* 0x000ea80000300800 */
[----:B------:R-:W2:Y:S04]  /*dcb70*/  LDL.LU R35, [R1+0x238] ;  /* 0x0002380001237983 */ /* 0x000ea80000300800 */
[----:B------:R-:W3:Y:S04]  /*dcb80*/  LDS.128 R36, [R0] ;  /* 0x0000000000247984 */ /* 0x000ee80000000c00 */
[----:B-1----:R-:W4:Y:S01]  /*dcb90*/  LDL.LU R28, [R1+0x1484] ;  /* 0x00148400011c7983 */ /* 0x002f220000300800 */
[----:B------:R-:W-:Y:S06]  /*dcba0*/  BAR.SYNC.DEFER_BLOCKING 0x0 ;  /* 0x0000000000007b1d */ /* 0x000fec0000010000 */
[----:B---3--:R-:W-:Y:S04]  /*dcbb0*/  STL.64 [R1+0x130], R36 ;  /* 0x0001302401007387 */ /* 0x008fe80000100a00 */
[----:B------:R-:W-:Y:S04]  /*dcbc0*/  STL.64 [R1+0x138], R38 ;  /* 0x0001382601007387 */ /* 0x000fe80000100a00 */
[----:B------:R-:W4:Y:S04]  /*dcbd0*/  LDL.LU R29, [R1+0x148c] ;  /* 0x00148c00011d7983 */ /* 0x000f280000300800 */
[----:B------:R-:W4:Y:S04]  /*dcbe0*/  LDL.LU R30, [R1+0x64] ;  /* 0x00006400011e7983 */ /* 0x000f280000300800 */
[----:B------:R-:W4:Y:S04]  /*dcbf0*/  LDL.LU R31, [R1+0x6c] ;  /* 0x00006c00011f7983 */ /* 0x000f280000300800 */
[----:B--2---:R1:W-:Y:S01]  /*dcc00*/  STSM.16.M88.4 [R2], R32 ;  /* 0x0000002002007844 */ /* 0x0043e20000000200 */
[----:B------:R-:W-:Y:S06]  /*dcc10*/  BAR.SYNC.DEFER_BLOCKING 0x0 ;  /* 0x0000000000007b1d */ /* 0x000fec0000010000 */
[----:B-1----:R-:W2:Y:S04]  /*dcc20*/  LDL.LU R32, [R1+0x4] ;  /* 0x0000040001207983 */ /* 0x002ea80000300800 */
[----:B------:R-:W1:Y:S01]  /*dcc30*/  LDS.128 R36, [R0] ;  /* 0x0000000000247984 */ /* 0x000e620000000c00 */
[----:B------:R-:W-:Y:S06]  /*dcc40*/  BAR.SYNC.DEFER_BLOCKING 0x0 ;  /* 0x0000000000007b1d */ /* 0x000fec0000010000 */
[----:B----4-:R3:W-:Y:S04]  /*dcc50*/  STSM.16.M88.4 [R2], R28 ;  /* 0x0000001c02007844 */ /* 0x0107e80000000200 */
[----:B-1----:R-:W-:Y:S04]  /*dcc60*/  STL.64 [R1+0x100], R36 ;  /* 0x0001002401007387 */ /* 0x002fe80000100a00 */
[----:B------:R-:W-:Y:S01]  /*dcc70*/  STL.64 [R1+0x108], R38 ;  /* 0x0001082601007387 */ /* 0x000fe20000100a00 */
[----:B------:R-:W-:Y:S06]  /*dcc80*/  BAR.SYNC.DEFER_BLOCKING 0x0 ;  /* 0x0000000000007b1d */ /* 0x000fec0000010000 */
[----:B------:R-:W2:Y:S04]  /*dcc90*/  LDL.LU R33, [R1+0xc] ;  /* 0x00000c0001217983 */ /* 0x000ea80000300800 */
[----:B------:R-:W2:Y:S04]  /*dcca0*/  LDL.LU R34, [R1+0x334] ;  /* 0x0003340001227983 */ /* 0x000ea80000300800 */
[----:B------:R-:W2:Y:S04]  /*dccb0*/  LDL.LU R35, [R1+0x33c] ;  /* 0x00033c0001237983 */ /* 0x000ea80000300800 */
[----:B---3--:R-:W3:Y:S04]  /*dccc0*/  LDL.LU R28, [R1+0x254] ;  /* 0x00025400011c7983 */ /* 0x008ee80000300800 */
[----:B------:R-:W1:Y:S01]  /*dccd0*/  LDS.128 R36, [R0] ;  /* 0x0000000000247984 */ /* 0x000e620000000c00 */
[----:B------:R-:W-:Y:S06]  /*dcce0*/  BAR.SYNC.DEFER_BLOCKING 0x0 ;  /* 0x0000000000007b1d */ /* 0x000fec0000010000 */
[----:B-1----:R-:W-:Y:S04]  /*dccf0*/  STL.64 [R1+0xf0], R36 ;  /* 0x0000f02401007387 */ /* 0x002fe80000100a00 */
[----:B------:R-:W-:Y:S04]  /*dcd00*/  STL.64 [R1+0xf8], R38 ;  /* 0x0000f82601007387 */ /* 0x000fe80000100a00 */
[----:B------:R-:W3:Y:S04]  /*dcd10*/  LDL.LU R29, [R1+0x25c] ;  /* 0x00025c00011d7983 */ /* 0x000ee80000300800 */
[----:B------:R-:W3:Y:S04]  /*dcd20*/  LDL.LU R30, [R1+0x3a4] ;  /* 0x0003a400011e7983 */ /* 0x000ee80000300800 */
[----:B------:R-:W3:Y:S04]  /*dcd30*/  LDL.LU R31, [R1+0x3ac] ;  /* 0x0003ac00011f7983 */ /* 0x000ee80000300800 */
[----:B--2---:R1:W-:Y:S01]  /*dcd40*/  STSM.16.M88.4 [R2], R32 ;  /* 0x0000002002007844 */ /* 0x0043e20000000200 */
[----:B------:R-:W-:Y:S06]  /*dcd50*/  BAR.SYNC.DEFER_BLOCKING 0x0 ;  /* 0x0000000000007b1d */ /* 0x000fec0000010000 */
[----:B-1----:R-:W2:Y:S04]  /*dcd60*/  LDL.LU R32, [R1+0x4d4] ;  /* 0x0004d40001207983 */ /* 0x002ea80000300800 */
[----:B------:R-:W1:Y:S01]  /*dcd70*/  LDS.128 R36, [R0] ;  /* 0x0000000000247984 */ /* 0x000e620000000c00 */
[----:B------:R-:W-:Y:S06]  /*dcd80*/  BAR.SYNC.DEFER_BLOCKING 0x0 ;  /* 0x0000000000007b1d */ /* 0x000fec0000010000 */
[----:B---3--:R3:W-:Y:S04]  /*dcd90*/  STSM.16.M88.4 [R2], R28 ;  /* 0x0000001c02007844 */ /* 0x0087e80000000200 */
        /* <DEDUP_REMOVED lines=54> */
[----:B--2---:R-:W-:Y:S01]  /*dd100*/  STSM.16.M88.4 [R2], R32 ;  /* 0x0000002002007844 */ /* 0x004fe20000000200 */
[----:B------:R-:W-:Y:S06]  /*dd110*/  BAR.SYNC.DEFER_BLOCKING 0x0 ;  /* 0x0000000000007b1d */ /* 0x000fec0000010000 */
[----:B------:R-:W1:Y:S02]  /*dd120*/  LDS.128 R36, [R0] ;  /* 0x0000000000247984 */ /* 0x000e640000000c00 */
[----:B------:R-:W-:Y:S06]  /*dd130*/  BAR.SYNC.DEFER_BLOCKING 0x0 ;  /* 0x0000000000007b1d */ /* 0x000fec0000010000 */
[----:B---3--:R2:W-:Y:S04]  /*dd140*/  STSM.16.M88.4 [R2], R28 ;  /* 0x0000001c02007844 */ /* 0x0085e80000000200 */
[----:B-1----:R-:W-:Y:S04]  /*dd150*/  STL.64 [R1+0x60], R36 ;  /* 0x0000602401007387 */ /* 0x002fe80000100a00 */
[----:B------:R-:W-:Y:S01]  /*dd160*/  STL.64 [R1+0x68], R38 ;  /* 0x0000682601007387 */ /* 0x000fe20000100a00 */
[----:B------:R-:W-:Y:S06]  /*dd170*/  BAR.SYNC.DEFER_BLOCKING 0x0 ;  /* 0x0000000000007b1d */ /* 0x000fec0000010000 */
[----:B------:R-:W3:Y:S04]  /*dd180*/  LDL.LU R34, [R1+0x320] ;  /* 0x0003200001227983 */ /* 0x000ee80000300800 */
[----:B------:R-:W3:Y:S04]  /*dd190*/  LDL.LU R35, [R1+0x328] ;  /* 0x0003280001237983 */ /* 0x000ee80000300800 */
[----:B--2---:R-:W2:Y:S04]  /*dd1a0*/  LDL.LU R28, [R1+0x260] ;  /* 0x00026000011c7983 */ /* 0x004ea80000300800 */
[----:B------:R-:W1:Y:S04]  /*dd1b0*/  LDS.128 R36, [R0] ;  /* 0x0000000000247984 */ /* 0x000e680000000c00 */
[----:B-1----:R-:W-:Y:S04]  /*dd1c0*/  STL.64 [R1+0x3f0], R36 ;  /* 0x0003f02401007387 */ /* 0x002fe80000100a00 */
[----:B------:R-:W-:Y:S04]  /*dd1d0*/  STL.64 [R1+0x3f8], R38 ;  /* 0x0003f82601007387 */ /* 0x000fe80000100a00 */
[----:B------:R-:W2:Y:S04]  /*dd1e0*/  LDL.LU R29, [R1+0x268] ;  /* 0x00026800011d7983 */ /* 0x000ea80000300800 */
[----:B------:R-:W2:Y:S04]  /*dd1f0*/  LDL.LU R30, [R1+0x390] ;  /* 0x00039000011e7983 */ /* 0x000ea80000300800 */
[----:B------:R-:W2:Y:S01]  /*dd200*/  LDL.LU R31, [R1+0x398] ;  /* 0x00039800011f7983 */ /* 0x000ea20000300800 */
[----:B------:R-:W-:Y:S01]  /*dd210*/  BAR.SYNC.DEFER_BLOCKING 0x0 ;  /* 0x0000000000007b1d */ /* 0x000fe20000010000 */
[----:B-----5:R-:W-:-:S02]  /*dd220*/  IMAD.MOV.U32 R32, RZ, RZ, R248 ;  /* 0x000000ffff207224 */ /* 0x020fc400078e00f8 */
[----:B------:R-:W-:-:S05]  /*dd230*/  IMAD.MOV.U32 R33, RZ, RZ, R250 ;  /* 0x000000ffff217224 */ /* 0x000fca00078e00fa */
[----:B---3--:R1:W-:Y:S01]  /*dd240*/  STSM.16.M88.4 [R2], R32 ;  /* 0x0000002002007844 */ /* 0x0083e20000000200 */
[----:B------:R-:W-:Y:S06]  /*dd250*/  BAR.SYNC.DEFER_BLOCKING 0x0 ;  /* 0x0000000000007b1d */ /* 0x000fec0000010000 */
[----:B-1----:R-:W3:Y:S04]  /*dd260*/  LDL.LU R32, [R1+0x4f0] ;  /* 0x0004f00001207983 */ /* 0x002ee80000300800 */
[----:B------:R-:W1:Y:S01]  /*dd270*/  LDS.128 R36, [R0] ;  /* 0x0000000000247984 */ /* 0x000e620000000c00 */
[----:B------:R-:W-:Y:S06]  /*dd280*/  BAR.SYNC.DEFER_BLOCKING 0x0 ;  /* 0x0000000000007b1d */ /* 0x000fec0000010000 */
[----:B--2---:R2:W-:Y:S04]  /*dd290*/  STSM.16.M88.4 [R2], R28 ;  /* 0x0000001c02007844 */ /* 0x0045e80000000200 */
[----:B-1----:R-:W-:Y:S04]  /*dd2a0*/  STL.64 [R1+0x3a0], R36 ;  /* 0x0003a02401007387 */ /* 0x002fe80000100a00 */
[----:B------:R-:W-:Y:S01]  /*dd2b0*/  STL.64 [R1+0x3a8], R38 ;  /* 0x0003a82601007387 */ /* 0x000fe20000100a00 */
[----:B------:R-:W-:Y:S06]  /*dd2c0*/  BAR.SYNC.DEFER_BLOCKING 0x0 ;  /* 0x0000000000007b1d */ /* 0x000fec0000010000 */
[----:B------:R-:W3:Y:S04]  /*dd2d0*/  LDL.LU R33, [R1+0x4f8] ;  /* 0x0004f80001217983 */ /* 0x000ee80000300800 */
[----:B------:R-:W3:Y:S04]  /*dd2e0*/  LDL.LU R34, [R1+0x630] ;  /* 0x0006300001227983 */ /* 0x000ee80000300800 */
[----:B------:R-:W3:Y:S04]  /*dd2f0*/  LDL.LU R35, [R1+0x638] ;  /* 0x0006380001237983 */ /* 0x000ee80000300800 */
        /* <DEDUP_REMOVED lines=46> */
[----:B------:R-:W-:Y:S01]  /*dd5e0*/  MOV R34, R112 ;  /* 0x0000007000227202 */ /* 0x000fe20000000f00 */
[----:B------:R-:W-:-:S05]  /*dd5f0*/  IMAD.MOV.U32 R35, RZ, RZ, R114 ;  /* 0x000000ffff237224 */ /* 0x000fca00078e0072 */
[----:B---3--:R-:W-:Y:S01]  /*dd600*/  STSM.16.M88.4 [R2], R32 ;  /* 0x0000002002007844 */ /* 0x008fe20000000200 */
[----:B------:R-:W-:Y:S06]  /*dd610*/  BAR.SYNC.DEFER_BLOCKING 0x0 ;  /* 0x0000000000007b1d */ /* 0x000fec0000010000 */
[----:B------:R-:W1:Y:S02]  /*dd620*/  LDS.128 R36, [R0] ;  /* 0x0000000000247984 */ /* 0x000e640000000c00 */
[----:B------:R-:W-:Y:S06]  /*dd630*/  BAR.SYNC.DEFER_BLOCKING 0x0 ;  /* 0x0000000000007b1d */ /* 0x000fec0000010000 */
[----:B--2---:R2:W-:Y:S04]  /*dd640*/  STSM.16.M88.4 [R2], R28 ;  /* 0x0000001c02007844 */ /* 0x0045e80000000200 */
        /* <DEDUP_REMOVED lines=13> */
[----:B------:R-:W-:-:S02]  /*dd720*/  IMAD.MOV.U32 R32, RZ, RZ, R249 ;  /* 0x000000ffff207224 */ /* 0x000fc400078e00f9 */
        /* <DEDUP_REMOVED lines=306> */
[----:B-1----:R-:W-:Y:S04]  /*dea50*/  STL.64 [R1+0x840], R36 ;  /* 0x0008402401007387 */ /* 0x002fe80000100a00 */
[----:B--2---:R1:W-:Y:S04]  /*dea60*/  STSM.16.M88.4 [R2], R28 ;  /* 0x0000001c02007844 */ /* 0x0043e80000000200 */
[----:B------:R-:W-:Y:S01]  /*dea70*/  STL.64 [R1+0x848], R38 ;  /* 0x0008482601007387 */ /* 0x000fe20000100a00 */
[----:B------:R-:W-:Y:S06]  /*dea80*/  BAR.SYNC.DEFER_BLOCKING 0x0 ;  /* 0x0000000000007b1d */ /* 0x000fec0000010000 */
[----:B------:R-:W3:Y:S04]  /*dea90*/  LDL.LU R33, [R1+0x139c] ;  /* 0x00139c0001217983 */ /* 0x000ee80000300800 */
[----:B------:R-:W3:Y:S04]  /*deaa0*/  LDL.LU R34, [R1+0x734] ;  /* 0x0007340001227983 */ /* 0x000ee80000300800 */
[----:B------:R-:W3:Y:S04]  /*deab0*/  LDL.LU R35, [R1+0x73c] ;  /* 0x00073c0001237983 */ /* 0x000ee80000300800 */
[----:B-1----:R-:W2:Y:S04]  /*deac0*/  LDL.LU R28, [R1+0x284] ;  /* 0x00028400011c7983 */ /* 0x002ea80000300800 */
        /* <DEDUP_REMOVED lines=139> */
[----:B-1----:R1:W-:Y:S04]  /*df380*/  STL.64 [R1+0xaa0], R36 ;  /* 0x000aa02401007387 */ /* 0x0023e80000100a00 */
[----:B------:R4:W-:Y:S04]  /*df390*/  STL.64 [R1+0xaa8], R38 ;  /* 0x000aa82601007387 */ /* 0x0009e80000100a00 */
[----:B------:R-:W2:Y:S04]  /*df3a0*/  LDL.LU R29, [R1+0x14dc] ;  /* 0x0014dc00011d7983 */ /* 0x000ea80000300800 */
[----:B------:R-:W2:Y:S01]  /*df3b0*/  LDL.LU R30, [R1+0x24] ;  /* 0x00002400011e7983 */ /* 0x000ea20000300800 */
[----:B------:R-:W-:Y:S01]  /*df3c0*/  IMAD.MOV.U32 R34, RZ, RZ, R40 ;  /* 0x000000ffff227224 */ /* 0x000fe200078e0028 */
[----:B-1----:R-:W1:Y:S02]  /*df3d0*/  LDC R36, c[0x0][0x3b4] ;  /* 0x0000ed00ff247b82 */ /* 0x002e640000000800 */
[----:B------:R-:W2:Y:S06]  /*df3e0*/  LDL.LU R31, [R1+0x2c] ;  /* 0x00002c00011f7983 */ /* 0x000eac0000300800 */
[----:B------:R-:W-:Y:S01]  /*df3f0*/  BAR.SYNC.DEFER_BLOCKING 0x0 ;  /* 0x0000000000007b1d */ /* 0x000fe20000010000 */
[----:B------:R-:W-:-:S07]  /*df400*/  IMAD.MOV.U32 R35, RZ, RZ, R42 ;  /* 0x000000ffff237224 */ /* 0x000fce00078e002a */
[----:B----4-:R-:W4:Y:S08]  /*df410*/  LDC R38, c[0x0][0x3b4] ;  /* 0x0000ed00ff267b82 */ /* 0x010f300000000800 */
[----:B------:R-:W1:Y:S01]  /*df420*/  LDC R37, c[0x0][0x3b4] ;  /* 0x0000ed00ff257b82 */ /* 0x000e620000000800 */
[----:B---3--:R-:W-:Y:S07]  /*df430*/  STSM.16.M88.4 [R2], R32 ;  /* 0x0000002002007844 */ /* 0x008fee0000000200 */
[----:B------:R-:W-:Y:S06]  /*df440*/  BAR.SYNC.DEFER_BLOCKING 0x0 ;  /* 0x0000000000007b1d */ /* 0x000fec0000010000 */
[----:B------:R-:W3:Y:S02]  /*df450*/  LDS.128 R32, [R0] ;  /* 0x0000000000207984 */ /* 0x000ee40000000c00 */
[----:B------:R-:W-:Y:S06]  /*df460*/  BAR.SYNC.DEFER_BLOCKING 0x0 ;  /* 0x0000000000007b1d */ /* 0x000fec0000010000 */
[----:B---3--:R-:W-:Y:S04]  /*df470*/  STL.64 [R1+0x9f0], R32 ;  /* 0x0009f02001007387 */ /* 0x008fe80000100a00 */
[----:B--2---:R2:W-:Y:S04]  /*df480*/  STSM.16.M88.4 [R2], R28 ;  /* 0x0000001c02007844 */ /* 0x0045e80000000200 */
[----:B------:R-:W-:Y:S01]  /*df490*/  STL.64 [R1+0x9f8], R34 ;  /* 0x0009f82201007387 */ /* 0x000fe20000100a00 */
[----:B------:R-:W-:Y:S06]  /*df4a0*/  BAR.SYNC.DEFER_BLOCKING 0x0 ;  /* 0x0000000000007b1d */ /* 0x000fec0000010000 */
[----:B--2---:R-:W2:Y:S04]  /*df4b0*/  LDL.LU R28, [R1+0x1384] ;  /* 0x00138400011c7983 */ /* 0x004ea80000300800 */
[----:B------:R-:W2:Y:S04]  /*df4c0*/  LDL.LU R29, [R1+0x138c] ;  /* 0x00138c00011d7983 */ /* 0x000ea80000300800 */
[----:B------:R-:W2:Y:S04]  /*df4d0*/  LDL.LU R30, [R1+0x724] ;  /* 0x00072400011e7983 */ /* 0x000ea80000300800 */
[----:B------:R-:W2:Y:S04]  /*df4e0*/  LDL.LU R31, [R1+0x72c] ;  /* 0x00072c00011f7983 */ /* 0x000ea80000300800 */
[----:B------:R-:W3:Y:S01]  /*df4f0*/  LDS.128 R32, [R0] ;  /* 0x0000000000207984 */ /* 0x000ee20000000c00 */
[----:B------:R-:W-:Y:S06]  /*df500*/  BAR.SYNC.DEFER_BLOCKING 0x0 ;  /* 0x0000000000007b1d */ /* 0x000fec0000010000 */
[----:B---3--:R-:W-:Y:S04]  /*df510*/  STL.64 [R1+0x850], R32 ;  /* 0x0008502001007387 */ /* 0x008fe80000100a00 */
[----:B------:R-:W-:Y:S04]  /*df520*/  STL.64 [R1+0x858], R34 ;  /* 0x0008582201007387 */ /* 0x000fe80000100a00 */
[----:B--2---:R2:W-:Y:S01]  /*df530*/  STSM.16.M88.4 [R2], R28 ;  /* 0x0000001c02007844 */ /* 0x0045e20000000200 */
        /* <DEDUP_REMOVED lines=53> */
[----:B------:R-:W3:Y:S01]  /*df890*/  LDS.128 R32, [R0] ;  /* 0x0000000000207984 */ /* 0x000ee20000000c00 */
[----:B------:R-:W-:Y:S01]  /*df8a0*/  MOV R30, R41 ;  /* 0x00000029001e7202 */ /* 0x000fe20000000f00 */
[----:B------:R-:W-:Y:S01]  /*df8b0*/  IMAD.MOV.U32 R31, RZ, RZ, R43 ;  /* 0x000000ffff1f7224 */ /* 0x000fe200078e002b */
        /* <DEDUP_REMOVED lines=78> */
[----:B------:R-:W-:-:S02]  /*dfda0*/  IMAD.MOV.U32 R30, RZ, RZ, R120 ;  /* 0x000000ffff1e7224 */ /* 0x000fc400078e0078 */
        /* <DEDUP_REMOVED lines=157> */
[----:B------:R-:W2:Y:S01]  /*e0780*/  LDL.LU R29, [R1+0x508] ;  /* 0x00050800011d7983 */ /* 0x000ea20000300800 */
[----:B------:R-:W-:-:S02]  /*e0790*/  IMAD.MOV.U32 R30, RZ, RZ, R100 ;  /* 0x000000ffff1e7224 */ /* 0x000fc400078e0064 */
[----:B------:R-:W-:Y:S01]  /*e07a0*/  IMAD.MOV.U32 R31, RZ, RZ, R102 ;  /* 0x000000ffff1f7224 */ /* 0x000fe200078e0066 */
[----:B------:R-:W3:Y:S04]  /*e07b0*/  LDL R114, [R1+0x2880] ;  /* 0x0028800001727983 */ /* 0x000ee80000100800 */
[----:B------:R-:W1:Y:S01]  /*e07c0*/  LDS.128 R32, [R0] ;  /* 0x0000000000207984 */ /* 0x000e620000000c00 */
[----:B------:R-:W-:Y:S06]  /*e07d0*/  BAR.SYNC.DEFER_BLOCKING 0x0 ;  /* 0x0000000000007b1d */ /* 0x000fec0000010000 */
[----:B-1----:R1:W-:Y:S04]  /*e07e0*/  STL.64 [R1+0xb80], R32 ;  /* 0x000b802001007387 */ /* 0x0023e80000100a00 */
[----:B------:R4:W-:Y:S04]  /*e07f0*/  STL.64 [R1+0xb88], R34 ;  /* 0x000b882201007387 */ /* 0x0009e80000100a00 */
[----:B-1----:R-:W3:Y:S04]  /*e0800*/  LDL.LU R32, [R1+0x1504] ;  /* 0x0015040001207983 */ /* 0x002ee80000300800 */
[----:B------:R-:W3:Y:S04]  /*e0810*/  LDL.LU R33, [R1+0x150c] ;  /* 0x00150c0001217983 */ /* 0x000ee80000300800 */
[----:B------:R-:W3:Y:S04]  /*e0820*/  LDL R115, [R1+0x2884] ;  /* 0x0028840001737983 */ /* 0x000ee80000100800 */
[----:B----4-:R-:W3:Y:S04]  /*e0830*/  LDL.LU R34, [R1+0x74] ;  /* 0x0000740001227983 */ /* 0x010ee80000300800 */
[----:B------:R-:W3:Y:S04]  /*e0840*/  LDL.LU R35, [R1+0x7c] ;  /* 0x00007c0001237983 */ /* 0x000ee80000300800 */
[----:B--2---:R-:W-:Y:S01]  /*e0850*/  STSM.16.M88.4 [R2], R28 ;  /* 0x0000001c02007844 */ /* 0x004fe20000000200 */
[----:B------:R-:W-:Y:S06]  /*e0860*/  BAR.SYNC.DEFER_BLOCKING 0x0 ;  /* 0x0000000000007b1d */ /* 0x000fec0000010000 */
[----:B------:R-:W1:Y:S02]  /*e0870*/  LDS.128 R28, [R0] ;  /* 0x00000000001c7984 */ /* 0x000e640000000c00 */
[----:B------:R-:W-:Y:S06]  /*e0880*/  BAR.SYNC.DEFER_BLOCKING 0x0 ;  /* 0x0000000000007b1d */ /* 0x000fec0000010000 */
[----:B-1----:R1:W-:Y:S04]  /*e0890*/  STL.64 [R1+0xa50], R28 ;  /* 0x000a501c01007387 */ /* 0x0023e80000100a00 */
[----:B------:R2:W-:Y:S04]  /*e08a0*/  STL.64 [R1+0xa58], R30 ;  /* 0x000a581e01007387 */ /* 0x0005e80000100a00 */
[----:B-1----:R-:W4:Y:S04]  /*e08b0*/  LDL.LU R28, [R1+0x13c4] ;  /* 0x0013c400011c7983 */ /* 0x002f280000300800 */
[----:B------:R-:W4:Y:S04]  /*e08c0*/  LDL.LU R29, [R1+0x13cc] ;  /* 0x0013cc00011d7983 */ /* 0x000f280000300800 */
[----:B--2---:R-:W4:Y:S04]  /*e08d0*/  LDL.LU R30, [R1+0x744] ;  /* 0x00074400011e7983 */ /* 0x004f280000300800 */
[----:B------:R-:W4:Y:S04]  /*e08e0*/  LDL.LU R31, [R1+0x74c] ;  /* 0x00074c00011f7983 */ /* 0x000f280000300800 */
[----:B---3--:R1:W-:Y:S01]  /*e08f0*/  STSM.16.M88.4 [R2], R32 ;  /* 0x0000002002007844 */ /* 0x0083e20000000200 */
[----:B------:R-:W-:Y:S06]  /*e0900*/  BAR.SYNC.DEFER_BLOCKING 0x0 ;  /* 0x0000000000007b1d */ /* 0x000fec0000010000 */
[----:B------:R-:W2:Y:S02]  /*e0910*/  LDS.128 R44, [R0] ;  /* 0x00000000002c7984 */ /* 0x000ea40000000c00 */
[----:B------:R-:W-:Y:S01]  /*e0920*/  BAR.SYNC.DEFER_BLOCKING 0x0 ;  /* 0x0000000000007b1d */ /* 0x000fe20000010000 */
[----:B-1----:R-:W-:-:S02]  /*e0930*/  IMAD R33, R114, UR36, RZ ;  /* 0x0000002472217c24 */ /* 0x002fc4000f8e02ff */
[----:B------:R-:W-:-:S03]  /*e0940*/  IMAD R32, R115, UR65, RZ ;  /* 0x0000004173207c24 */ /* 0x000fc6000f8e02ff */
[C---:B------:R-:W-:Y:S01]  /*e0950*/  LEA R42, P1, R33.reuse, UR38, 0x2 ;  /* 0x00000026212a7c11 */ /* 0x040fe2000f8210ff */
[----:B------:R-:W1:Y:S03]  /*e0960*/  LDCU.64 UR36, c[0x0][0x390] ;  /* 0x00007200ff2477ac */ /* 0x000e660008000a00 */
[----:B------:R-:W-:Y:S01]  /*e0970*/  LEA.HI.X.SX32 R43, R33, UR39, 0x2, P1 ;  /* 0x00000027212b7c11 */ /* 0x000fe200088f16ff */
[----:B------:R-:W3:Y:S01]  /*e0980*/  LDCU.64 UR38, c[0x0][0x390] ;  /* 0x00007200ff2677ac */ /* 0x000ee20008000a00 */
[C---:B------:R-:W-:Y:S01]  /*e0990*/  LEA R40, P1, R32.reuse, UR40, 0x2 ;  /* 0x0000002820287c11 */ /* 0x040fe2000f8210ff */
[----:B------:R-:W1:Y:S03]  /*e09a0*/  LDCU UR65, c[0x0][0x398] ;  /* 0x00007300ff4177ac */ /* 0x000e660008000800 */
[----:B------:R-:W-:Y:S01]  /*e09b0*/  LEA.HI.X.SX32 R41, R32, UR41, 0x2, P1 ;  /* 0x0000002920297c11 */ /* 0x000fe200088f16ff */
[----:B------:R-:W1:Y:S01]  /*e09c0*/  LDCU.64 UR40, c[0x0][0x390] ;  /* 0x00007200ff2877ac */ /* 0x000e620008000a00 */
[----:B--2---:R2:W-:Y:S04]  /*e09d0*/  STL.64 [R1+0xa30], R44 ;  /* 0x000a302c01007387 */ /* 0x0045e80000100a00 */
[----:B------:R-:W-:Y:S04]  /*e09e0*/  STL.64 [R1+0xa38], R46 ;  /* 0x000a382e01007387 */ /* 0x000fe80000100a00 */
[----:B------:R-:W3:Y:S01]  /*e09f0*/  LDL.LU R32, [R1+0x2e4] ;  /* 0x0002e40001207983 */ /* 0x000ee20000300800 */
[----:B--2---:R-:W2:Y:S03]  /*e0a00*/  LDC R44, c[0x0][0x3b4] ;  /* 0x0000ed00ff2c7b82 */ /* 0x004ea60000000800 */
[----:B----4-:R4:W-:Y:S05]  /*e0a10*/  STSM.16.M88.4 [R2], R28 ;  /* 0x0000001c02007844 */ /* 0x0109ea0000000200 */
[----:B------:R-:W-:Y:S01]  /*e0a20*/  BAR.SYNC.DEFER_BLOCKING 0x0 ;  /* 0x0000000000007b1d */ /* 0x000fe20000010000 */
[----:B----4-:R-:W-:-:S05]  /*e0a30*/  LEA R29, R36, R33, 0x7 ;  /* 0x00000021241d7211 */ /* 0x010fca00078e38ff */
[----:B------:R-:W3:Y:S04]  /*e0a40*/  LDL.LU R33, [R1+0x2ec] ;  /* 0x0002ec0001217983 */ /* 0x000ee80000300800 */
[----:B------:R-:W3:Y:S04]  /*e0a50*/  LDL.LU R34, [R1+0x464] ;  /* 0x0004640001227983 */ /* 0x000ee80000300800 */
[----:B------:R-:W3:Y:S04]  /*e0a60*/  LDL.LU R35, [R1+0x46c] ;  /* 0x00046c0001237983 */ /* 0x000ee80000300800 */
[----:B------:R-:W4:Y:S01]  /*e0a70*/  LDS.128 R52, [R0] ;  /* 0x0000000000347984 */ /* 0x000f220000000c00 */
[----:B------:R-:W-:Y:S01]  /*e0a80*/  IMAD R31, R38, 0x40, R29 ;  /* 0x00000040261f7824 */ /* 0x000fe200078e021d */
[----:B------:R-:W-:Y:S03]  /*e0a90*/  BAR.SYNC.DEFER_BLOCKING 0x0 ;  /* 0x0000000000007b1d */ /* 0x000fe60000010000 */
[----:B------:R-:W-:Y:S01]  /*e0aa0*/  IMAD R30, R37, 0x40, R31 ;  /* 0x00000040251e7824 */ /* 0x000fe200078e021f */
[----:B-1----:R-:W-:-:S04]  /*e0ab0*/  LEA R38, P1, R31, UR36, 0x2 ;  /* 0x000000241f267c11 */ /* 0x002fc8000f8210ff */
[----:B------:R-:W-:Y:S01]  /*e0ac0*/  LEA.HI.X.SX32 R39, R31, UR37, 0x2, P1 ;  /* 0x000000251f277c11 */ /* 0x000fe200088f16ff */
[----:B--2---:R-:W-:Y:S01]  /*e0ad0*/  IMAD R31, R44, 0x40, R30 ;  /* 0x000000402c1f7824 */ /* 0x004fe200078e021e */
[C---:B------:R-:W-:Y:S01]  /*e0ae0*/  LEA R28, P2, R29.reuse, UR42, 0x2 ;  /* 0x0000002a1d1c7c11 */ /* 0x040fe2000f8410ff */
[----:B------:R-:W1:Y:S01]  /*e0af0*/  LDCU.64 UR36, c[0x0][0x398] ;  /* 0x00007300ff2477ac */ /* 0x000e620008000a00 */
[----:B----4-:R-:W-:Y:S04]  /*e0b00*/  STL.64 [R1+0x890], R52 ;  /* 0x0008903401007387 */ /* 0x010fe80000100a00 */
[----:B------:R-:W-:Y:S04]  /*e0b10*/  STL.64 [R1+0x898], R54 ;  /* 0x0008983601007387 */ /* 0x000fe80000100a00 */
[----:B------:R-:W2:Y:S04]  /*e0b20*/  LDL.LU R44, [R1+0x574] ;  /* 0x00057400012c7983 */ /* 0x000ea80000300800 */
[----:B------:R-:W2:Y:S04]  /*e0b30*/  LDL.LU R45, [R1+0x57c] ;  /* 0x00057c00012d7983 */ /* 0x000ea80000300800 */
[----:B------:R-:W2:Y:S04]  /*e0b40*/  LDL.LU R46, [R1+0x684] ;  /* 0x00068400012e7983 */ /* 0x000ea80000300800 */
[----:B------:R-:W2:Y:S04]  /*e0b50*/  LDL.LU R47, [R1+0x68c] ;  /* 0x00068c00012f7983 */ /* 0x000ea80000300800 */
[----:B---3--:R-:W-:Y:S01]  /*e0b60*/  STSM.16.M88.4 [R2], R32 ;  /* 0x0000002002007844 */ /* 0x008fe20000000200 */
[----:B------:R-:W-:Y:S06]  /*e0b70*/  BAR.SYNC.DEFER_BLOCKING 0x0 ;  /* 0x0000000000007b1d */ /* 0x000fec0000010000 */
[----:B------:R-:W3:Y:S02]  /*e0b80*/  LDS.128 R52, [R0] ;  /* 0x0000000000347984 */ /* 0x000ee40000000c00 */
[----:B------:R-:W-:Y:S06]  /*e0b90*/  BAR.SYNC.DEFER_BLOCKING 0x0 ;  /* 0x0000000000007b1d */ /* 0x000fec0000010000 */
[----:B--2---:R2:W-:Y:S04]  /*e0ba0*/  STSM.16.M88.4 [R2], R44 ;  /* 0x0000002c02007844 */ /* 0x0045e80000000200 */
[----:B---3--:R-:W-:Y:S04]  /*e0bb0*/  STL.64 [R1+0x750], R52 ;  /* 0x0007503401007387 */ /* 0x008fe80000100a00 */
[----:B------:R-:W-:Y:S01]  /*e0bc0*/  STL.64 [R1+0x758], R54 ;  /* 0x0007583601007387 */ /* 0x000fe20000100a00 */
[----:B------:R-:W-:Y:S01]  /*e0bd0*/  LEA.HI.X.SX32 R29, R29, UR43, 0x2, P2 ;  /* 0x0000002b1d1d7c11 */ /* 0x000fe200090f16ff */
[----:B------:R-:W3:Y:S01]  /*e0be0*/  LDCU.64 UR42, c[0x0][0x390] ;  /* 0x00007200ff2a77ac */ /* 0x000ee20008000a00 */
[----:B------:R-:W-:Y:S06]  /*e0bf0*/  BAR.SYNC.DEFER_BLOCKING 0x0 ;  /* 0x0000000000007b1d */ /* 0x000fec0000010000 */
[----:B--2---:R-:W2:Y:S04]  /*e0c00*/  LDL.LU R44, [R1+0x784] ;  /* 0x00078400012c7983 */ /* 0x004ea80000300800 */
[----:B------:R-:W2:Y:S04]  /*e0c10*/  LDL.LU R45, [R1+0x78c] ;  /* 0x00078c00012d7983 */ /* 0x000ea80000300800 */
[----:B------:R-:W2:Y:S04]  /*e0c20*/  LDL.LU R46, [R1+0x8d4] ;  /* 0x0008d400012e7983 */ /* 0x000ea80000300800 */
[----:B------:R-:W2:Y:S01]  /*e0c30*/  LDL.LU R47, [R1+0x8dc] ;  /* 0x0008dc00012f7983 */ /* 0x000ea20000300800 */
[----:B------:R-:W-:-:S02]  /*e0c40*/  LEA R36, P2, R30, UR38, 0x2 ;  /* 0x000000261e247c11 */ /* 0x000fc4000f8410ff */
[C---:B---3--:R-:W-:Y:S01]  /*e0c50*/  LEA R34, P1, R31.reuse, UR42, 0x2 ;  /* 0x0000002a1f227c11 */ /* 0x048fe2000f8210ff */
[----:B------:R-:W1:Y:S01]  /*e0c60*/  LDL R121, [R1+0x2890] ;  /* 0x0028900001797983 */ /* 0x000e620000100800 */
[----:B------:R-:W-:Y:S01]  /*e0c70*/  LEA.HI.X.SX32 R37, R30, UR39, 0x2, P2 ;  /* 0x000000271e257c11 */ /* 0x000fe200090f16ff */
[----:B------:R-:W3:Y:S01]  /*e0c80*/  LDCU.64 UR38, c[0x0][0x390] ;  /* 0x00007200ff2677ac */ /* 0x000ee20008000a00 */
[----:B------:R-:W-:Y:S02]  /*e0c90*/  LEA R30, R48, R31, 0x6 ;  /* 0x0000001f301e7211 */ /* 0x000fe400078e30ff */
[----:B------:R-:W-:Y:S01]  /*e0ca0*/  LEA.HI.X.SX32 R35, R31, UR43, 0x2, P1 ;  /* 0x0000002b1f237c11 */ /* 0x000fe200088f16ff */
[----:B------:R-:W4:Y:S02]  /*e0cb0*/  LDCU UR42, c[0x0][0x398] ;  /* 0x00007300ff2a77ac */ /* 0x000f240008000800 */
[----:B------:R-:W-:Y:S02]  /*e0cc0*/  IMAD R31, R49, 0x40, R30 ;  /* 0x00000040311f7824 */ /* 0x000fe400078e021e */
[----:B------:R-:W3:Y:S01]  /*e0cd0*/  LDS.128 R48, [R0] ;  /* 0x0000000000307984 */ /* 0x000ee20000000c00 */
[----:B------:R-:W-:Y:S01]  /*e0ce0*/  LEA R32, P2, R30, UR40, 0x2 ;  /* 0x000000281e207c11 */ /* 0x000fe2000f8410ff */
[----:B------:R-:W1:Y:S01]  /*e0cf0*/  LDCU UR43, c[0x0][0x398] ;  /* 0x00007300ff2b77ac */ /* 0x000e620008000800 */
[----:B------:R-:W-:Y:S06]  /*e0d00*/  BAR.SYNC.DEFER_BLOCKING 0x0 ;  /* 0x0000000000007b1d */ /* 0x000fec0000010000 */
[----:B---3--:R-:W-:Y:S04]  /*e0d10*/  STL.64 [R1+0x740], R48 ;  /* 0x0007403001007387 */ /* 0x008fe80000100a00 */
[----:B------:R-:W-:Y:S04]  /*e0d20*/  STL.64 [R1+0x748], R50 ;  /* 0x0007483201007387 */ /* 0x000fe80000100a00 */
[----:B--2---:R2:W-:Y:S01]  /*e0d30*/  STSM.16.M88.4 [R2], R44 ;  /* 0x0000002c02007844 */ /* 0x0045e20000000200 */
[----:B------:R-:W-:Y:S06]  /*e0d40*/  BAR.SYNC.DEFER_BLOCKING 0x0 ;  /* 0x0000000000007b1d */ /* 0x000fec0000010000 */
[----:B--2---:R-:W2:Y:S04]  /*e0d50*/  LDL.LU R44, [R1+0xa44] ;  /* 0x000a4400012c7983 */ /* 0x004ea80000300800 */
[----:B------:R-:W2:Y:S04]  /*e0d60*/  LDL.LU R45, [R1+0xa4c] ;  /* 0x000a4c00012d7983 */ /* 0x000ea80000300800 */
[----:B------:R-:W3:Y:S04]  /*e0d70*/  LDL R132, [R1+0x289c] ;  /* 0x00289c0001847983 */ /* 0x000ee80000100800 */
[----:B------:R-:W2:Y:S04]  /*e0d80*/  LDL.LU R46, [R1+0xbb4] ;  /* 0x000bb400012e7983 */ /* 0x000ea80000300800 */
[----:B------:R-:W2:Y:S04]  /*e0d90*/  LDL.LU R47, [R1+0xbbc] ;  /* 0x000bbc00012f7983 */ /* 0x000ea80000300800 */
[----:B------:R-:W1:Y:S01]  /*e0da0*/  LDS.128 R48, [R0] ;  /* 0x0000000000307984 */ /* 0x000e620000000c00 */
[----:B------:R-:W-:Y:S06]  /*e0db0*/  BAR.SYNC.DEFER_BLOCKING 0x0 ;  /* 0x0000000000007b1d */ /* 0x000fec0000010000 */
[----:B------:R-:W3:Y:S04]  /*e0dc0*/  LDL R123, [R1+0x2898] ;  /* 0x00289800017b7983 */ /* 0x000ee80000100800 */
[----:B------:R-:W3:Y:S04]  /*e0dd0*/  LDL R122, [R1+0x2894] ;  /* 0x00289400017a7983 */ /* 0x000ee80000100800 */
[----:B-1----:R-:W-:Y:S04]  /*e0de0*/  STL.64 [R1+0x680], R48 ;  /* 0x0006803001007387 */ /* 0x002fe80000100a00 */
[----:B------:R-:W-:Y:S04]  /*e0df0*/  STL.64 [R1+0x688], R50 ;  /* 0x0006883201007387 */ /* 0x000fe80000100a00 */
[----:B--2---:R1:W-:Y:S01]  /*e0e00*/  STSM.16.M88.4 [R2], R44 ;  /* 0x0000002c02007844 */ /* 0x0043e20000000200 */
[----:B------:R-:W-:Y:S06]  /*e0e10*/  BAR.SYNC.DEFER_BLOCKING 0x0 ;  /* 0x0000000000007b1d */ /* 0x000fec0000010000 */
[----:B-1----:R-:W2:Y:S04]  /*e0e20*/  LDL.LU R44, [R1+0xd04] ;  /* 0x000d0400012c7983 */ /* 0x002ea80000300800 */
[----:B------:R-:W2:Y:S04]  /*e0e30*/  LDL.LU R45, [R1+0xd0c] ;  /* 0x000d0c00012d7983 */ /* 0x000ea80000300800 */
        /* <DEDUP_REMOVED lines=12> */
[----:B------:R-:W1:Y:S01]  /*e0f00*/  LDS.128 R48, [R0] ;  /* 0x0000000000307984 */ /* 0x000e620000000c00 */
[----:B------:R-:W-:-:S02]  /*e0f10*/  IMAD.MOV.U32 R46, RZ, RZ, R101 ;  /* 0x000000ffff2e7224 */ /* 0x000fc400078e0065 */
[----:B------:R-:W-:Y:S01]  /*e0f20*/  IMAD.MOV.U32 R47, RZ, RZ, R103 ;  /* 0x000000ffff2f7224 */ /* 0x000fe200078e0067 */
[----:B------:R-:W-:Y:S06]  /*e0f30*/  BAR.SYNC.DEFER_BLOCKING 0x0 ;  /* 0x0000000000007b1d */ /* 0x000fec0000010000 */
[----:B-1----:R1:W-:Y:S04]  /*e0f40*/  STL.64 [R1+0x500], R48 ;  /* 0x0005003001007387 */ /* 0x0023e80000100a00 */
[----:B------:R-:W-:Y:S01]  /*e0f50*/  STL.64 [R1+0x508], R50 ;  /* 0x0005083201007387 */ /* 0x000fe20000100a00 */
[----:B------:R-:W-:Y:S01]  /*e0f60*/  LEA.HI.X.SX32 R33, R30, UR41, 0x2, P2 ;  /* 0x000000291e217c11 */ /* 0x000fe200090f16ff */
[----:B------:R-:W1:Y:S01]  /*e0f70*/  LDCU.64 UR40, c[0x0][0x398] ;  /* 0x00007300ff2877ac */ /* 0x000e620008000a00 */
[----:B------:R-:W-:-:S04]  /*e0f80*/  LEA R30, P1, R31, UR38, 0x2 ;  /* 0x000000261f1e7c11 */ /* 0x000fc8000f8210ff */
[----:B------:R-:W-:Y:S01]  /*e0f90*/  LEA.HI.X.SX32 R31, R31, UR39, 0x2, P1 ;  /* 0x000000271f1f7c11 */ /* 0x000fe200088f16ff */
[----:B------:R-:W1:Y:S01]  /*e0fa0*/  LDCU.64 UR38, c[0x0][0x398] ;  /* 0x00007300ff2677ac */ /* 0x000e620008000a00 */
[----:B------:R-:W-:-:S13]  /*e0fb0*/  ISETP.LT.AND P1, PT, R121, UR36, !P0 ;  /* 0x0000002479007c0c */ /* 0x000fda000c721270 */
[----:B------:R-:W-:Y:S02]  /*e0fc0*/  @P1 LOP3.LUT R3, R3, 0x40000, RZ, 0xfc, !PT ;  /* 0x0004000003031812 */ /* 0x000fe400078efcff */
[----:B---3--:R-:W-:Y:S01]  /*e0fd0*/  ISETP.LT.AND P1, PT, R132, UR61, !P0 ;  /* 0x0000003d84007c0c */ /* 0x008fe2000c721270 */
[----:B------:R-:W3:Y:S01]  /*e0fe0*/  LDCU UR61, c[0x0][0x398] ;  /* 0x00007300ff3d77ac */ /* 0x000ee20008000800 */
[----:B------:R-:W-:-:S11]  /*e0ff0*/  LOP3.LUT R3, R3, 0xffdfffff, RZ, 0xc0, !PT ;  /* 0xffdfffff03037812 */ /* 0x000fd600078ec0ff */
[----:B------:R-:W-:Y:S02]  /*e1000*/  @P1 LOP3.LUT R3, R3, 0x200000, RZ, 0xfc, !PT ;  /* 0x0020000003031812 */ /* 0x000fe400078efcff */
[----:B------:R-:W-:Y:S01]  /*e1010*/  ISETP.LT.AND P1, PT, R123, UR64, !P0 ;  /* 0x000000407b007c0c */ /* 0x000fe2000c721270 */
[----:B--2---:R2:W-:Y:S01]  /*e1020*/  STSM.16.M88.4 [R2], R44 ;  /* 0x0000002c02007844 */ /* 0x0045e20000000200 */
[----:B------:R-:W-:Y:S02]  /*e1030*/  LOP3.LUT R3, R3, 0xffefffff, RZ, 0xc0, !PT ;  /* 0xffefffff03037812 */ /* 0x000fe400078ec0ff */
[----:B-1----:R-:W-:Y:S01]  /*e1040*/  IADD3 R48, PT, PT, R118, 0x3f, RZ ;  /* 0x0000003f76307810 */ /* 0x002fe20007ffe0ff */
[----:B------:R-:W-:Y:S01]  /*e1050*/  UMOV UR36, UR39 ;  /* 0x0000002700247c82 */ /* 0x000fe20008000000 */
[----:B------:R-:W-:Y:S01]  /*e1060*/  UMOV UR76, UR38 ;  /* 0x00000026004c7c82 */ /* 0x000fe20008000000 */
[----:B------:R-:W1:Y:S01]  /*e1070*/  LDCU UR64, c[0x0][0x398] ;  /* 0x00007300ff4077ac */ /* 0x000e620008000800 */
[----:B--2---:R-:W2:Y:S05]  /*e1080*/  LDL.LU R44, [R1+0x1570] ;  /* 0x00157000012c7983 */ /* 0x004eaa0000300800 */
[----:B------:R-:W-:Y:S01]  /*e1090*/  @P1 LOP3.LUT R3, R3, 0x100000, RZ, 0xfc, !PT ;  /* 0x0010000003031812 */ /* 0x000fe200078efcff */
[----:B------:R-:W1:Y:S01]  /*e10a0*/  LDCU.64 UR38, c[0x0][0x398] ;  /* 0x00007300ff2677ac */ /* 0x000e620008000a00 */
[----:B------:R-:W2:Y:S04]  /*e10b0*/  LDL.LU R45, [R1+0x1578] ;  /* 0x00157800012d7983 */ /* 0x000ea80000300800 */
[----:B------:R-:W2:Y:S04]  /*e10c0*/  LDL.LU R46, [R1+0x80] ;  /* 0x00008000012e7983 */ /* 0x000ea80000300800 */
[----:B------:R-:W2:Y:S01]  /*e10d0*/  LDL.LU R47, [R1+0x88] ;  /* 0x00008800012f7983 */ /* 0x000ea20000300800 */
[----:B------:R-:W-:Y:S01]  /*e10e0*/  ISETP.LT.AND P1, PT, R122, UR59, !P0 ;  /* 0x0000003b7a007c0c */ /* 0x000fe2000c721270 */
[----:B------:R-:W1:Y:S01]  /*e10f0*/  LDCU UR59, c[0x0][0x398] ;  /* 0x00007300ff3b77ac */ /* 0x000e620008000800 */
[----:B------:R-:W-:Y:S01]  /*e1100*/  LOP3.LUT R3, R3, 0xfff7ffff, RZ, 0xc0, !PT ;  /* 0xfff7ffff03037812 */ /* 0x000fe200078ec0ff */
[----:B------:R-:W-:Y:S10]  /*e1110*/  BAR.SYNC.DEFER_BLOCKING 0x0 ;  /* 0x0000000000007b1d */ /* 0x000ff40000010000 */
[----:B------:R-:W-:-:S02]  /*e1120*/  @P1 LOP3.LUT R3, R3, 0x80000, RZ, 0xfc, !PT ;  /* 0x0008000003031812 */ /* 0x000fc400078efcff */
[----:B------:R-:W-:Y:S01]  /*e1130*/  ISETP.LT.AND P1, PT, R120, UR58, !P0 ;  /* 0x0000003a78007c0c */ /* 0x000fe2000c721270 */
[----:B------:R-:W1:Y:S01]  /*e1140*/  LDCU UR58, c[0x0][0x398] ;  /* 0x00007300ff3a77ac */ /* 0x000e620008000800 */
[----:B------:R-:W-:-:S11]  /*e1150*/  LOP3.LUT R3, R3, 0xfffdffff, RZ, 0xc0, !PT ;  /* 0xfffdffff03037812 */ /* 0x000fd600078ec0ff */
[----:B------:R-:W-:Y:S02]  /*e1160*/  @P1 LOP3.LUT R3, R3, 0x20000, RZ, 0xfc, !PT ;  /* 0x0002000003031812 */ /* 0x000fe400078efcff */
[----:B------:R-:W-:Y:S01]  /*e1170*/  ISETP.LT.AND P1, PT, R119, UR62, !P0 ;  /* 0x0000003e77007c0c */ /* 0x000fe2000c721270 */
[----:B------:R-:W1:Y:S01]  /*e1180*/  LDCU UR62, c[0x0][0x398] ;  /* 0x00007300ff3e77ac */ /* 0x000e620008000800 */
[----:B------:R-:W-:-:S11]  /*e1190*/  LOP3.LUT R3, R3, 0xfffeffff, RZ, 0xc0, !PT ;  /* 0xfffeffff03037812 */ /* 0x000fd600078ec0ff */
[----:B------:R-:W-:Y:S02]  /*e11a0*/  @P1 LOP3.LUT R3, R3, 0x10000, RZ, 0xfc, !PT ;  /* 0x0001000003031812 */ /* 0x000fe400078efcff */
[----:B------:R-:W-:Y:S01]  /*e11b0*/  ISETP.LT.AND P1, PT, R115, UR60, !P0 ;  /* 0x0000003c73007c0c */ /* 0x000fe2000c721270 */
[----:B------:R-:W1:Y:S01]  /*e11c0*/  LDCU UR60, c[0x0][0x398] ;  /* 0x00007300ff3c77ac */ /* 0x000e620008000800 */
[----:B------:R-:W-:Y:S02]  /*e11d0*/  ISETP.LT.AND P0, PT, R114, UR63, !P0 ;  /* 0x0000003f72007c0c */ /* 0x000fe4000c701270 */
[----:B------:R-:W-:Y:S01]  /*e11e0*/  LOP3.LUT R3, R3, 0xffff7fff, RZ, 0xc0, !PT ;  /* 0xffff7fff03037812 */ /* 0x000fe200078ec0ff */
[----:B------:R-:W1:Y:S08]  /*e11f0*/  LDCU UR63, c[0x0][0x398] ;  /* 0x00007300ff3f77ac */ /* 0x000e700008000800 */
[----:B------:R-:W-:-:S04]  /*e1200*/  @P1 LOP3.LUT R3, R3, 0x8000, RZ, 0xfc, !PT ;  /* 0x0000800003031812 */ /* 0x000fc800078efcff */
[----:B------:R-:W-:-:S04]  /*e1210*/  LOP3.LUT R3, R3, 0xffffbfff, RZ, 0xc0, !PT ;  /* 0xffffbfff03037812 */ /* 0x000fc800078ec0ff */
[----:B------:R-:W-:Y:S02]  /*e1220*/  @P0 LOP3.LUT R3, R3, 0x4000, RZ, 0xfc, !PT ;  /* 0x0000400003030812 */ /* 0x000fe400078efcff */
[----:B------:R-:W-:Y:S02]  /*e1230*/  ISETP.GE.AND P0, PT, R48, UR36, PT ;  /* 0x0000002430007c0c */ /* 0x000fe4000bf06270 */
[----:B------:R-:W-:Y:S01]  /*e1240*/  LOP3.LUT R3, R3, 0xfffffbff, RZ, 0xc0, !PT ;  /* 0xfffffbff03037812 */ /* 0x000fe200078ec0ff */
[----:B------:R-:W1:Y:S01]  /*e1250*/  LDS.128 R48, [R0] ;  /* 0x0000000000307984 */ /* 0x000e620000000c00 */
[----:B------:R-:W-:Y:S01]  /*e1260*/  ISETP.LT.AND P1, PT, R121, UR40, !P0 ;  /* 0x0000002879007c0c */ /* 0x000fe2000c721270 */
[----:B------:R-:W1:Y:S01]  /*e1270*/  LDCU UR40, c[0x0][0x398] ;  /* 0x00007300ff2877ac */ /* 0x000e620008000800 */
[----:B------:R-:W-:Y:S01]  /*e1280*/  ISETP.LT.AND P3, PT, R132, UR51, !P0 ;  /* 0x0000003384007c0c */ /* 0x000fe2000c761270 */
[----:B------:R-:W-:Y:S01]  /*e1290*/  BAR.SYNC.DEFER_BLOCKING 0x0 ;  /* 0x0000000000007b1d */ /* 0x000fe20000010000 */
[----:B------:R-:W-:-:S05]  /*e12a0*/  ISETP.LT.AND P2, PT, R123, UR52, !P0 ;  /* 0x000000347b007c0c */ /* 0x000fca000c741270 */
[----:B------:R-:W1:Y:S04]  /*e12b0*/  LDCU UR52, c[0x0][0x398] ;  /* 0x00007300ff3477ac */ /* 0x000e680008000800 */
[----:B------:R-:W-:Y:S01]  /*e12c0*/  @P1 LOP3.LUT R3, R3, 0x400, RZ, 0xfc, !PT ;  /* 0x0000040003031812 */ /* 0x000fe200078efcff */
[----:B------:R-:W1:Y:S03]  /*e12d0*/  LDCU UR51, c[0x0][0x398] ;  /* 0x00007300ff3377ac */ /* 0x000e660008000800 */
[----:B------:R-:W-:-:S04]  /*e12e0*/  LOP3.LUT R3, R3, 0xffffdfff, RZ, 0xc0, !PT ;  /* 0xffffdfff03037812 */ /* 0x000fc800078ec0ff */
[----:B------:R-:W-:Y:S02]  /*e12f0*/  @P3 LOP3.LUT R3, R3, 0x2000, RZ, 0xfc, !PT ;  /* 0x0000200003033812 */ /* 0x000fe400078efcff */
[----:B------:R-:W-:Y:S01]  /*e1300*/  ISETP.LT.AND P1, PT, R122, UR53, !P0 ;  /* 0x000000357a007c0c */ /* 0x000fe2000c721270 */
[----:B------:R-:W2:Y:S01]  /*e1310*/  LDCU UR53, c[0x0][0x398] ;  /* 0x00007300ff3577ac */ /* 0x000ea20008000800 */
[----:B------:R-:W-:-:S04]  /*e1320*/  LOP3.LUT R3, R3, 0xffffefff, RZ, 0xc0, !PT ;  /* 0xffffefff03037812 */ /* 0x000fc800078ec0ff */
[----:B------:R-:W-:Y:S02]  /*e1330*/  @P2 LOP3.LUT R3, R3, 0x1000, RZ, 0xfc, !PT ;  /* 0x0000100003032812 */ /* 0x000fe400078efcff */
[----:B------:R-:W-:Y:S01]  /*e1340*/  ISETP.LT.AND P3, PT, R120, UR54, !P0 ;  /* 0x0000003678007c0c */ /* 0x000fe2000c761270 */
[----:B------:R-:W2:Y:S01]  /*e1350*/  LDCU UR54, c[0x0][0x398] ;  /* 0x00007300ff3677ac */ /* 0x000ea20008000800 */
[----:B------:R-:W-:-:S04]  /*e1360*/  LOP3.LUT R3, R3, 0xfffff7ff, RZ, 0xc0, !PT ;  /* 0xfffff7ff03037812 */ /* 0x000fc800078ec0ff */
[----:B------:R-:W-:Y:S02]  /*e1370*/  @P1 LOP3.LUT R3, R3, 0x800, RZ, 0xfc, !PT ;  /* 0x0000080003031812 */ /* 0x000fe400078efcff */
[----:B------:R-:W-:Y:S01]  /*e1380*/  ISETP.LT.AND P2, PT, R119, UR55, !P0 ;  /* 0x0000003777007c0c */ /* 0x000fe2000c741270 */
[----:B-1----:R1:W-:Y:S01]  /*e1390*/  STL.64 [R1+0x460], R48 ;  /* 0x0004603001007387 */ /* 0x0023e20000100a00 */
[----:B------:R-:W-:Y:S01]  /*e13a0*/  LOP3.LUT R3, R3, 0xfffffdff, RZ, 0xc0, !PT ;  /* 0xfffffdff03037812 */ /* 0x000fe200078ec0ff */
[----:B------:R-:W1:Y:S03]  /*e13b0*/  LDCU UR55, c[0x0][0x398] ;  /* 0x00007300ff3777ac */ /* 0x000e660008000800 */
[----:B------:R-:W-:Y:S02]  /*e13c0*/  @P3 LOP3.LUT R3, R3, 0x200, RZ, 0xfc, !PT ;  /* 0x0000020003033812 */ /* 0x000fe400078efcff */
[----:B------:R-:W-:Y:S01]  /*e13d0*/  ISETP.LT.AND P1, PT, R115, UR56, !P0 ;  /* 0x0000003873007c0c */ /* 0x000fe2000c721270 */
[----:B------:R-:W-:Y:S01]  /*e13e0*/  STL.64 [R1+0x468], R50 ;  /* 0x0004683201007387 */ /* 0x000fe20000100a00 */
[----:B------:R-:W-:Y:S01]  /*e13f0*/  LOP3.LUT R3, R3, 0xfffffeff, RZ, 0xc0, !PT ;  /* 0xfffffeff03037812 */ /* 0x000fe200078ec0ff */
[----:B------:R-:W1:Y:S03]  /*e1400*/  LDCU UR56, c[0x0][0x398] ;  /* 0x00007300ff3877ac */ /* 0x000e660008000800 */
[----:B------:R-:W-:-:S02]  /*e1410*/  @P2 LOP3.LUT R3, R3, 0x100, RZ, 0xfc, !PT ;  /* 0x0000010003032812 */ /* 0x000fc400078efcff */
[----:B------:R-:W-:Y:S01]  /*e1420*/  ISETP.LT.AND P0, PT, R114, UR57, !P0 ;  /* 0x0000003972007c0c */ /* 0x000fe2000c701270 */
[----:B--2---:R2:W-:Y:S01]  /*e1430*/  STSM.16.M88.4 [R2], R44 ;  /* 0x0000002c02007844 */ /* 0x0045e20000000200 */
[----:B------:R-:W-:Y:S01]  /*e1440*/  LOP3.LUT R3, R3, 0xffffff7f, RZ, 0xc0, !PT ;  /* 0xffffff7f03037812 */ /* 0x000fe200078ec0ff */
[----:B-1----:R-:W-:Y:S01]  /*e1450*/  VIADD R48, R118, 0x3d ;  /* 0x0000003d76307836 */ /* 0x002fe20000000000 */
[----:B------:R-:W1:Y:S02]  /*e1460*/  LDCU UR57, c[0x0][0x398] ;  /* 0x00007300ff3977ac */ /* 0x000e640008000800 */
[----:B------:R-:W-:-:S04]  /*e1470*/  @P1 LOP3.LUT R3, R3, 0x80, RZ, 0xfc, !PT ;  /* 0x0000008003031812 */ /* 0x000fc800078efcff */
[----:B------:R-:W-:Y:S01]  /*e1480*/  LOP3.LUT R3, R3, 0xffffffbf, RZ, 0xc0, !PT ;  /* 0xffffffbf03037812 */ /* 0x000fe200078ec0ff */
[----:B--2---:R-:W-:-:S03]  /*e1490*/  VIADD R44, R118, 0x3e ;  /* 0x0000003e762c7836 */ /* 0x004fc60000000000 */
[----:B------:R-:W-:Y:S02]  /*e14a0*/  @P0 LOP3.LUT R3, R3, 0x40, RZ, 0xfc, !PT ;  /* 0x0000004003030812 */ /* 0x000fe400078efcff */
[----:B------:R-:W-:Y:S01]  /*e14b0*/  ISETP.GE.AND P0, PT, R44, UR37, PT ;  /* 0x000000252c007c0c */ /* 0x000fe2000bf06270 */
[----:B------:R-:W2:Y:S01]  /*e14c0*/  LDCU.64 UR36, c[0x0][0x398] ;  /* 0x00007300ff2477ac */ /* 0x000ea20008000a00 */
[----:B------:R-:W3:Y:S04]  /*e14d0*/  LDL.LU R44, [R1+0x1410] ;  /* 0x00141000012c7983 */ /* 0x000ee80000300800 */
[----:B------:R-:W3:Y:S04]  /*e14e0*/  LDL.LU R45, [R1+0x1418] ;  /* 0x00141800012d7983 */ /* 0x000ee80000300800 */
[----:B------:R-:W3:Y:S04]  /*e14f0*/  LDL.LU R46, [R1+0x1360] ;  /* 0x00136000012e7983 */ /* 0x000ee80000300800 */
[----:B------:R-:W3:Y:S01]  /*e1500*/  LDL.LU R47, [R1+0x1368] ;  /* 0x00136800012f7983 */ /* 0x000ee20000300800 */
[----:B------:R-:W-:Y:S01]  /*e1510*/  ISETP.LT.AND P1, PT, R121, UR38, !P0 ;  /* 0x0000002679007c0c */ /* 0x000fe2000c721270 */
[----:B------:R-:W1:Y:S01]  /*e1520*/  LDCU UR38, c[0x0][0x398] ;  /* 0x00007300ff2677ac */ /* 0x000e620008000800 */
[----:B------:R-:W-:Y:S01]  /*e1530*/  ISETP.LT.AND P3, PT, R132, UR44, !P0 ;  /* 0x0000002c84007c0c */ /* 0x000fe2000c761270 */
[----:B------:R-:W-:Y:S01]  /*e1540*/  BAR.SYNC.DEFER_BLOCKING 0x0 ;  /* 0x0000000000007b1d */ /* 0x000fe20000010000 */
[----:B------:R-:W-:-:S02]  /*e1550*/  LOP3.LUT R3, R3, 0xfffffffb, RZ, 0xc0, !PT ;  /* 0xfffffffb03037812 */ /* 0x000fc400078ec0ff */
[----:B------:R-:W-:Y:S02]  /*e1560*/  ISETP.LT.AND P2, PT, R123, UR45, !P0 ;  /* 0x0000002d7b007c0c */ /* 0x000fe4000c741270 */
[----:B------:R-:W-:Y:S01]  /*e1570*/  MOV.SPILL R113, UR76 ;  /* 0x0000004c00717c02 */ /* 0x000fe20009000f00 */
[----:B------:R-:W1:Y:S04]  /*e1580*/  LDCU UR76, c[0x0][0x398] ;  /* 0x00007300ff4c77ac */ /* 0x000e680008000800 */
[----:B------:R-:W-:Y:S01]  /*e1590*/  @P1 LOP3.LUT R3, R3, 0x4, RZ, 0xfc, !PT ;  /* 0x0000000403031812 */ /* 0x000fe200078efcff */
[----:B------:R-:W1:Y:S03]  /*e15a0*/  LDCU UR44, c[0x0][0x398] ;  /* 0x00007300ff2c77ac */ /* 0x000e660008000800 */
[----:B------:R-:W-:Y:S01]  /*e15b0*/  LOP3.LUT R3, R3, 0xffffffdf, RZ, 0xc0, !PT ;  /* 0xffffffdf03037812 */ /* 0x000fe200078ec0ff */
[----:B------:R-:W1:Y:S03]  /*e15c0*/  LDCU UR45, c[0x0][0x398] ;  /* 0x00007300ff2d77ac */ /* 0x000e660008000800 */
[----:B------:R-:W-:-:S02]  /*e15d0*/  @P3 LOP3.LUT R3, R3, 0x20, RZ, 0xfc, !PT ;  /* 0x0000002003033812 */ /* 0x000fc400078efcff */
[----:B------:R-:W-:Y:S01]  /*e15e0*/  ISETP.LT.AND P1, PT, R122, UR46, !P0 ;  /* 0x0000002e7a007c0c */ /* 0x000fe2000c721270 */
[----:B------:R-:W1:Y:S01]  /*e15f0*/  LDCU UR46, c[0x0][0x398] ;  /* 0x00007300ff2e77ac */ /* 0x000e620008000800 */
[----:B------:R-:W-:-:S04]  /*e1600*/  LOP3.LUT R3, R3, 0xffffffef, RZ, 0xc0, !PT ;  /* 0xffffffef03037812 */ /* 0x000fc800078ec0ff */
[----:B------:R-:W-:-:S04]  /*e1610*/  @P2 LOP3.LUT R3, R3, 0x10, RZ, 0xfc, !PT ;  /* 0x0000001003032812 */ /* 0x000fc800078efcff */
[----:B------:R-:W-:-:S04]  /*e1620*/  LOP3.LUT R3, R3, 0xfffffff7, RZ, 0xc0, !PT ;  /* 0xfffffff703037812 */ /* 0x000fc800078ec0ff */
[----:B------:R-:W-:Y:S02]  /*e1630*/  @P1 LOP3.LUT R3, R3, 0x8, RZ, 0xfc, !PT ;  /* 0x0000000803031812 */ /* 0x000fe400078efcff */
[----:B------:R-:W-:Y:S01]  /*e1640*/  ISETP.LT.AND P1, PT, R115, UR49, !P0 ;  /* 0x0000003173007c0c */ /* 0x000fe2000c721270 */
[----:B------:R-:W1:Y:S01]  /*e1650*/  LDCU UR49, c[0x0][0x398] ;  /* 0x00007300ff3177ac */ /* 0x000e620008000800 */
[----:B------:R-:W-:Y:S02]  /*e1660*/  ISETP.LT.AND P3, PT, R120, UR47, !P0 ;  /* 0x0000002f78007c0c */ /* 0x000fe4000c761270 */
[----:B------:R-:W-:Y:S01]  /*e1670*/  ISETP.LT.AND P2, PT, R119, UR48, !P0 ;  /* 0x0000003077007c0c */ /* 0x000fe2000c741270 */
[----:B------:R-:W1:Y:S01]  /*e1680*/  LDCU UR47, c[0x0][0x398] ;  /* 0x00007300ff2f77ac */ /* 0x000e620008000800 */
[----:B------:R-:W-:Y:S02]  /*e1690*/  ISETP.LT.AND P0, PT, R114, UR50, !P0 ;  /* 0x0000003272007c0c */ /* 0x000fe4000c701270 */
[----:B------:R-:W-:Y:S01]  /*e16a0*/  LOP3.LUT R3, R3, 0xfffffffd, RZ, 0xc0, !PT ;  /* 0xfffffffd03037812 */ /* 0x000fe200078ec0ff */
[----:B------:R-:W1:Y:S04]  /*e16b0*/  LDCU UR48, c[0x0][0x398] ;  /* 0x00007300ff3077ac */ /* 0x000e680008000800 */
[----:B------:R-:W-:Y:S01]  /*e16c0*/  @P1 LOP3.LUT R4, R4, 0x80000000, RZ, 0xfc, !PT ;  /* 0x8000000004041812 */ /* 0x000fe200078efcff */
[----:B------:R-:W1:Y:S03]  /*e16d0*/  LDCU UR50, c[0x0][0x398] ;  /* 0x00007300ff3277ac */ /* 0x000e660008000800 */
[----:B------:R-:W-:-:S04]  /*e16e0*/  LOP3.LUT R4, R4, 0xbfffffff, RZ, 0xc0, !PT ;  /* 0xbfffffff04047812 */ /* 0x000fc800078ec0ff */
[----:B------:R-:W-:Y:S02]  /*e16f0*/  @P0 LOP3.LUT R4, R4, 0x40000000, RZ, 0xfc, !PT ;  /* 0x4000000004040812 */ /* 0x000fe400078efcff */
[----:B------:R-:W-:Y:S01]  /*e1700*/  ISETP.GE.AND P0, PT, R48, UR41, PT ;  /* 0x0000002930007c0c */ /* 0x000fe2000bf06270 */
[----:B------:R-:W1:Y:S01]  /*e1710*/  LDCU UR41, c[0x0][0x398] ;  /* 0x00007300ff2977ac */ /* 0x000e620008000800 */
[----:B------:R-:W-:Y:S01]  /*e1720*/  @P3 LOP3.LUT R3, R3, 0x2, RZ, 0xfc, !PT ;  /* 0x0000000203033812 */ /* 0x000fe200078efcff */
[----:B------:R-:W1:Y:S01]  /*e1730*/  LDS.128 R48, [R0] ;  /* 0x0000000000307984 */ /* 0x000e620000000c00 */
[----:B--2---:R-:W-:Y:S01]  /*e1740*/  ISETP.LT.AND P1, PT, R121, UR36, !P0 ;  /* 0x0000002479007c0c */ /* 0x004fe2000c721270 */
[----:B------:R-:W2:Y:S01]  /*e1750*/  LDCU UR36, c[0x0][0x398] ;  /* 0x00007300ff2477ac */ /* 0x000ea20008000800 */
[----:B------:R-:W-:Y:S01]  /*e1760*/  ISETP.LT.AND P3, PT, R132, UR15, !P0 ;  /* 0x0000000f84007c0c */ /* 0x000fe2000c761270 */
[----:B------:R-:W-:Y:S01]  /*e1770*/  BAR.SYNC.DEFER_BLOCKING 0x0 ;  /* 0x0000000000007b1d */ /* 0x000fe20000010000 */
[----:B------:R-:W-:-:S02]  /*e1780*/  LOP3.LUT R4, R4, 0xfbffffff, RZ, 0xc0, !PT ;  /* 0xfbffffff04047812 */ /* 0x000fc400078ec0ff */
[----:B------:R-:W-:-:S03]  /*e1790*/  LOP3.LUT R3, R3, 0xfffffffe, RZ, 0xc0, !PT ;  /* 0xfffffffe03037812 */ /* 0x000fc600078ec0ff */
[----:B------:R-:W1:Y:S01]  /*e17a0*/  LDCU UR15, c[0x0][0x398] ;  /* 0x00007300ff0f77ac */ /* 0x000e620008000800 */
[----:B------:R-:W-:-:S03]  /*e17b0*/  @P2 LOP3.LUT R3, R3, 0x1, RZ, 0xfc, !PT ;  /* 0x0000000103032812 */ /* 0x000fc600078efcff */
[----:B------:R-:W-:Y:S02]  /*e17c0*/  @P1 LOP3.LUT R4, R4, 0x4000000, RZ, 0xfc, !PT ;  /* 0x0400000004041812 */ /* 0x000fe400078efcff */
[----:B------:R-:W-:Y:S02]  /*e17d0*/  ISETP.LT.AND P2, PT, R123, UR16, !P0 ;  /* 0x000000107b007c0c */ /* 0x000fe4000c741270 */
[----:B------:R-:W-:-:S04]  /*e17e0*/  LOP3.LUT R4, R4, 0xdfffffff, RZ, 0xc0, !PT ;  /* 0xdfffffff04047812 */ /* 0x000fc800078ec0ff */
[----:B------:R-:W-:Y:S02]  /*e17f0*/  @P3 LOP3.LUT R4, R4, 0x20000000, RZ, 0xfc, !PT ;  /* 0x2000000004043812 */ /* 0x000fe400078efcff */
[----:B------:R-:W-:Y:S01]  /*e1800*/  ISETP.LT.AND P1, PT, R122, UR17, !P0 ;  /* 0x000000117a007c0c */ /* 0x000fe2000c721270 */
[----:B------:R-:W2:Y:S01]  /*e1810*/  LDCU.64 UR16, c[0x0][0x398] ;  /* 0x00007300ff1077ac */ /* 0x000ea20008000a00 */
[----:B------:R-:W-:-:S04]  /*e1820*/  LOP3.LUT R4, R4, 0xefffffff, RZ, 0xc0, !PT ;  /* 0xefffffff04047812 */ /* 0x000fc800078ec0ff */
[----:B------:R-:W-:Y:S02]  /*e1830*/  @P2 LOP3.LUT R4, R4, 0x10000000, RZ, 0xfc, !PT ;  /* 0x1000000004042812 */ /* 0x000fe400078efcff */
[----:B------:R-:W-:Y:S02]  /*e1840*/  ISETP.LT.AND P3, PT, R120, UR18, !P0 ;  /* 0x0000001278007c0c */ /* 0x000fe4000c761270 */
[----:B------:R-:W-:-:S04]  /*e1850*/  LOP3.LUT R4, R4, 0xf7ffffff, RZ, 0xc0, !PT ;  /* 0xf7ffffff04047812 */ /* 0x000fc800078ec0ff */
[----:B------:R-:W-:Y:S02]  /*e1860*/  @P1 LOP3.LUT R4, R4, 0x8000000, RZ, 0xfc, !PT ;  /* 0x0800000004041812 */ /* 0x000fe400078efcff */
[----:B------:R-:W-:Y:S01]  /*e1870*/  ISETP.LT.AND P2, PT, R119, UR19, !P0 ;  /* 0x0000001377007c0c */ /* 0x000fe2000c741270 */
[----:B-1----:R-:W-:Y:S01]  /*e1880*/  STL.64 [R1+0xe50], R48 ;  /* 0x000e503001007387 */ /* 0x002fe20000100a00 */
[----:B------:R-:W-:Y:S01]  /*e1890*/  LOP3.LUT R4, R4, 0xfdffffff, RZ, 0xc0, !PT ;  /* 0xfdffffff04047812 */ /* 0x000fe200078ec0ff */
[----:B------:R-:W1:Y:S03]  /*e18a0*/  LDCU.64 UR18, c[0x0][0x398] ;  /* 0x00007300ff1277ac */ /* 0x000e660008000a00 */
[----:B------:R-:W-:Y:S02]  /*e18b0*/  @P3 LOP3.LUT R4, R4, 0x2000000, RZ, 0xfc, !PT ;  /* 0x0200000004043812 */ /* 0x000fe400078efcff */
[----:B------:R-:W-:-:S02]  /*e18c0*/  ISETP.LT.AND P1, PT, R115, UR20, !P0 ;  /* 0x0000001473007c0c */ /* 0x000fc4000c721270 */
[----:B------:R-:W-:-:S04]  /*e18d0*/  LOP3.LUT R4, R4, 0xfeffffff, RZ, 0xc0, !PT ;  /* 0xfeffffff04047812 */ /* 0x000fc800078ec0ff */
[----:B------:R-:W-:Y:S02]  /*e18e0*/  @P2 LOP3.LUT R4, R4, 0x1000000, RZ, 0xfc, !PT ;  /* 0x0100000004042812 */ /* 0x000fe400078efcff */
[----:B------:R-:W-:Y:S01]  /*e18f0*/  ISETP.LT.AND P0, PT, R114, UR21, !P0 ;  /* 0x0000001572007c0c */ /* 0x000fe2000c701270 */
[----:B------:R-:W-:Y:S01]  /*e1900*/  STL.64 [R1+0xe58], R50 ;  /* 0x000e583201007387 */ /* 0x000fe20000100a00 */
[----:B------:R-:W-:Y:S01]  /*e1910*/  LOP3.LUT R4, R4, 0xff7fffff, RZ, 0xc0, !PT ;  /* 0xff7fffff04047812 */ /* 0x000fe200078ec0ff */
[----:B------:R-:W1:Y:S03]  /*e1920*/  LDCU.64 UR20, c[0x0][0x398] ;  /* 0x00007300ff1477ac */ /* 0x000e660008000a00 */
[----:B------:R-:W-:-:S04]  /*e1930*/  @P1 LOP3.LUT R4, R4, 0x800000, RZ, 0xfc, !PT ;  /* 0x0080000004041812 */ /* 0x000fc800078efcff */
[----:B------:R-:W-:-:S04]  /*e1940*/  LOP3.LUT R4, R4, 0xffbfffff, RZ, 0xc0, !PT ;  /* 0xffbfffff04047812 */ /* 0x000fc800078ec0ff */
[----:B------:R-:W-:Y:S01]  /*e1950*/  @P0 LOP3.LUT R4, R4, 0x400000, RZ, 0xfc, !PT ;  /* 0x0040000004040812 */ /* 0x000fe200078efcff */
[----:B---3--:R3:W-:Y:S02]  /*e1960*/  STSM.16.M88.4 [R2], R44 ;  /* 0x0000002c02007844 */ /* 0x0087e40000000200 */
[----:B---3--:R-:W-:-:S05]  /*e1970*/  VIADD R44, R118, 0x3c ;  /* 0x0000003c762c7836 */ /* 0x008fca0000000000 */
[----:B------:R-:W-:Y:S02]  /*e1980*/  ISETP.GE.AND P0, PT, R44, UR39, PT ;  /* 0x000000272c007c0c */ /* 0x000fe4000bf06270 */
[----:B------:R-:W3:Y:S04]  /*e1990*/  LDL.LU R44, [R1+0x300] ;  /* 0x00030000012c7983 */ /* 0x000ee80000300800 */
[----:B------:R-:W3:Y:S04]  /*e19a0*/  LDL.LU R45, [R1+0x308] ;  /* 0x00030800012d7983 */ /* 0x000ee80000300800 */
[----:B------:R-:W3:Y:S04]  /*e19b0*/  LDL.LU R46, [R1+0x470] ;  /* 0x00047000012e7983 */ /* 0x000ee80000300800 */
[----:B------:R-:W3:Y:S01]  /*e19c0*/  LDL.LU R47, [R1+0x478] ;  /* 0x00047800012f7983 */ /* 0x000ee20000300800 */
[----:B--2---:R-:W-:Y:S01]  /*e19d0*/  ISETP.LT.AND P1, PT, R121, UR16, !P0 ;  /* 0x0000001079007c0c */ /* 0x004fe2000c721270 */
[----:B------:R-:W2:Y:S01]  /*e19e0*/  LDCU UR16, c[0x0][0x398] ;  /* 0x00007300ff1077ac */ /* 0x000ea20008000800 */
[----:B------:R-:W-:Y:S01]  /*e19f0*/  ISETP.LT.AND P3, PT, R132, UR22, !P0 ;  /* 0x0000001684007c0c */ /* 0x000fe2000c761270 */
[----:B------:R-:W-:Y:S01]  /*e1a00*/  BAR.SYNC.DEFER_BLOCKING 0x0 ;  /* 0x0000000000007b1d */ /* 0x000fe20000010000 */
[----:B------:R-:W-:-:S02]  /*e1a10*/  LOP3.LUT R4, R4, 0xfffbffff, RZ, 0xc0, !PT ;  /* 0xfffbffff04047812 */ /* 0x000fc400078ec0ff */
[----:B------:R-:W-:Y:S02]  /*e1a20*/  ISETP.LT.AND P2, PT, R123, UR23, !P0 ;  /* 0x000000177b007c0c */ /* 0x000fe4000c741270 */
[----:B------:R-:W-:Y:S01]  /*e1a30*/  IADD3 R48, PT, PT, R118, 0x3b, RZ ;  /* 0x0000003b76307810 */ /* 0x000fe20007ffe0ff */
[----:B------:R-:W1:Y:S04]  /*e1a40*/  LDCU UR23, c[0x0][0x398] ;  /* 0x00007300ff1777ac */ /* 0x000e680008000800 */
[----:B------:R-:W-:Y:S01]  /*e1a50*/  @P1 LOP3.LUT R4, R4, 0x40000, RZ, 0xfc, !PT ;  /* 0x0004000004041812 */ /* 0x000fe200078efcff */
[----:B------:R-:W1:Y:S03]  /*e1a60*/  LDCU UR22, c[0x0][0x398] ;  /* 0x00007300ff1677ac */ /* 0x000e660008000800 */
[----:B------:R-:W-:-:S04]  /*e1a70*/  LOP3.LUT R4, R4, 0xffdfffff, RZ, 0xc0, !PT ;  /* 0xffdfffff04047812 */ /* 0x000fc800078ec0ff */
[----:B------:R-:W-:Y:S02]  /*e1a80*/  @P3 LOP3.LUT R4, R4, 0x200000, RZ, 0xfc, !PT ;  /* 0x0020000004043812 */ /* 0x000fe400078efcff */
[----:B------:R-:W-:Y:S01]  /*e1a90*/  ISETP.LT.AND P1, PT, R122, UR24, !P0 ;  /* 0x000000187a007c0c */ /* 0x000fe2000c721270 */
[----:B------:R-:W1:Y:S01]  /*e1aa0*/  LDCU UR24, c[0x0][0x398] ;  /* 0x00007300ff1877ac */ /* 0x000e620008000800 */
        /* <DEDUP_REMOVED lines=17> */
[----:B------:R-:W-:-:S04]  /*e1bc0*/  @P1 LOP3.LUT R4, R4, 0x8000, RZ, 0xfc, !PT ;  /* 0x0000800004041812 */ /* 0x000fc800078efcff */
[----:B------:R-:W-:-:S04]  /*e1bd0*/  LOP3.LUT R4, R4, 0xffffbfff, RZ, 0xc0, !PT ;  /* 0xffffbfff04047812 */ /* 0x000fc800078ec0ff */
[----:B------:R-:W-:Y:S02]  /*e1be0*/  @P0 LOP3.LUT R4, R4, 0x4000, RZ, 0xfc, !PT ;  /* 0x0000400004040812 */ /* 0x000fe400078efcff */
[----:B------:R-:W-:Y:S01]  /*e1bf0*/  ISETP.GE.AND P0, PT, R48, UR37, PT ;  /* 0x0000002530007c0c */ /* 0x000fe2000bf06270 */
[----:B------:R-:W2:Y:S01]  /*e1c00*/  LDCU UR37, c[0x0][0x398] ;  /* 0x00007300ff2577ac */ /* 0x000ea20008000800 */
[----:B------:R-:W-:Y:S01]  /*e1c10*/  LOP3.LUT R4, R4, 0xfffffbff, RZ, 0xc0, !PT ;  /* 0xfffffbff04047812 */ /* 0x000fe200078ec0ff */
[----:B------:R-:W2:Y:S01]  /*e1c20*/  LDS.128 R48, [R0] ;  /* 0x0000000000307984 */ /* 0x000ea20000000c00 */
[----:B-1----:R-:W-:Y:S01]  /*e1c30*/  ISETP.LT.AND P1, PT, R121, UR18, !P0 ;  /* 0x0000001279007c0c */ /* 0x002fe2000c721270 */
        /* <DEDUP_REMOVED lines=18> */
[----:B--2---:R2:W-:Y:S01]  /*e1d60*/  STL.64 [R1+0xe40], R48 ;  /* 0x000e403001007387 */ /* 0x0045e20000100a00 */
        /* <DEDUP_REMOVED lines=9> */
[----:B---3--:R3:W-:Y:S01]  /*e1e00*/  STSM.16.M88.4 [R2], R44 ;  /* 0x0000002c02007844 */ /* 0x0087e20000000200 */
[----:B------:R-:W-:Y:S01]  /*e1e10*/  LOP3.LUT R4, R4, 0xffffff7f, RZ, 0xc0, !PT ;  /* 0xffffff7f04047812 */ /* 0x000fe200078ec0ff */
[----:B--2---:R-:W-:Y:S01]  /*e1e20*/  VIADD R48, R118, 0x39 ;  /* 0x0000003976307836 */ /* 0x004fe20000000000 */
[----:B------:R-:W2:Y:S02]  /*e1e30*/  LDCU UR35, c[0x0][0x398] ;  /* 0x00007300ff2377ac */ /* 0x000ea40008000800 */
[----:B------:R-:W-:-:S04]  /*e1e40*/  @P1 LOP3.LUT R4, R4, 0x80, RZ, 0xfc, !PT ;  /* 0x0000008004041812 */ /* 0x000fc800078efcff */
[----:B------:R-:W-:Y:S01]  /*e1e50*/  LOP3.LUT R4, R4, 0xffffffbf, RZ, 0xc0, !PT ;  /* 0xffffffbf04047812 */ /* 0x000fe200078ec0ff */
[----:B---3--:R-:W-:-:S03]  /*e1e60*/  VIADD R44, R118, 0x3a ;  /* 0x0000003a762c7836 */ /* 0x008fc60000000000 */
[----:B------:R-:W-:Y:S02]  /*e1e70*/  @P0 LOP3.LUT R4, R4, 0x40, RZ, 0xfc, !PT ;  /* 0x0000004004040812 */ /* 0x000fe400078efcff */
[----:B------:R-:W-:Y:S01]  /*e1e80*/  ISETP.GE.AND P0, PT, R44, UR17, PT ;  /* 0x000000112c007c0c */ /* 0x000fe2000bf06270 */
[----:B------:R-:W3:Y:S01]  /*e1e90*/  LDCU UR17, c[0x0][0x398] ;  /* 0x00007300ff1177ac */ /* 0x000ee20008000800 */
[----:B------:R-:W2:Y:S04]  /*e1ea0*/  LDL.LU R44, [R1+0x580] ;  /* 0x00058000012c7983 */ /* 0x000ea80000300800 */
[----:B------:R-:W2:Y:S04]  /*e1eb0*/  LDL.LU R45, [R1+0x588] ;  /* 0x00058800012d7983 */ /* 0x000ea80000300800 */
[----:B------:R-:W2:Y:S04]  /*e1ec0*/  LDL.LU R46, [R1+0x690] ;  /* 0x00069000012e7983 */ /* 0x000ea80000300800 */
[----:B------:R-:W2:Y:S01]  /*e1ed0*/  LDL.LU R47, [R1+0x698] ;  /* 0x00069800012f7983 */ /* 0x000ea20000300800 */
[----:B------:R-:W-:Y:S01]  /*e1ee0*/  ISETP.LT.AND P1, PT, R121, UR20, !P0 ;  /* 0x0000001479007c0c */ /* 0x000fe2000c721270 */
[----:B------:R-:W1:Y:S01]  /*e1ef0*/  LDCU UR20, c[0x0][0x398] ;  /* 0x00007300ff1477ac */ /* 0x000e620008000800 */
[----:B------:R-:W-:Y:S01]  /*e1f00*/  ISETP.LT.AND P3, PT, R132, UR8, !P0 ;  /* 0x0000000884007c0c */ /* 0x000fe2000c761270 */
[----:B------:R-:W-:Y:S01]  /*e1f10*/  BAR.SYNC.DEFER_BLOCKING 0x0 ;  /* 0x0000000000007b1d */ /* 0x000fe20000010000 */
[----:B------:R-:W-:-:S02]  /*e1f20*/  LOP3.LUT R4, R4, 0xfffffffb, RZ, 0xc0, !PT ;  /* 0xfffffffb04047812 */ /* 0x000fc400078ec0ff */
[----:B------:R-:W-:-:S03]  /*e1f30*/  ISETP.LT.AND P2, PT, R123, UR9, !P0 ;  /* 0x000000097b007c0c */ /* 0x000fc6000c741270 */
[----:B------:R-:W1:Y:S04]  /*e1f40*/  LDCU.64 UR8, c[0x0][0x398] ;  /* 0x00007300ff0877ac */ /* 0x000e680008000a00 */
[----:B------:R-:W-:-:S04]  /*e1f50*/  @P1 LOP3.LUT R4, R4, 0x4, RZ, 0xfc, !PT ;  /* 0x0000000404041812 */ /* 0x000fc800078efcff */
[----:B------:R-:W-:-:S04]  /*e1f60*/  LOP3.LUT R4, R4, 0xffffffdf, RZ, 0xc0, !PT ;  /* 0xffffffdf04047812 */ /* 0x000fc800078ec0ff */
[----:B------:R-:W-:Y:S02]  /*e1f70*/  @P3 LOP3.LUT R4, R4, 0x20, RZ, 0xfc, !PT ;  /* 0x0000002004043812 */ /* 0x000fe400078efcff */
[----:B------:R-:W-:Y:S02]  /*e1f80*/  ISETP.LT.AND P1, PT, R122, UR10, !P0 ;  /* 0x0000000a7a007c0c */ /* 0x000fe4000c721270 */
        /* <DEDUP_REMOVED lines=8> */
[----:B------:R-:W1:Y:S01]  /*e2010*/  LDCU.64 UR10, c[0x0][0x398] ;  /* 0x00007300ff0a77ac */ /* 0x000e620008000a00 */
[----:B------:R-:W-:Y:S02]  /*e2020*/  ISETP.LT.AND P0, PT, R114, UR14, !P0 ;  /* 0x0000000e72007c0c */ /* 0x000fe4000c701270 */
[----:B------:R-:W-:Y:S01]  /*e2030*/  LOP3.LUT R4, R4, 0xfffffffd, RZ, 0xc0, !PT ;  /* 0xfffffffd04047812 */ /* 0x000fe200078ec0ff */
[----:B------:R-:W1:Y:S04]  /*e2040*/  LDCU UR12, c[0x0][0x398] ;  /* 0x00007300ff0c77ac */ /* 0x000e680008000800 */
[----:B------:R-:W-:Y:S01]  /*e2050*/  @P1 LOP3.LUT R5, R5, 0x80000000, RZ, 0xfc, !PT ;  /* 0x8000000005051812 */ /* 0x000fe200078efcff */
[----:B------:R-:W2:Y:S03]  /*e2060*/  LDCU UR14, c[0x0][0x398] ;  /* 0x00007300ff0e77ac */ /* 0x000ea60008000800 */
[----:B------:R-:W-:-:S04]  /*e2070*/  LOP3.LUT R5, R5, 0xbfffffff, RZ, 0xc0, !PT ;  /* 0xbfffffff05057812 */ /* 0x000fc800078ec0ff */
[----:B------:R-:W-:Y:S02]  /*e2080*/  @P0 LOP3.LUT R5, R5, 0x40000000, RZ, 0xfc, !PT ;  /* 0x4000000005050812 */ /* 0x000fe400078efcff */
[----:B------:R-:W-:Y:S01]  /*e2090*/  ISETP.GE.AND P0, PT, R48, UR19, PT ;  /* 0x0000001330007c0c */ /* 0x000fe2000bf06270 */
[----:B------:R-:W2:Y:S01]  /*e20a0*/  LDCU UR19, c[0x0][0x398] ;  /* 0x00007300ff1377ac */ /* 0x000ea20008000800 */
[----:B------:R-:W-:Y:S01]  /*e20b0*/  @P3 LOP3.LUT R4, R4, 0x2, RZ, 0xfc, !PT ;  /* 0x0000000204043812 */ /* 0x000fe200078efcff */
[----:B------:R-:W3:Y:S01]  /*e20c0*/  LDS.128 R48, [R0] ;  /* 0x0000000000307984 */ /* 0x000ee20000000c00 */
[----:B-1----:R-:W-:Y:S01]  /*e20d0*/  ISETP.LT.AND P1, PT, R121, UR10, !P0 ;  /* 0x0000000a79007c0c */ /* 0x002fe2000c721270 */
[----:B------:R-:W1:Y:S01]  /*e20e0*/  LDCU UR10, c[0x0][0x398] ;  /* 0x00007300ff0a77ac */ /* 0x000e620008000800 */
[----:B------:R-:W-:Y:S01]  /*e20f0*/  ISETP.LT.AND P3, PT, R132, UR68, !P0 ;  /* 0x0000004484007c0c */ /* 0x000fe2000c761270 */
[----:B------:R-:W-:Y:S01]  /*e2100*/  BAR.SYNC.DEFER_BLOCKING 0x0 ;  /* 0x0000000000007b1d */ /* 0x000fe20000010000 */
[----:B------:R-:W-:-:S02]  /*e2110*/  LOP3.LUT R5, R5, 0xfbffffff, RZ, 0xc0, !PT ;  /* 0xfbffffff05057812 */ /* 0x000fc400078ec0ff */
[----:B------:R-:W-:-:S03]  /*e2120*/  LOP3.LUT R4, R4, 0xfffffffe, RZ, 0xc0, !PT ;  /* 0xfffffffe04047812 */ /* 0x000fc600078ec0ff */
[----:B------:R-:W1:Y:S01]  /*e2130*/  LDCU UR68, c[0x0][0x398] ;  /* 0x00007300ff4477ac */ /* 0x000e620008000800 */
[----:B------:R-:W-:-:S03]  /*e2140*/  @P2 LOP3.LUT R4, R4, 0x1, RZ, 0xfc, !PT ;  /* 0x0000000104042812 */ /* 0x000fc600078efcff */
        /* <DEDUP_REMOVED lines=9> */
[----:B------:R-:W-:Y:S02]  /*e21e0*/  ISETP.LT.AND P3, PT, R120, UR4, !P0 ;  /* 0x0000000478007c0c */ /* 0x000fe4000c761270 */
[----:B------:R-:W-:-:S04]  /*e21f0*/  LOP3.LUT R5, R5, 0xf7ffffff, RZ, 0xc0, !PT ;  /* 0xf7ffffff05057812 */ /* 0x000fc800078ec0ff */
[----:B------:R-:W-:Y:S02]  /*e2200*/  @P1 LOP3.LUT R5, R5, 0x8000000, RZ, 0xfc, !PT ;  /* 0x0800000005051812 */ /* 0x000fe400078efcff */
[----:B------:R-:W-:Y:S01]  /*e2210*/  ISETP.LT.AND P2, PT, R119, UR5, !P0 ;  /* 0x0000000577007c0c */ /* 0x000fe2000c741270 */
[----:B---3--:R-:W-:Y:S01]  /*e2220*/  STL.64 [R1+0xe30], R48 ;  /* 0x000e303001007387 */ /* 0x008fe20000100a00 */
[----:B------:R-:W-:Y:S01]  /*e2230*/  LOP3.LUT R5, R5, 0xfdffffff, RZ, 0xc0, !PT ;  /* 0xfdffffff05057812 */ /* 0x000fe200078ec0ff */
[----:B------:R-:W3:Y:S03]  /*e2240*/  LDCU.64 UR4, c[0x0][0x398] ;  /* 0x00007300ff0477ac */ /* 0x000ee60008000a00 */
        /* <DEDUP_REMOVED lines=11> */
[----:B--2---:R2:W-:Y:S02]  /*e2300*/  STSM.16.M88.4 [R2], R44 ;  /* 0x0000002c02007844 */ /* 0x0045e40000000200 */
[----:B--2---:R-:W-:-:S05]  /*e2310*/  VIADD R44, R118, 0x38 ;  /* 0x00000038762c7836 */ /* 0x004fca0000000000 */
[----:B------:R-:W-:Y:S01]  /*e2320*/  ISETP.GE.AND P0, PT, R44, UR21, PT ;  /* 0x000000152c007c0c */ /* 0x000fe2000bf06270 */
[----:B------:R-:W2:Y:S01]  /*e2330*/  LDCU UR21, c[0x0][0x398] ;  /* 0x00007300ff1577ac */ /* 0x000ea20008000800 */
[----:B------:R-:W2:Y:S04]  /*e2340*/  LDL.LU R44, [R1+0x7c0] ;  /* 0x0007c000012c7983 */ /* 0x000ea80000300800 */
[----:B------:R-:W2:Y:S04]  /*e2350*/  LDL.LU R45, [R1+0x7c8] ;  /* 0x0007c800012d7983 */ /* 0x000ea80000300800 */
[----:B------:R-:W2:Y:S04]  /*e2360*/  LDL.LU R46, [R1+0x900] ;  /* 0x00090000012e7983 */ /* 0x000ea80000300800 */
[----:B------:R-:W2:Y:S01]  /*e2370*/  LDL.LU R47, [R1+0x908] ;  /* 0x00090800012f7983 */ /* 0x000ea20000300800 */
[----:B------:R-:W-:-:S02]  /*e2380*/  ISETP.LT.AND P1, PT, R121, UR8, !P0 ;  /* 0x0000000879007c0c */ /* 0x000fc4000c721270 */
[----:B------:R-:W-:Y:S01]  /*e2390*/  ISETP.LT.AND P3, PT, R132, UR56, !P0 ;  /* 0x0000003884007c0c */ /* 0x000fe2000c761270 */
[----:B------:R-:W1:Y:S01]  /*e23a0*/  LDCU UR56, c[0x0][0x398] ;  /* 0x00007300ff3877ac */ /* 0x000e620008000800 */
[----:B------:R-:W-:Y:S01]  /*e23b0*/  LOP3.LUT R5, R5, 0xfffbffff, RZ, 0xc0, !PT ;  /* 0xfffbffff05057812 */ /* 0x000fe200078ec0ff */
[----:B------:R-:W-:Y:S01]  /*e23c0*/  BAR.SYNC.DEFER_BLOCKING 0x0 ;  /* 0x0000000000007b1d */ /* 0x000fe20000010000 */
[----:B------:R-:W-:-:S05]  /*e23d0*/  ISETP.LT.AND P2, PT, R123, UR55, !P0 ;  /* 0x000000377b007c0c */ /* 0x000fca000c741270 */
[----:B------:R-:W1:Y:S02]  /*e23e0*/  LDCU UR55, c[0x0][0x398] ;  /* 0x00007300ff3777ac */ /* 0x000e640008000800 */
[----:B------:R-:W-:-:S04]  /*e23f0*/  @P1 LOP3.LUT R5, R5, 0x40000, RZ, 0xfc, !PT ;  /* 0x0004000005051812 */ /* 0x000fc800078efcff */
[----:B------:R-:W-:-:S04]  /*e2400*/  LOP3.LUT R5, R5, 0xffdfffff, RZ, 0xc0, !PT ;  /* 0xffdfffff05057812 */ /* 0x000fc800078ec0ff */
[----:B------:R-:W-:Y:S02]  /*e2410*/  @P3 LOP3.LUT R5, R5, 0x200000, RZ, 0xfc, !PT ;  /* 0x0020000005053812 */ /* 0x000fe400078efcff */
[----:B------:R-:W-:Y:S01]  /*e2420*/  ISETP.LT.AND P1, PT, R122, UR54, !P0 ;  /* 0x000000367a007c0c */ /* 0x000fe2000c721270 */
[----:B------:R-:W3:Y:S01]  /*e2430*/  LDCU UR54, c[0x0][0x398] ;  /* 0x00007300ff3677ac */ /* 0x000ee20008000800 */
[----:B------:R-:W-:-:S04]  /*e2440*/  LOP3.LUT R5, R5, 0xffefffff, RZ, 0xc0, !PT ;  /* 0xffefffff05057812 */ /* 0x000fc800078ec0ff */
[----:B------:R-:W-:Y:S02]  /*e2450*/  @P2 LOP3.LUT R5, R5, 0x100000, RZ, 0xfc, !PT ;  /* 0x0010000005052812 */ /* 0x000fe400078efcff */
[----:B------:R-:W-:Y:S01]  /*e2460*/  ISETP.LT.AND P3, PT, R120, UR38, !P0 ;  /* 0x0000002678007c0c */ /* 0x000fe2000c761270 */
[----:B------:R-:W3:Y:S01]  /*e2470*/  LDCU UR38, c[0x0][0x398] ;  /* 0x00007300ff2677ac */ /* 0x000ee20008000800 */
[----:B------:R-:W-:-:S04]  /*e2480*/  LOP3.LUT R5, R5, 0xfff7ffff, RZ, 0xc0, !PT ;  /* 0xfff7ffff05057812 */ /* 0x000fc800078ec0ff */
[----:B------:R-:W-:Y:S02]  /*e2490*/  @P1 LOP3.LUT R5, R5, 0x80000, RZ, 0xfc, !PT ;  /* 0x0008000005051812 */ /* 0x000fe400078efcff */
[----:B-1----:R-:W-:Y:S01]  /*e24a0*/  ISETP.LT.AND P2, PT, R119, UR56, !P0 ;  /* 0x0000003877007c0c */ /* 0x002fe2000c741270 */
[----:B------:R-:W1:Y:S01]  /*e24b0*/  LDCU UR56, c[0x0][0x398] ;  /* 0x00007300ff3877ac */ /* 0x000e620008000800 */
[----:B------:R-:W-:-:S04]  /*e24c0*/  LOP3.LUT R5, R5, 0xfffdffff, RZ, 0xc0, !PT ;  /* 0xfffdffff05057812 */ /* 0x000fc800078ec0ff */
[----:B------:R-:W-:Y:S02]  /*e24d0*/  @P3 LOP3.LUT R5, R5, 0x20000, RZ, 0xfc, !PT ;  /* 0x0002000005053812 */ /* 0x000fe400078efcff */
[----:B------:R-:W-:Y:S01]  /*e24e0*/  ISETP.LT.AND P1, PT, R115, UR55, !P0 ;  /* 0x0000003773007c0c */ /* 0x000fe2000c721270 */
[----:B------:R-:W1:Y:S01]  /*e24f0*/  LDCU UR55, c[0x0][0x398] ;  /* 0x00007300ff3777ac */ /* 0x000e620008000800 */
[----:B------:R-:W-:-:S04]  /*e2500*/  LOP3.LUT R5, R5, 0xfffeffff, RZ, 0xc0, !PT ;  /* 0xfffeffff05057812 */ /* 0x000fc800078ec0ff */
[----:B------:R-:W-:Y:S02]  /*e2510*/  @P2 LOP3.LUT R5, R5, 0x10000, RZ, 0xfc, !PT ;  /* 0x0001000005052812 */ /* 0x000fe400078efcff */
[----:B---3--:R-:W-:Y:S01]  /*e2520*/  ISETP.LT.AND P0, PT, R114, UR54, !P0 ;  /* 0x0000003672007c0c */ /* 0x008fe2000c701270 */
[----:B------:R-:W3:Y:S01]  /*e2530*/  LDCU UR54, c[0x0][0x398] ;  /* 0x00007300ff3677ac */ /* 0x000ee20008000800 */
[----:B------:R-:W-:-:S04]  /*e2540*/  LOP3.LUT R5, R5, 0xffff7fff, RZ, 0xc0, !PT ;  /* 0xffff7fff05057812 */ /* 0x000fc800078ec0ff */
[----:B------:R-:W-:Y:S02]  /*e2550*/  @P1 LOP3.LUT R5, R5, 0x8000, RZ, 0xfc, !PT ;  /* 0x0000800005051812 */ /* 0x000fe400078efcff */
[----:B------:R-:W-:Y:S02]  /*e2560*/  IADD3 R48, PT, PT, R118, 0x37, RZ ;  /* 0x0000003776307810 */ /* 0x000fe40007ffe0ff */
[----:B------:R-:W-:-:S04]  /*e2570*/  LOP3.LUT R5, R5, 0xffffbfff, RZ, 0xc0, !PT ;  /* 0xffffbfff05057812 */ /* 0x000fc800078ec0ff */
[----:B------:R-:W-:Y:S02]  /*e2580*/  @P0 LOP3.LUT R5, R5, 0x4000, RZ, 0xfc, !PT ;  /* 0x0000400005050812 */ /* 0x000fe400078efcff */
[----:B------:R-:W-:Y:S01]  /*e2590*/  ISETP.GE.AND P0, PT, R48, UR11, PT ;  /* 0x0000000b30007c0c */ /* 0x000fe2000bf06270 */
[----:B------:R-:W2:Y:S01]  /*e25a0*/  LDCU UR11, c[0x0][0x398] ;  /* 0x00007300ff0b77ac */ /* 0x000ea20008000800 */
[----:B------:R-:W-:Y:S01]  /*e25b0*/  LOP3.LUT R5, R5, 0xfffffbff, RZ, 0xc0, !PT ;  /* 0xfffffbff05057812 */ /* 0x000fe200078ec0ff */
[----:B------:R-:W4:Y:S01]  /*e25c0*/  LDS.128 R48, [R0] ;  /* 0x0000000000307984 */ /* 0x000f220000000c00 */
[----:B------:R-:W-:Y:S01]  /*e25d0*/  ISETP.LT.AND P1, PT, R121, UR6, !P0 ;  /* 0x0000000679007c0c */ /* 0x000fe2000c721270 */
[----:B------:R-:W2:Y:S01]  /*e25e0*/  LDCU UR6, c[0x0][0x398] ;  /* 0x00007300ff0677ac */ /* 0x000ea20008000800 */
[----:B------:R-:W-:Y:S01]  /*e25f0*/  ISETP.LT.AND P3, PT, R132, UR38, !P0 ;  /* 0x0000002684007c0c */ /* 0x000fe2000c761270 */
[----:B------:R-:W-:Y:S01]  /*e2600*/  BAR.SYNC.DEFER_BLOCKING 0x0 ;  /* 0x0000000000007b1d */ /* 0x000fe20000010000 */
[----:B-1----:R-:W-:-:S05]  /*e2610*/  ISETP.LT.AND P2, PT, R123, UR56, !P0 ;  /* 0x000000387b007c0c */ /* 0x002fca000c741270 */
        /* <DEDUP_REMOVED lines=13> */
[----:B------:R-:W-:Y:S01]  /*e26f0*/  ISETP.LT.AND P2, PT, R119, UR71, !P0 ;  /* 0x0000004777007c0c */ /* 0x000fe2000c741270 */
[----:B----4-:R4:W-:Y:S01]  /*e2700*/  STL.64 [R1+0xe10], R48 ;  /* 0x000e103001007387 */ /* 0x0109e20000100a00 */
        /* <DEDUP_REMOVED lines=11> */
[----:B----4-:R-:W-:Y:S01]  /*e27c0*/  VIADD R48, R118, 0x35 ;  /* 0x0000003576307836 */ /* 0x010fe20000000000 */
[----:B------:R-:W4:Y:S02]  /*e27d0*/  LDCU UR42, c[0x0][0x398] ;  /* 0x00007300ff2a77ac */ /* 0x000f240008000800 */
[----:B------:R-:W-:-:S04]  /*e27e0*/  @P1 LOP3.LUT R5, R5, 0x80, RZ, 0xfc, !PT ;  /* 0x0000008005051812 */ /* 0x000fc800078efcff */
[----:B------:R-:W-:Y:S01]  /*e27f0*/  LOP3.LUT R5, R5, 0xffffffbf, RZ, 0xc0, !PT ;  /* 0xffffffbf05057812 */ /* 0x000fe200078ec0ff */
[----:B--2---:R-:W-:-:S03]  /*e2800*/  VIADD R44, R118, 0x36 ;  /* 0x00000036762c7836 */ /* 0x004fc60000000000 */
[----:B------:R-:W-:Y:S02]  /*e2810*/  @P0 LOP3.LUT R5, R5, 0x40, RZ, 0xfc, !PT ;  /* 0x0000004005050812 */ /* 0x000fe400078efcff */
[----:B------:R-:W-:Y:S01]  /*e2820*/  ISETP.GE.AND P0, PT, R44, UR9, PT ;  /* 0x000000092c007c0c */ /* 0x000fe2000bf06270 */
[----:B------:R-:W2:Y:S01]  /*e2830*/  LDCU.64 UR8, c[0x0][0x398] ;  /* 0x00007300ff0877ac */ /* 0x000ea20008000a00 */
[----:B------:R-:W4:Y:S04]  /*e2840*/  LDL.LU R44, [R1+0xa60] ;  /* 0x000a6000012c7983 */ /* 0x000f280000300800 */
[----:B------:R-:W4:Y:S04]  /*e2850*/  LDL.LU R45, [R1+0xa68] ;  /* 0x000a6800012d7983 */ /* 0x000f280000300800 */
[----:B------:R-:W4:Y:S04]  /*e2860*/  LDL.LU R46, [R1+0xc00] ;  /* 0x000c0000012e7983 */ /* 0x000f280000300800 */
[----:B------:R-:W4:Y:S01]  /*e2870*/  LDL.LU R47, [R1+0xc08] ;  /* 0x000c0800012f7983 */ /* 0x000f220000300800 */
[----:B------:R-:W-:Y:S01]  /*e2880*/  ISETP.LT.AND P1, PT, R121, UR4, !P0 ;  /* 0x0000000479007c0c */ /* 0x000fe2000c721270 */
[----:B------:R-:W2:Y:S01]  /*e2890*/  LDCU UR4, c[0x0][0x398] ;  /* 0x00007300ff0477ac */ /* 0x000ea20008000800 */
[----:B-1----:R-:W-:Y:S01]  /*e28a0*/  ISETP.LT.AND P3, PT, R132, UR56, !P0 ;  /* 0x0000003884007c0c */ /* 0x002fe2000c761270 */
[----:B------:R-:W-:Y:S01]  /*e28b0*/  BAR.SYNC.DEFER_BLOCKING 0x0 ;  /* 0x0000000000007b1d */ /* 0x000fe20000010000 */
[----:B------:R-:W-:-:S02]  /*e28c0*/  LOP3.LUT R5, R5, 0xfffffffb, RZ, 0xc0, !PT ;  /* 0xfffffffb05057812 */ /* 0x000fc400078ec0ff */
[----:B------:R-:W-:-:S03]  /*e28d0*/  ISETP.LT.AND P2, PT, R123, UR55, !P0 ;  /* 0x000000377b007c0c */ /* 0x000fc6000c741270 */
[----:B------:R-:W1:Y:S04]  /*e28e0*/  LDCU UR55, c[0x0][0x398] ;  /* 0x00007300ff3777ac */ /* 0x000e680008000800 */
[----:B------:R-:W-:Y:S01]  /*e28f0*/  @P1 LOP3.LUT R5, R5, 0x4, RZ, 0xfc, !PT ;  /* 0x0000000405051812 */ /* 0x000fe200078efcff */
[----:B------:R-:W1:Y:S03]  /*e2900*/  LDCU UR56, c[0x0][0x398] ;  /* 0x00007300ff3877ac */ /* 0x000e660008000800 */
[----:B------:R-:W-:-:S04]  /*e2910*/  LOP3.LUT R5, R5, 0xffffffdf, RZ, 0xc0, !PT ;  /* 0xffffffdf05057812 */ /* 0x000fc800078ec0ff */
[----:B------:R-:W-:Y:S02]  /*e2920*/  @P3 LOP3.LUT R5, R5, 0x20, RZ, 0xfc, !PT ;  /* 0x0000002005053812 */ /* 0x000fe400078efcff */
[----:B---3--:R-:W-:Y:S01]  /*e2930*/  ISETP.LT.AND P1, PT, R122, UR54, !P0 ;  /* 0x000000367a007c0c */ /* 0x008fe2000c721270 */
[----:B------:R-:W3:Y:S01]  /*e2940*/  LDCU UR54, c[0x0][0x398] ;  /* 0x00007300ff3677ac */ /* 0x000ee20008000800 */
[----:B------:R-:W-:-:S04]  /*e2950*/  LOP3.LUT R5, R5, 0xffffffef, RZ, 0xc0, !PT ;  /* 0xffffffef05057812 */ /* 0x000fc800078ec0ff */
[----:B------:R-:W-:-:S04]  /*e2960*/  @P2 LOP3.LUT R5, R5, 0x10, RZ, 0xfc, !PT ;  /* 0x0000001005052812 */ /* 0x000fc800078efcff */
[----:B------:R-:W-:-:S04]  /*e2970*/  LOP3.LUT R5, R5, 0xfffffff7, RZ, 0xc0, !PT ;  /* 0xfffffff705057812 */ /* 0x000fc800078ec0ff */
[----:B------:R-:W-:Y:S02]  /*e2980*/  @P1 LOP3.LUT R5, R5, 0x8, RZ, 0xfc, !PT ;  /* 0x0000000805051812 */ /* 0x000fe400078efcff */
[----:B-1----:R-:W-:Y:S01]  /*e2990*/  ISETP.LT.AND P1, PT, R115, UR55, !P0 ;  /* 0x0000003773007c0c */ /* 0x002fe2000c721270 */
[----:B------:R-:W1:Y:S01]  /*e29a0*/  LDCU UR55, c[0x0][0x398] ;  /* 0x00007300ff3777ac */ /* 0x000e620008000800 */
[----:B------:R-:W-:Y:S02]  /*e29b0*/  ISETP.LT.AND P3, PT, R120, UR38, !P0 ;  /* 0x0000002678007c0c */ /* 0x000fe4000c761270 */
[----:B------:R-:W-:Y:S01]  /*e29c0*/  ISETP.LT.AND P2, PT, R119, UR56, !P0 ;  /* 0x0000003877007c0c */ /* 0x000fe2000c741270 */
[----:B------:R-:W1:Y:S01]  /*e29d0*/  LDCU UR38, c[0x0][0x398] ;  /* 0x00007300ff2677ac */ /* 0x000e620008000800 */
[----:B---3--:R-:W-:Y:S01]  /*e29e0*/  ISETP.LT.AND P0, PT, R114, UR54, !P0 ;  /* 0x0000003672007c0c */ /* 0x008fe2000c701270 */
[----:B------:R-:W3:Y:S06]  /*e29f0*/  LDCU UR56, c[0x0][0x398] ;  /* 0x00007300ff3877ac */ /* 0x000eec0008000800 */
[----:B------:R-:W-:Y:S01]  /*e2a00*/  @P1 LOP3.LUT R6, R6, 0x80000000, RZ, 0xfc, !PT ;  /* 0x8000000006061812 */ /* 0x000fe200078efcff */
[----:B------:R-:W3:Y:S03]  /*e2a10*/  LDCU UR54, c[0x0][0x398] ;  /* 0x00007300ff3677ac */ /* 0x000ee60008000800 */
[----:B------:R-:W-:-:S04]  /*e2a20*/  LOP3.LUT R6, R6, 0xbfffffff, RZ, 0xc0, !PT ;  /* 0xbfffffff06067812 */ /* 0x000fc800078ec0ff */
[----:B------:R-:W-:Y:S02]  /*e2a30*/  @P0 LOP3.LUT R6, R6, 0x40000000, RZ, 0xfc, !PT ;  /* 0x4000000006060812 */ /* 0x000fe400078efcff */
[----:B------:R-:W-:Y:S01]  /*e2a40*/  ISETP.GE.AND P0, PT, R48, UR7, PT ;  /* 0x0000000730007c0c */ /* 0x000fe2000bf06270 */
[----:B------:R-:W3:Y:S01]  /*e2a50*/  LDCU UR7, c[0x0][0x398] ;  /* 0x00007300ff0777ac */ /* 0x000ee20008000800 */
[----:B------:R-:W-:Y:S01]  /*e2a60*/  LOP3.LUT R5, R5, 0xfffffffd, RZ, 0xc0, !PT ;  /* 0xfffffffd05057812 */ /* 0x000fe200078ec0ff */
[----:B------:R-:W3:Y:S01]  /*e2a70*/  LDS.128 R48, [R0] ;  /* 0x0000000000307984 */ /* 0x000ee20000000c00 */
[----:B--2---:R-:W-:Y:S01]  /*e2a80*/  ISETP.LT.AND P1, PT, R121, UR8, !P0 ;  /* 0x0000000879007c0c */ /* 0x004fe2000c721270 */
[----:B------:R-:W2:Y:S01]  /*e2a90*/  LDCU UR8, c[0x0][0x398] ;  /* 0x00007300ff0877ac */ /* 0x000ea20008000800 */
[----:B------:R-:W-:Y:S01]  /*e2aa0*/  @P3 LOP3.LUT R5, R5, 0x2, RZ, 0xfc, !PT ;  /* 0x0000000205053812 */ /* 0x000fe200078efcff */
[----:B------:R-:W-:Y:S01]  /*e2ab0*/  BAR.SYNC.DEFER_BLOCKING 0x0 ;  /* 0x0000000000007b1d */ /* 0x000fe20000010000 */
[----:B-1----:R-:W-:-:S02]  /*e2ac0*/  ISETP.LT.AND P3, PT, R132, UR38, !P0 ;  /* 0x0000002684007c0c */ /* 0x002fc4000c761270 */
[----:B------:R-:W-:Y:S02]  /*e2ad0*/  LOP3.LUT R6, R6, 0xfbffffff, RZ, 0xc0, !PT ;  /* 0xfbffffff06067812 */ /* 0x000fe400078ec0ff */
[----:B------:R-:W-:Y:S01]  /*e2ae0*/  LOP3.LUT R5, R5, 0xfffffffe, RZ, 0xc0, !PT ;  /* 0xfffffffe05057812 */ /* 0x000fe200078ec0ff */
[----:B------:R-:W1:Y:S04]  /*e2af0*/  LDCU.64 UR38, c[0x0][0x398] ;  /* 0x00007300ff2677ac */ /* 0x000e680008000a00 */
[----:B------:R-:W-:Y:S02]  /*e2b00*/  @P1 LOP3.LUT R6, R6, 0x4000000, RZ, 0xfc, !PT ;  /* 0x0400000006061812 */ /* 0x000fe400078efcff */
[----:B------:R-:W-:Y:S02]  /*e2b10*/  @P2 LOP3.LUT R5, R5, 0x1, RZ, 0xfc, !PT ;  /* 0x0000000105052812 */ /* 0x000fe400078efcff */
[----:B---3--:R-:W-:Y:S01]  /*e2b20*/  ISETP.LT.AND P2, PT, R123, UR56, !P0 ;  /* 0x000000387b007c0c */ /* 0x008fe2000c741270 */
[----:B------:R-:W3:Y:S01]  /*e2b30*/  LDCU UR56, c[0x0][0x398] ;  /* 0x00007300ff3877ac */ /* 0x000ee20008000800 */
        /* <DEDUP_REMOVED lines=11> */
[----:B------:R-:W-:Y:S01]  /*e2bf0*/  STL.64 [R1+0xdf0], R48 ;  /* 0x000df03001007387 */ /* 0x000fe20000100a00 */
        /* <DEDUP_REMOVED lines=13> */
[----:B------:R-:W-:Y:S01]  /*e2cd0*/  @P0 LOP3.LUT R6, R6, 0x400000, RZ, 0xfc, !PT ;  /* 0x0040000006060812 */ /* 0x000fe200078efcff */
[----:B----4-:R4:W-:Y:S02]  /*e2ce0*/  STSM.16.M88.4 [R2], R44 ;  /* 0x0000002c02007844 */ /* 0x0109e40000000200 */
[----:B----4-:R-:W-:-:S05]  /*e2cf0*/  VIADD R44, R118, 0x34 ;  /* 0x00000034762c7836 */ /* 0x010fca0000000000 */
[----:B------:R-:W-:Y:S01]  /*e2d00*/  ISETP.GE.AND P0, PT, R44, UR5, PT ;  /* 0x000000052c007c0c */ /* 0x000fe2000bf06270 */
[----:B------:R-:W4:Y:S01]  /*e2d10*/  LDCU UR5, c[0x0][0x398] ;  /* 0x00007300ff0577ac */ /* 0x000f220008000800 */
[----:B------:R-:W2:Y:S04]  /*e2d20*/  LDL.LU R44, [R1+0xd20] ;  /* 0x000d2000012c7983 */ /* 0x000ea80000300800 */
[----:B------:R-:W2:Y:S04]  /*e2d30*/  LDL.LU R45, [R1+0xd28] ;  /* 0x000d2800012d7983 */ /* 0x000ea80000300800 */
[----:B------:R-:W2:Y:S04]  /*e2d40*/  LDL.LU R46, [R1+0xa00] ;  /* 0x000a0000012e7983 */ /* 0x000ea80000300800 */
[----:B------:R-:W2:Y:S01]  /*e2d50*/  LDL.LU R47, [R1+0xa08] ;  /* 0x000a0800012f7983 */ /* 0x000ea20000300800 */
[----:B-1----:R-:W-:Y:S01]  /*e2d60*/  ISETP.LT.AND P1, PT, R121, UR38, !P0 ;  /* 0x0000002679007c0c */ /* 0x002fe2000c721270 */
[----:B------:R-:W1:Y:S01]  /*e2d70*/  LDCU UR38, c[0x0][0x398] ;  /* 0x00007300ff2677ac */ /* 0x000e620008000800 */
        /* <DEDUP_REMOVED lines=10> */
[----:B------:R-:W-:Y:S02]  /*e2e20*/  ISETP.LT.AND P1, PT, R122, UR37, !P0 ;  /* 0x000000257a007c0c */ /* 0x000fe4000c721270 */
[----:B------:R-:W-:-:S04]  /*e2e30*/  LOP3.LUT R6, R6, 0xffefffff, RZ, 0xc0, !PT ;  /* 0xffefffff06067812 */ /* 0x000fc800078ec0ff */
[----:B------:R-:W-:Y:S02]  /*e2e40*/  @P2 LOP3.LUT R6, R6, 0x100000, RZ, 0xfc, !PT ;  /* 0x0010000006062812 */ /* 0x000fe400078efcff */
[----:B------:R-:W-:Y:S01]  /*e2e50*/  ISETP.LT.AND P3, PT, R120, UR36, !P0 ;  /* 0x0000002478007c0c */ /* 0x000fe2000c761270 */
[----:B------:R-:W1:Y:S01]  /*e2e60*/  LDCU.64 UR36, c[0x0][0x398] ;  /* 0x00007300ff2477ac */ /* 0x000e620008000a00 */
        /* <DEDUP_REMOVED lines=19> */
[----:B------:R-:W3:Y:S01]  /*e2fa0*/  LDS.128 R48, [R0] ;  /* 0x0000000000307984 */ /* 0x000ee20000000c00 */
        /* <DEDUP_REMOVED lines=19> */
[----:B---3--:R-:W-:Y:S01]  /*e30e0*/  STL.64 [R1+0xdd0], R48 ;  /* 0x000dd03001007387 */ /* 0x008fe20000100a00 */
[----:B------:R-:W-:Y:S01]  /*e30f0*/  LOP3.LUT R6, R6, 0xfffffdff, RZ, 0xc0, !PT ;  /* 0xfffffdff06067812 */ /* 0x000fe200078ec0ff */
[----:B------:R-:W3:Y:S03]  /*e3100*/  LDCU UR75, c[0x0][0x398] ;  /* 0x00007300ff4b77ac */ /* 0x000ee60008000800 */
        /* <DEDUP_REMOVED lines=13> */
[----:B------:R-:W-:Y:S02]  /*e31e0*/  ISETP.GE.AND P0, PT, R44, UR39, PT ;  /* 0x000000272c007c0c */ /* 0x000fe4000bf06270 */
[----:B------:R-:W2:Y:S04]  /*e31f0*/  LDL.LU R44, [R1+0x4e0] ;  /* 0x0004e000012c7983 */ /* 0x000ea80000300800 */
[----:B------:R-:W2:Y:S01]  /*e3200*/  LDL.LU R45, [R1+0x4e8] ;  /* 0x0004e800012d7983 */ /* 0x000ea20000300800 */
[----:B-1----:R-:W-:Y:S01]  /*e3210*/  ISETP.LT.AND P1, PT, R121, UR40, !P0 ;  /* 0x0000002879007c0c */ /* 0x002fe2000c721270 */
[----:B------:R-:W-:Y:S01]  /*e3220*/  VIADD R48, R118, 0x31 ;  /* 0x0000003176307836 */ /* 0x000fe20000000000 */
[----:B------:R-:W-:Y:S01]  /*e3230*/  ISETP.LT.AND P3, PT, R132, UR36, !P0 ;  /* 0x0000002484007c0c */ /* 0x000fe2000c761270 */
[----:B------:R-:W1:Y:S01]  /*e3240*/  LDCU UR40, c[0x0][0x398] ;  /* 0x00007300ff2877ac */ /* 0x000e620008000800 */
[----:B------:R-:W-:-:S02]  /*e3250*/  LOP3.LUT R6, R6, 0xfffffffb, RZ, 0xc0, !PT ;  /* 0xfffffffb06067812 */ /* 0x000fc400078ec0ff */
[----:B------:R-:W-:Y:S01]  /*e3260*/  ISETP.LT.AND P2, PT, R123, UR38, !P0 ;  /* 0x000000267b007c0c */ /* 0x000fe2000c741270 */
[----:B------:R-:W1:Y:S01]  /*e3270*/  LDCU.64 UR38, c[0x0][0x398] ;  /* 0x00007300ff2677ac */ /* 0x000e620008000a00 */
[----:B------:R-:W1:Y:S05]  /*e3280*/  LDCU UR36, c[0x0][0x398] ;  /* 0x00007300ff2477ac */ /* 0x000e6a0008000800 */
[----:B------:R-:W-:-:S04]  /*e3290*/  @P1 LOP3.LUT R6, R6, 0x4, RZ, 0xfc, !PT ;  /* 0x0000000406061812 */ /* 0x000fc800078efcff */
[----:B------:R-:W-:-:S04]  /*e32a0*/  LOP3.LUT R6, R6, 0xffffffdf, RZ, 0xc0, !PT ;  /* 0xffffffdf06067812 */ /* 0x000fc800078ec0ff */
[----:B------:R-:W-:Y:S02]  /*e32b0*/  @P3 LOP3.LUT R6, R6, 0x20, RZ, 0xfc, !PT ;  /* 0x0000002006063812 */ /* 0x000fe400078efcff */
[----:B------:R-:W-:Y:S01]  /*e32c0*/  ISETP.LT.AND P1, PT, R122, UR4, !P0 ;  /* 0x000000047a007c0c */ /* 0x000fe2000c721270 */
[----:B------:R-:W-:Y:S01]  /*e32d0*/  IMAD.MOV.U32 R46, RZ, RZ, R12 ;  /* 0x000000ffff2e7224 */ /* 0x000fe200078e000c */
[----:B------:R-:W-:Y:S01]  /*e32e0*/  LOP3.LUT R6, R6, 0xffffffef, RZ, 0xc0, !PT ;  /* 0xffffffef06067812 */ /* 0x000fe200078ec0ff */
[----:B------:R-:W1:Y:S03]  /*e32f0*/  LDCU UR4, c[0x0][0x398] ;  /* 0x00007300ff0477ac */ /* 0x000e660008000800 */
        /* <DEDUP_REMOVED lines=16> */
[----:B------:R-:W3:Y:S01]  /*e3400*/  LDCU UR37, c[0x0][0x398] ;  /* 0x00007300ff2577ac */ /* 0x000ee20008000800 */
[----:B------:R-:W-:Y:S02]  /*e3410*/  BAR.SYNC.DEFER_BLOCKING 0x0 ;  /* 0x0000000000007b1d */ /* 0x000fe40000010000 */
[----:B-1----:R-:W-:-:S04]  /*e3420*/  ISETP.LT.AND P1, PT, R121, UR38, !P0 ;  /* 0x0000002679007c0c */ /* 0x002fc8000c721270 */
[----:B------:R-:W1:Y:S01]  /*e3430*/  LDCU UR38, c[0x0][0x398] ;  /* 0x00007300ff2677ac */ /* 0x000e620008000800 */
[----:B------:R-:W-:Y:S02]  /*e3440*/  @P3 LOP3.LUT R6, R6, 0x2, RZ, 0xfc, !PT ;  /* 0x0000000206063812 */ /* 0x000fe400078efcff */
[----:B------:R-:W-:Y:S02]  /*e3450*/  LOP3.LUT R7, R7, 0xfbffffff, RZ, 0xc0, !PT ;  /* 0xfbffffff07077812 */ /* 0x000fe400078ec0ff */
[----:B------:R-:W-:-:S04]  /*e3460*/  LOP3.LUT R6, R6, 0xfffffffe, RZ, 0xc0, !PT ;  /* 0xfffffffe06067812 */ /* 0x000fc800078ec0ff */
[----:B------:R-:W-:Y:S02]  /*e3470*/  @P1 LOP3.LUT R7, R7, 0x4000000, RZ, 0xfc, !PT ;  /* 0x0400000007071812 */ /* 0x000fe400078efcff */
[----:B------:R-:W-:Y:S02]  /*e3480*/  @P2 LOP3.LUT R6, R6, 0x1, RZ, 0xfc, !PT ;  /* 0x0000000106062812 */ /* 0x000fe400078efcff */
[----:B-1----:R-:W-:Y:S01]  /*e3490*/  ISETP.LT.AND P3, PT, R132, UR38, !P0 ;  /* 0x0000002684007c0c */ /* 0x002fe2000c761270 */
[----:B------:R-:W1:Y:S01]  /*e34a0*/  LDS.128 R48, [R0] ;  /* 0x0000000000307984 */ /* 0x000e620000000c00 */
[----:B---3--:R-:W-:Y:S01]  /*e34b0*/  ISETP.LT.AND P2, PT, R123, UR37, !P0 ;  /* 0x000000257b007c0c */ /* 0x008fe2000c741270 */
[----:B------:R-:W3:Y:S01]  /*e34c0*/  LDCU UR38, c[0x0][0x398] ;  /* 0x00007300ff2677ac */ /* 0x000ee20008000800 */
[----:B------:R-:W-:Y:S02]  /*e34d0*/  LOP3.LUT R7, R7, 0xdfffffff, RZ, 0xc0, !PT ;  /* 0xdfffffff07077812 */ /* 0x000fe400078ec0ff */
[----:B------:R-:W-:Y:S01]  /*e34e0*/  ISETP.LT.AND P1, PT, R122, UR40, !P0 ;  /* 0x000000287a007c0c */ /* 0x000fe2000c721270 */
[----:B------:R-:W1:Y:S06]  /*e34f0*/  LDCU UR40, c[0x0][0x398] ;  /* 0x00007300ff2877ac */ /* 0x000e6c0008000800 */
[----:B------:R-:W-:-:S04]  /*e3500*/  @P3 LOP3.LUT R7, R7, 0x20000000, RZ, 0xfc, !PT ;  /* 0x2000000007073812 */ /* 0x000fc800078efcff */
        /* <DEDUP_REMOVED lines=15> */
[----:B------:R-:W-:Y:S01]  /*e3600*/  MOV R47, R14 ;  /* 0x0000000e002f7202 */ /* 0x000fe20000000f00 */
[----:B------:R-:W-:Y:S01]  /*e3610*/  BAR.SYNC.DEFER_BLOCKING 0x0 ;  /* 0x0000000000007b1d */ /* 0x000fe20000010000 */
[----:B------:R-:W-:-:S04]  /*e3620*/  LOP3.LUT R7, R7, 0xff7fffff, RZ, 0xc0, !PT ;  /* 0xff7fffff07077812 */ /* 0x000fc800078ec0ff */
[----:B------:R-:W-:Y:S01]  /*e3630*/  @P1 LOP3.LUT R7, R7, 0x800000, RZ, 0xfc, !PT ;  /* 0x0080000007071812 */ /* 0x000fe200078efcff */
[----:B------:R-:W2:Y:S03]  /*e3640*/  LDCU UR65, c[0x0][0x398] ;  /* 0x00007300ff4177ac */ /* 0x000ea60008000800 */
[----:B------:R-:W-:-:S04]  /*e3650*/  LOP3.LUT R7, R7, 0xffbfffff, RZ, 0xc0, !PT ;  /* 0xffbfffff07077812 */ /* 0x000fc800078ec0ff */
[----:B------:R-:W-:-:S04]  /*e3660*/  @P0 LOP3.LUT R7, R7, 0x400000, RZ, 0xfc, !PT ;  /* 0x0040000007070812 */ /* 0x000fc800078efcff */
[----:B------:R-:W-:Y:S01]  /*e3670*/  LOP3.LUT R7, R7, 0xfffbffff, RZ, 0xc0, !PT ;  /* 0xfffbffff07077812 */ /* 0x000fe200078ec0ff */
[----:B-1----:R-:W-:Y:S04]  /*e3680*/  STL.64 [R1+0xd00], R48 ;  /* 0x000d003001007387 */ /* 0x002fe80000100a00 */
[----:B------:R-:W-:Y:S04]  /*e3690*/  STL.64 [R1+0xd08], R50 ;  /* 0x000d083201007387 */ /* 0x000fe80000100a00 */
[----:B--2---:R1:W-:Y:S02]  /*e36a0*/  STSM.16.M88.4 [R2], R44 ;  /* 0x0000002c02007844 */ /* 0x0043e40000000200 */
[----:B-1----:R-:W-:-:S05]  /*e36b0*/  VIADD R44, R118, 0x30 ;  /* 0x00000030762c7836 */ /* 0x002fca0000000000 */
[----:B------:R-:W-:Y:S01]  /*e36c0*/  ISETP.GE.AND P0, PT, R44, UR41, PT ;  /* 0x000000292c007c0c */ /* 0x000fe2000bf06270 */
[C---:B------:R-:W-:Y:S01]  /*e36d0*/  VIADD R46, R118.reuse, 0x2f ;  /* 0x0000002f762e7836 */ /* 0x040fe20000000000 */
[----:B------:R-:W2:Y:S02]  /*e36e0*/  LDL.LU R44, [R1+0x1574] ;  /* 0x00157400012c7983 */ /* 0x000ea40000300800 */
[----:B------:R-:W-:Y:S01]  /*e36f0*/  ISETP.LT.AND P1, PT, R121, UR36, !P0 ;  /* 0x0000002479007c0c */ /* 0x000fe2000c721270 */
[----:B------:R-:W-:Y:S01]  /*e3700*/  VIADD R48, R118, 0x2e ;  /* 0x0000002e76307836 */ /* 0x000fe20000000000 */
[----:B---3--:R-:W-:Y:S01]  /*e3710*/  ISETP.LT.AND P3, PT, R132, UR38, !P0 ;  /* 0x0000002684007c0c */ /* 0x008fe2000c761270 */
[----:B------:R-:W2:Y:S01]  /*e3720*/  LDL.LU R45, [R1+0x157c] ;  /* 0x00157c00012d7983 */ /* 0x000ea20000300800 */
[----:B------:R-:W-:Y:S01]  /*e3730*/  ISETP.LT.AND P2, PT, R123, UR40, !P0 ;  /* 0x000000287b007c0c */ /* 0x000fe2000c741270 */
[----:B------:R-:W1:Y:S01]  /*e3740*/  LDCU.64 UR40, c[0x0][0x398] ;  /* 0x00007300ff2877ac */ /* 0x000e620008000a00 */
[----:B------:R-:W-:-:S02]  /*e3750*/  LOP3.LUT R12, R12, 0x7fffffff, RZ, 0xc0, !PT ;  /* 0x7fffffff0c0c7812 */ /* 0x000fc400078ec0ff */
[----:B------:R-:W-:Y:S01]  /*e3760*/  LOP3.LUT R14, R14, 0x7fffffff, RZ, 0xc0, !PT ;  /* 0x7fffffff0e0e7812 */ /* 0x000fe200078ec0ff */
[----:B------:R-:W3:Y:S04]  /*e3770*/  LDCU UR36, c[0x0][0x398] ;  /* 0x00007300ff2477ac */ /* 0x000ee80008000800 */
[----:B------:R-:W-:-:S04]  /*e3780*/  @P1 LOP3.LUT R7, R7, 0x40000, RZ, 0xfc, !PT ;  /* 0x0004000007071812 */ /* 0x000fc800078efcff */
        /* <DEDUP_REMOVED lines=25> */
[----:B------:R-:W3:Y:S01]  /*e3920*/  LDCU.64 UR38, c[0x0][0x398] ;  /* 0x00007300ff2677ac */ /* 0x000ee20008000a00 */
        /* <DEDUP_REMOVED lines=8> */
[----:B------:R-:W-:Y:S01]  /*e39b0*/  LOP3.LUT R20, R20, 0x7fffffff, RZ, 0xc0, !PT ;  /* 0x7fffffff14147812 */ /* 0x000fe200078ec0ff */
        /* <DEDUP_REMOVED lines=28> */
[----:B------:R-:W1:Y:S01]  /*e3b80*/  LDCU UR37, c[0x0][0x398] ;  /* 0x00007300ff2577ac */ /* 0x000e620008000800 */
[----:B------:R-:W-:Y:S01]  /*e3b90*/  LOP3.LUT R7, R7, 0xfffffffb, RZ, 0xc0, !PT ;  /* 0xfffffffb07077812 */ /* 0x000fe200078ec0ff */
[----:B------:R-:W1:Y:S01]  /*e3ba0*/  LDS.128 R48, [R0] ;  /* 0x0000000000307984 */ /* 0x000e620000000c00 */
[----:B---3--:R-:W-:Y:S01]  /*e3bb0*/  ISETP.LT.AND P1, PT, R121, UR38, !P0 ;  /* 0x0000002679007c0c */ /* 0x008fe2000c721270 */
[----:B------:R-:W3:Y:S01]  /*e3bc0*/  LDCU UR38, c[0x0][0x398] ;  /* 0x00007300ff2677ac */ /* 0x000ee20008000800 */
[----:B------:R-:W-:Y:S01]  /*e3bd0*/  ISETP.LT.AND P3, PT, R132, UR23, !P0 ;  /* 0x0000001784007c0c */ /* 0x000fe2000c761270 */
[----:B------:R-:W-:Y:S01]  /*e3be0*/  BAR.SYNC.DEFER_BLOCKING 0x0 ;  /* 0x0000000000007b1d */ /* 0x000fe20000010000 */
[----:B------:R-:W-:-:S09]  /*e3bf0*/  ISETP.LT.AND P2, PT, R123, UR24, !P0 ;  /* 0x000000187b007c0c */ /* 0x000fd2000c741270 */
[----:B------:R-:W-:-:S04]  /*e3c00*/  @P1 LOP3.LUT R7, R7, 0x4, RZ, 0xfc, !PT ;  /* 0x0000000407071812 */ /* 0x000fc800078efcff */
[----:B------:R-:W-:-:S04]  /*e3c10*/  LOP3.LUT R7, R7, 0xffffffdf, RZ, 0xc0, !PT ;  /* 0xffffffdf07077812 */ /* 0x000fc800078ec0ff */
[----:B------:R-:W-:Y:S02]  /*e3c20*/  @P3 LOP3.LUT R7, R7, 0x20, RZ, 0xfc, !PT ;  /* 0x0000002007073812 */ /* 0x000fe400078efcff */
[----:B------:R-:W-:Y:S01]  /*e3c30*/  ISETP.LT.AND P1, PT, R122, UR25, !P0 ;  /* 0x000000197a007c0c */ /* 0x000fe2000c721270 */
[----:B------:R-:W2:Y:S01]  /*e3c40*/  LDCU.64 UR24, c[0x0][0x398] ;  /* 0x00007300ff1877ac */ /* 0x000ea20008000a00 */
[----:B------:R-:W-:-:S04]  /*e3c50*/  LOP3.LUT R7, R7, 0xffffffef, RZ, 0xc0, !PT ;  /* 0xffffffef07077812 */ /* 0x000fc800078ec0ff */
[----:B------:R-:W-:-:S04]  /*e3c60*/  @P2 LOP3.LUT R7, R7, 0x10, RZ, 0xfc, !PT ;  /* 0x0000001007072812 */ /* 0x000fc800078efcff */
[----:B------:R-:W-:-:S04]  /*e3c70*/  LOP3.LUT R7, R7, 0xfffffff7, RZ, 0xc0, !PT ;  /* 0xfffffff707077812 */ /* 0x000fc800078ec0ff */
[----:B------:R-:W-:Y:S02]  /*e3c80*/  @P1 LOP3.LUT R7, R7, 0x8, RZ, 0xfc, !PT ;  /* 0x0000000807071812 */ /* 0x000fe400078efcff */
[----:B------:R-:W-:Y:S01]  /*e3c90*/  ISETP.LT.AND P1, PT, R115, UR28, !P0 ;  /* 0x0000001c73007c0c */ /* 0x000fe2000c721270 */
[----:B-1----:R1:W-:Y:S01]  /*e3ca0*/  STL.64 [R1+0xbb0], R48 ;  /* 0x000bb03001007387 */ /* 0x0023e20000100a00 */
[----:B------:R-:W-:Y:S01]  /*e3cb0*/  ISETP.LT.AND P3, PT, R120, UR26, !P0 ;  /* 0x0000001a78007c0c */ /* 0x000fe2000c761270 */
[----:B------:R-:W1:Y:S01]  /*e3cc0*/  LDCU UR28, c[0x0][0x398] ;  /* 0x00007300ff1c77ac */ /* 0x000e620008000800 */
[----:B------:R-:W-:Y:S02]  /*e3cd0*/  ISETP.LT.AND P2, PT, R119, UR27, !P0 ;  /* 0x0000001b77007c0c */ /* 0x000fe4000c741270 */
[----:B------:R-:W-:-:S07]  /*e3ce0*/  ISETP.LT.AND P0, PT, R114, UR29, !P0 ;  /* 0x0000001d72007c0c */ /* 0x000fce000c701270 */
[----:B------:R-:W-:Y:S02]  /*e3cf0*/  @P1 LOP3.LUT R12, R12, 0x80000000, RZ, 0xfc, !PT ;  /* 0x800000000c0c1812 */ /* 0x000fe400078efcff */
[----:B------:R-:W-:Y:S01]  /*e3d00*/  LOP3.LUT R7, R7, 0xfffffffd, RZ, 0xc0, !PT ;  /* 0xfffffffd07077812 */ /* 0x000fe200078ec0ff */
[----:B------:R-:W-:Y:S01]  /*e3d10*/  STL.64 [R1+0xbb8], R50 ;  /* 0x000bb83201007387 */ /* 0x000fe20000100a00 */
[----:B------:R-:W-:-:S03]  /*e3d20*/  LOP3.LUT R12, R12, 0xbfffffff, RZ, 0xc0, !PT ;  /* 0xbfffffff0c0c7812 */ /* 0x000fc600078ec0ff */
[----:B--2---:R2:W-:Y:S01]  /*e3d30*/  STSM.16.M88.4 [R2], R44 ;  /* 0x0000002c02007844 */ /* 0x0045e20000000200 */
[----:B------:R-:W-:Y:S01]  /*e3d40*/  @P0 LOP3.LUT R12, R12, 0x40000000, RZ, 0xfc, !PT ;  /* 0x400000000c0c0812 */ /* 0x000fe200078efcff */
[----:B-1----:R-:W-:Y:S01]  /*e3d50*/  VIADD R48, R118, 0x2b ;  /* 0x0000002b76307836 */ /* 0x002fe20000000000 */
[----:B------:R-:W-:Y:S01]  /*e3d60*/  LOP3.LUT R21, R21, 0x7fffffff, RZ, 0xc0, !PT ;  /* 0x7fffffff15157812 */ /* 0x000fe200078ec0ff */
[----:B------:R-:W1:Y:S01]  /*e3d70*/  LDCU UR29, c[0x0][0x398] ;  /* 0x00007300ff1d77ac */ /* 0x000e620008000800 */
[----:B------:R-:W-:Y:S01]  /*e3d80*/  LOP3.LUT R22, R22, 0x7fffffff, RZ, 0xc0, !PT ;  /* 0x7fffffff16167812 */ /* 0x000fe200078ec0ff */
[----:B------:R-:W1:Y:S01]  /*e3d90*/  LDCU UR26, c[0x0][0x398] ;  /* 0x00007300ff1a77ac */ /* 0x000e620008000800 */
[----:B------:R-:W1:Y:S01]  /*e3da0*/  LDCU UR27, c[0x0][0x398] ;  /* 0x00007300ff1b77ac */ /* 0x000e620008000800 */
[----:B--2---:R-:W-:-:S04]  /*e3db0*/  IADD3 R44, PT, PT, R118, 0x2d, RZ ;  /* 0x0000002d762c7810 */ /* 0x004fc80007ffe0ff */
[----:B------:R-:W-:Y:S02]  /*e3dc0*/  ISETP.GE.AND P0, PT, R44, UR41, PT ;  /* 0x000000292c007c0c */ /* 0x000fe4000bf06270 */
[----:B------:R-:W-:Y:S01]  /*e3dd0*/  @P3 LOP3.LUT R7, R7, 0x2, RZ, 0xfc, !PT ;  /* 0x0000000207073812 */ /* 0x000fe200078efcff */
[----:B------:R-:W-:Y:S01]  /*e3de0*/  VIADD R46, R118, 0x2c ;  /* 0x0000002c762e7836 */ /* 0x000fe20000000000 */
[----:B------:R-:W-:Y:S01]  /*e3df0*/  ISETP.LT.AND P1, PT, R121, UR24, !P0 ;  /* 0x0000001879007c0c */ /* 0x000fe2000c721270 */
[----:B------:R-:W2:Y:S01]  /*e3e00*/  LDL.LU R44, [R1+0x1414] ;  /* 0x00141400012c7983 */ /* 0x000ea20000300800 */
[----:B------:R-:W-:Y:S01]  /*e3e10*/  ISETP.LT.AND P3, PT, R132, UR13, !P0 ;  /* 0x0000000d84007c0c */ /* 0x000fe2000c761270 */
[----:B------:R-:W1:Y:S01]  /*e3e20*/  LDCU UR24, c[0x0][0x398] ;  /* 0x00007300ff1877ac */ /* 0x000e620008000800 */
[----:B------:R-:W-:Y:S01]  /*e3e30*/  LOP3.LUT R12, R12, 0xfbffffff, RZ, 0xc0, !PT ;  /* 0xfbffffff0c0c7812 */ /* 0x000fe200078ec0ff */
[----:B------:R-:W2:Y:S01]  /*e3e40*/  LDL.LU R45, [R1+0x141c] ;  /* 0x00141c00012d7983 */ /* 0x000ea20000300800 */
[----:B------:R-:W-:Y:S01]  /*e3e50*/  LOP3.LUT R7, R7, 0xfffffffe, RZ, 0xc0, !PT ;  /* 0xfffffffe07077812 */ /* 0x000fe200078ec0ff */
[----:B------:R-:W1:Y:S03]  /*e3e60*/  LDCU UR41, c[0x0][0x398] ;  /* 0x00007300ff2977ac */ /* 0x000e660008000800 */
[----:B------:R-:W-:-:S03]  /*e3e70*/  @P2 LOP3.LUT R7, R7, 0x1, RZ, 0xfc, !PT ;  /* 0x0000000107072812 */ /* 0x000fc600078efcff */
        /* <DEDUP_REMOVED lines=9> */
[----:B------:R-:W1:Y:S01]  /*e3f10*/  LDCU.64 UR14, c[0x0][0x398] ;  /* 0x00007300ff0e77ac */ /* 0x000e620008000a00 */
[----:B------:R-:W-:-:S04]  /*e3f20*/  LOP3.LUT R12, R12, 0xf7ffffff, RZ, 0xc0, !PT ;  /* 0xf7ffffff0c0c7812 */ /* 0x000fc800078ec0ff */
[----:B------:R-:W-:Y:S02]  /*e3f30*/  @P1 LOP3.LUT R12, R12, 0x8000000, RZ, 0xfc, !PT ;  /* 0x080000000c0c1812 */ /* 0x000fe400078efcff */
[----:B------:R-:W-:Y:S02]  /*e3f40*/  ISETP.LT.AND P2, PT, R119, UR20, !P0 ;  /* 0x0000001477007c0c */ /* 0x000fe4000c741270 */
[----:B------:R-:W-:-:S04]  /*e3f50*/  LOP3.LUT R12, R12, 0xfdffffff, RZ, 0xc0, !PT ;  /* 0xfdffffff0c0c7812 */ /* 0x000fc800078ec0ff */
[----:B------:R-:W-:Y:S02]  /*e3f60*/  @P3 LOP3.LUT R12, R12, 0x2000000, RZ, 0xfc, !PT ;  /* 0x020000000c0c3812 */ /* 0x000fe400078efcff */
[----:B------:R-:W-:Y:S02]  /*e3f70*/  ISETP.LT.AND P1, PT, R115, UR17, !P0 ;  /* 0x0000001173007c0c */ /* 0x000fe4000c721270 */
[----:B------:R-:W-:-:S04]  /*e3f80*/  LOP3.LUT R12, R12, 0xfeffffff, RZ, 0xc0, !PT ;  /* 0xfeffffff0c0c7812 */ /* 0x000fc800078ec0ff */
[----:B------:R-:W-:Y:S02]  /*e3f90*/  @P2 LOP3.LUT R12, R12, 0x1000000, RZ, 0xfc, !PT ;  /* 0x010000000c0c2812 */ /* 0x000fe400078efcff */
[----:B------:R-:W-:Y:S02]  /*e3fa0*/  ISETP.LT.AND P0, PT, R114, UR19, !P0 ;  /* 0x0000001372007c0c */ /* 0x000fe4000c701270 */
[----:B------:R-:W-:-:S04]  /*e3fb0*/  LOP3.LUT R12, R12, 0xff7fffff, RZ, 0xc0, !PT ;  /* 0xff7fffff0c0c7812 */ /* 0x000fc800078ec0ff */
[----:B------:R-:W-:-:S04]  /*e3fc0*/  @P1 LOP3.LUT R12, R12, 0x800000, RZ, 0xfc, !PT ;  /* 0x008000000c0c1812 */ /* 0x000fc800078efcff */
[----:B------:R-:W-:-:S04]  /*e3fd0*/  LOP3.LUT R12, R12, 0xffbfffff, RZ, 0xc0, !PT ;  /* 0xffbfffff0c0c7812 */ /* 0x000fc800078ec0ff */
[----:B------:R-:W-:Y:S02]  /*e3fe0*/  @P0 LOP3.LUT R12, R12, 0x400000, RZ, 0xfc, !PT ;  /* 0x004000000c0c0812 */ /* 0x000fe400078efcff */
[----:B------:R-:W-:Y:S01]  /*e3ff0*/  ISETP.GE.AND P0, PT, R46, UR39, PT ;  /* 0x000000272e007c0c */ /* 0x000fe2000bf06270 */
[----:B------:R-:W2:Y:S01]  /*e4000*/  LDCU UR39, c[0x0][0x398] ;  /* 0x00007300ff2777ac */ /* 0x000ea20008000800 */
[----:B------:R-:W2:Y:S04]  /*e4010*/  LDL.LU R46, [R1+0x1364] ;  /* 0x00136400012e7983 */ /* 0x000ea80000300800 */
[----:B------:R-:W2:Y:S01]  /*e4020*/  LDL.LU R47, [R1+0x136c] ;  /* 0x00136c00012f7983 */ /* 0x000ea20000300800 */
[----:B-1----:R-:W-:Y:S01]  /*e4030*/  ISETP.LT.AND P1, PT, R121, UR12, !P0 ;  /* 0x0000000c79007c0c */ /* 0x002fe2000c721270 */
[----:B------:R-:W1:Y:S01]  /*e4040*/  LDCU UR12, c[0x0][0x398] ;  /* 0x00007300ff0c77ac */ /* 0x000e620008000800 */
[----:B------:R-:W-:Y:S01]  /*e4050*/  ISETP.LT.AND P3, PT, R132, UR18, !P0 ;  /* 0x0000001284007c0c */ /* 0x000fe2000c761270 */
[----:B------:R-:W-:Y:S01]  /*e4060*/  BAR.SYNC.DEFER_BLOCKING 0x0 ;  /* 0x0000000000007b1d */ /* 0x000fe20000010000 */
[----:B------:R-:W-:-:S02]  /*e4070*/  LOP3.LUT R12, R12, 0xfffbffff, RZ, 0xc0, !PT ;  /* 0xfffbffff0c0c7812 */ /* 0x000fc400078ec0ff */
[----:B------:R-:W-:-:S03]  /*e4080*/  ISETP.LT.AND P2, PT, R123, UR16, !P0 ;  /* 0x000000107b007c0c */ /* 0x000fc6000c741270 */
[----:B------:R-:W1:Y:S04]  /*e4090*/  LDCU.64 UR16, c[0x0][0x398] ;  /* 0x00007300ff1077ac */ /* 0x000e680008000a00 */
[----:B------:R-:W-:Y:S01]  /*e40a0*/  @P1 LOP3.LUT R12, R12, 0x40000, RZ, 0xfc, !PT ;  /* 0x000400000c0c1812 */ /* 0x000fe200078efcff */
[----:B------:R-:W1:Y:S03]  /*e40b0*/  LDCU.64 UR18, c[0x0][0x398] ;  /* 0x00007300ff1277ac */ /* 0x000e660008000a00 */
        /* <DEDUP_REMOVED lines=55> */
[----:B------:R-:W-:Y:S02]  /*e4430*/  ISETP.LT.AND P0, PT, R114, UR56, !P0 ;  /* 0x0000003872007c0c */ /* 0x000fe4000c701270 */
[----:B------:R-:W-:-:S04]  /*e4440*/  LOP3.LUT R12, R12, 0xffffff7f, RZ, 0xc0, !PT ;  /* 0xffffff7f0c0c7812 */ /* 0x000fc800078ec0ff */
[----:B------:R-:W-:-:S04]  /*e4450*/  @P1 LOP3.LUT R12, R12, 0x80, RZ, 0xfc, !PT ;  /* 0x000000800c0c1812 */ /* 0x000fc800078efcff */
[----:B------:R-:W-:-:S04]  /*e4460*/  LOP3.LUT R12, R12, 0xffffffbf, RZ, 0xc0, !PT ;  /* 0xffffffbf0c0c7812 */ /* 0x000fc800078ec0ff */
[----:B------:R-:W-:-:S04]  /*e4470*/  @P0 LOP3.LUT R12, R12, 0x40, RZ, 0xfc, !PT ;  /* 0x000000400c0c0812 */ /* 0x000fc800078efcff */
[----:B------:R-:W-:Y:S01]  /*e4480*/  LOP3.LUT R12, R12, 0xfffffffb, RZ, 0xc0, !PT ;  /* 0xfffffffb0c0c7812 */ /* 0x000fe200078ec0ff */
[----:B--2---:R2:W-:Y:S01]  /*e4490*/  STSM.16.M88.4 [R2], R44 ;  /* 0x0000002c02007844 */ /* 0x0045e20000000200 */
[C---:B-1----:R-:W-:Y:S01]  /*e44a0*/  VIADD R48, R118.reuse, 0x28 ;  /* 0x0000002876307836 */ /* 0x042fe20000000000 */
[----:B------:R-:W-:Y:S01]  /*e44b0*/  BAR.SYNC.DEFER_BLOCKING 0x0 ;  /* 0x0000000000007b1d */ /* 0x000fe20000010000 */
[----:B--2---:R-:W-:-:S05]  /*e44c0*/  VIADD R44, R118, 0x2a ;  /* 0x0000002a762c7836 */ /* 0x004fca0000000000 */
[----:B------:R-:W-:Y:S01]  /*e44d0*/  ISETP.GE.AND P0, PT, R44, UR13, PT ;  /* 0x0000000d2c007c0c */ /* 0x000fe2000bf06270 */
[----:B------:R-:W1:Y:S01]  /*e44e0*/  LDCU UR13, c[0x0][0x398] ;  /* 0x00007300ff0d77ac */ /* 0x000e620008000800 */
[----:B------:R-:W-:Y:S01]  /*e44f0*/  IADD3 R46, PT, PT, R118, 0x29, RZ ;  /* 0x00000029762e7810 */ /* 0x000fe20007ffe0ff */
[----:B------:R-:W2:Y:S01]  /*e4500*/  LDL.LU R44, [R1+0x304] ;  /* 0x00030400012c7983 */ /* 0x000ea20000300800 */
[----:B------:R-:W-:Y:S02]  /*e4510*/  ISETP.LT.AND P1, PT, R121, UR16, !P0 ;  /* 0x0000001079007c0c */ /* 0x000fe4000c721270 */
[----:B------:R-:W-:Y:S01]  /*e4520*/  ISETP.LT.AND P3, PT, R132, UR50, !P0 ;  /* 0x0000003284007c0c */ /* 0x000fe2000c761270 */
[----:B------:R-:W2:Y:S01]  /*e4530*/  LDL.LU R45, [R1+0x30c] ;  /* 0x00030c00012d7983 */ /* 0x000ea20000300800 */
[----:B------:R-:W-:Y:S01]  /*e4540*/  ISETP.LT.AND P2, PT, R123, UR51, !P0 ;  /* 0x000000337b007c0c */ /* 0x000fe2000c741270 */
[----:B------:R-:W-:Y:S01]  /*e4550*/  IMAD.U32 R50, RZ, RZ, UR23 ;  /* 0x00000017ff327e24 */ /* 0x000fe2000f8e00ff */
[----:B------:R-:W1:Y:S01]  /*e4560*/  LDCU UR23, c[0x0][0x398] ;  /* 0x00007300ff1777ac */ /* 0x000e620008000800 */
[----:B------:R-:W1:Y:S01]  /*e4570*/  LDS.128 R52, [R0] ;  /* 0x0000000000347984 */ /* 0x000e620000000c00 */
[----:B------:R-:W1:Y:S05]  /*e4580*/  LDCU UR51, c[0x0][0x398] ;  /* 0x00007300ff3377ac */ /* 0x000e6a0008000800 */
[----:B------:R-:W-:Y:S01]  /*e4590*/  @P1 LOP3.LUT R12, R12, 0x4, RZ, 0xfc, !PT ;  /* 0x000000040c0c1812 */ /* 0x000fe200078efcff */
[----:B------:R-:W1:Y:S03]  /*e45a0*/  LDCU UR50, c[0x0][0x398] ;  /* 0x00007300ff3277ac */ /* 0x000e660008000800 */
        /* <DEDUP_REMOVED lines=22> */
[----:B------:R-:W2:Y:S04]  /*e4710*/  LDL.LU R46, [R1+0x474] ;  /* 0x00047400012e7983 */ /* 0x000ea80000300800 */
[----:B------:R-:W2:Y:S01]  /*e4720*/  LDL.LU R47, [R1+0x47c] ;  /* 0x00047c00012f7983 */ /* 0x000ea20000300800 */
[----:B------:R-:W-:Y:S01]  /*e4730*/  ISETP.LT.AND P1, PT, R121, UR18, !P0 ;  /* 0x0000001279007c0c */ /* 0x000fe2000c721270 */
[----:B------:R-:W1:Y:S01]  /*e4740*/  LDCU UR18, c[0x0][0x398] ;  /* 0x00007300ff1277ac */ /* 0x000e620008000800 */
[----:B------:R-:W-:Y:S01]  /*e4750*/  @P3 LOP3.LUT R12, R12, 0x2, RZ, 0xfc, !PT ;  /* 0x000000020c0c3812 */ /* 0x000fe200078efcff */
[----:B------:R-:W-:Y:S01]  /*e4760*/  BAR.SYNC.DEFER_BLOCKING 0x0 ;  /* 0x0000000000007b1d */ /* 0x000fe20000010000 */
[----:B----4-:R-:W-:-:S02]  /*e4770*/  ISETP.LT.AND P3, PT, R132, UR5, !P0 ;  /* 0x0000000584007c0c */ /* 0x010fc4000c761270 */
[----:B------:R-:W-:Y:S02]  /*e4780*/  LOP3.LUT R14, R14, 0xfbffffff, RZ, 0xc0, !PT ;  /* 0xfbffffff0e0e7812 */ /* 0x000fe400078ec0ff */
[----:B------:R-:W-:-:S05]  /*e4790*/  LOP3.LUT R12, R12, 0xfffffffe, RZ, 0xc0, !PT ;  /* 0xfffffffe0c0c7812 */ /* 0x000fca00078ec0ff */
[----:B------:R-:W-:Y:S02]  /*e47a0*/  @P1 LOP3.LUT R14, R14, 0x4000000, RZ, 0xfc, !PT ;  /* 0x040000000e0e1812 */ /* 0x000fe400078efcff */
[----:B------:R-:W-:Y:S02]  /*e47b0*/  @P2 LOP3.LUT R12, R12, 0x1, RZ, 0xfc, !PT ;  /* 0x000000010c0c2812 */ /* 0x000fe400078efcff */
[----:B------:R-:W-:Y:S02]  /*e47c0*/  ISETP.LT.AND P2, PT, R123, UR6, !P0 ;  /* 0x000000067b007c0c */ /* 0x000fe4000c741270 */
[----:B------:R-:W-:-:S04]  /*e47d0*/  LOP3.LUT R14, R14, 0xdfffffff, RZ, 0xc0, !PT ;  /* 0xdfffffff0e0e7812 */ /* 0x000fc800078ec0ff */
[----:B------:R-:W-:Y:S02]  /*e47e0*/  @P3 LOP3.LUT R14, R14, 0x20000000, RZ, 0xfc, !PT ;  /* 0x200000000e0e3812 */ /* 0x000fe400078efcff */
[----:B------:R-:W-:Y:S01]  /*e47f0*/  ISETP.LT.AND P1, PT, R122, UR7, !P0 ;  /* 0x000000077a007c0c */ /* 0x000fe2000c721270 */
[----:B------:R-:W-:Y:S01]  /*e4800*/  UMOV UR5, UR22 ;  /* 0x0000001600057c82 */ /* 0x000fe20008000000 */
[----:B------:R-:W-:Y:S01]  /*e4810*/  LOP3.LUT R14, R14, 0xefffffff, RZ, 0xc0, !PT ;  /* 0xefffffff0e0e7812 */ /* 0x000fe200078ec0ff */
[----:B------:R-:W4:Y:S03]  /*e4820*/  LDCU.64 UR6, c[0x0][0x398] ;  /* 0x00007300ff0677ac */ /* 0x000f260008000a00 */
[----:B------:R-:W-:Y:S01]  /*e4830*/  @P2 LOP3.LUT R14, R14, 0x10000000, RZ, 0xfc, !PT ;  /* 0x100000000e0e2812 */ /* 0x000fe200078efcff */
[----:B-1----:R-:W-:Y:S01]  /*e4840*/  STL.64 [R1+0xa20], R52 ;  /* 0x000a203401007387 */ /* 0x002fe20000100a00 */
[----:B------:R-:W-:Y:S01]  /*e4850*/  ISETP.LT.AND P3, PT, R120, UR8, !P0 ;  /* 0x0000000878007c0c */ /* 0x000fe2000c761270 */
[----:B------:R-:W1:Y:S01]  /*e4860*/  LDCU UR8, c[0x0][0x398] ;  /* 0x00007300ff0877ac */ /* 0x000e620008000800 */
[----:B------:R-:W-:Y:S01]  /*e4870*/  LOP3.LUT R14, R14, 0xf7ffffff, RZ, 0xc0, !PT ;  /* 0xf7ffffff0e0e7812 */ /* 0x000fe200078ec0ff */
[----:B------:R-:W1:Y:S03]  /*e4880*/  LDCU UR22, c[0x0][0x398] ;  /* 0x00007300ff1677ac */ /* 0x000e660008000800 */
[----:B------:R-:W-:-:S02]  /*e4890*/  @P1 LOP3.LUT R14, R14, 0x8000000, RZ, 0xfc, !PT ;  /* 0x080000000e0e1812 */ /* 0x000fc400078efcff */
[----:B------:R-:W-:Y:S01]  /*e48a0*/  ISETP.LT.AND P2, PT, R119, UR9, !P0 ;  /* 0x0000000977007c0c */ /* 0x000fe2000c741270 */
[----:B------:R-:W-:Y:S01]  /*e48b0*/  STL.64 [R1+0xa28], R54 ;  /* 0x000a283601007387 */ /* 0x000fe20000100a00 */
[----:B------:R-:W-:Y:S01]  /*e48c0*/  LOP3.LUT R14, R14, 0xfdffffff, RZ, 0xc0, !PT ;  /* 0xfdffffff0e0e7812 */ /* 0x000fe200078ec0ff */
[----:B------:R-:W1:Y:S03]  /*e48d0*/  LDCU UR9, c[0x0][0x398] ;  /* 0x00007300ff0977ac */ /* 0x000e660008000800 */
        /* <DEDUP_REMOVED lines=12> */
[----:B------:R-:W1:Y:S03]  /*e49a0*/  LDCU.64 UR16, c[0x0][0x398] ;  /* 0x00007300ff1077ac */ /* 0x000e660008000a00 */
[----:B------:R-:W-:Y:S02]  /*e49b0*/  ISETP.LT.AND P1, PT, R121, UR20, !P0 ;  /* 0x0000001479007c0c */ /* 0x000fe4000c721270 */
[----:B------:R-:W-:Y:S02]  /*e49c0*/  ISETP.LT.AND P3, PT, R132, UR71, !P0 ;  /* 0x0000004784007c0c */ /* 0x000fe4000c761270 */
[----:B------:R-:W-:Y:S01]  /*e49d0*/  LOP3.LUT R14, R14, 0xfffbffff, RZ, 0xc0, !PT ;  /* 0xfffbffff0e0e7812 */ /* 0x000fe200078ec0ff */
[----:B--2---:R2:W-:Y:S08]  /*e49e0*/  STSM.16.M88.4 [R2], R44 ;  /* 0x0000002c02007844 */ /* 0x0045f00000000200 */
[----:B------:R-:W-:Y:S01]  /*e49f0*/  @P1 LOP3.LUT R14, R14, 0x40000, RZ, 0xfc, !PT ;  /* 0x000400000e0e1812 */ /* 0x000fe200078efcff */
[----:B------:R-:W-:Y:S01]  /*e4a00*/  VIADD R48, R118, 0x25 ;  /* 0x0000002576307836 */ /* 0x000fe20000000000 */
[----:B------:R-:W-:Y:S01]  /*e4a10*/  ISETP.LT.AND P2, PT, R123, UR69, !P0 ;  /* 0x000000457b007c0c */ /* 0x000fe2000c741270 */
[----:B------:R-:W-:Y:S01]  /*e4a20*/  BAR.SYNC.DEFER_BLOCKING 0x0 ;  /* 0x0000000000007b1d */ /* 0x000fe20000010000 */
[----:B------:R-:W-:-:S04]  /*e4a30*/  LOP3.LUT R14, R14, 0xffdfffff, RZ, 0xc0, !PT ;  /* 0xffdfffff0e0e7812 */ /* 0x000fc800078ec0ff */
[----:B------:R-:W-:Y:S01]  /*e4a40*/  @P3 LOP3.LUT R14, R14, 0x200000, RZ, 0xfc, !PT ;  /* 0x002000000e0e3812 */ /* 0x000fe200078efcff */
[----:B------:R-:W1:Y:S01]  /*e4a50*/  LDCU UR71, c[0x0][0x398] ;  /* 0x00007300ff4777ac */ /* 0x000e620008000800 */
[----:B------:R-:W-:Y:S02]  /*e4a60*/  ISETP.LT.AND P1, PT, R122, UR68, !P0 ;  /* 0x000000447a007c0c */ /* 0x000fe4000c721270 */
[----:B------:R-:W-:Y:S01]  /*e4a70*/  LOP3.LUT R14, R14, 0xffefffff, RZ, 0xc0, !PT ;  /* 0xffefffff0e0e7812 */ /* 0x000fe200078ec0ff */
[----:B------:R-:W1:Y:S03]  /*e4a80*/  LDCU UR68, c[0x0][0x398] ;  /* 0x00007300ff4477ac */ /* 0x000e660008000800 */
[----:B------:R-:W-:Y:S01]  /*e4a90*/  @P2 LOP3.LUT R14, R14, 0x100000, RZ, 0xfc, !PT ;  /* 0x001000000e0e2812 */ /* 0x000fe200078efcff */
[----:B--2---:R-:W-:Y:S01]  /*e4aa0*/  VIADD R44, R118, 0x27 ;  /* 0x00000027762c7836 */ /* 0x004fe20000000000 */
[----:B------:R-:W-:Y:S01]  /*e4ab0*/  ISETP.LT.AND P3, PT, R120, UR67, !P0 ;  /* 0x0000004378007c0c */ /* 0x000fe2000c761270 */
[----:B------:R-:W-:Y:S01]  /*e4ac0*/  VIADD R46, R118, 0x26 ;  /* 0x00000026762e7836 */ /* 0x000fe20000000000 */
[----:B------:R-:W-:Y:S01]  /*e4ad0*/  LOP3.LUT R14, R14, 0xfff7ffff, RZ, 0xc0, !PT ;  /* 0xfff7ffff0e0e7812 */ /* 0x000fe200078ec0ff */
[----:B------:R-:W2:Y:S03]  /*e4ae0*/  LDCU UR69, c[0x0][0x398] ;  /* 0x00007300ff4577ac */ /* 0x000ea60008000800 */
[----:B------:R-:W-:-:S02]  /*e4af0*/  @P1 LOP3.LUT R14, R14, 0x80000, RZ, 0xfc, !PT ;  /* 0x000800000e0e1812 */ /* 0x000fc400078efcff */
[----:B------:R-:W-:Y:S01]  /*e4b00*/  ISETP.LT.AND P2, PT, R119, UR66, !P0 ;  /* 0x0000004277007c0c */ /* 0x000fe2000c741270 */
[----:B------:R-:W1:Y:S01]  /*e4b10*/  LDCU.64 UR66, c[0x0][0x398] ;  /* 0x00007300ff4277ac */ /* 0x000e620008000a00 */
[----:B------:R-:W-:Y:S01]  /*e4b20*/  LOP3.LUT R14, R14, 0xfffdffff, RZ, 0xc0, !PT ;  /* 0xfffdffff0e0e7812 */ /* 0x000fe200078ec0ff */
[----:B------:R-:W1:Y:S03]  /*e4b30*/  LDS.128 R52, [R0] ;  /* 0x0000000000347984 */ /* 0x000e660000000c00 */
[----:B------:R-:W-:Y:S02]  /*e4b40*/  @P3 LOP3.LUT R14, R14, 0x20000, RZ, 0xfc, !PT ;  /* 0x000200000e0e3812 */ /* 0x000fe400078efcff */
[----:B------:R-:W-:Y:S02]  /*e4b50*/  ISETP.LT.AND P1, PT, R115, UR4, !P0 ;  /* 0x0000000473007c0c */ /* 0x000fe4000c721270 */
[----:B------:R-:W-:-:S04]  /*e4b60*/  LOP3.LUT R14, R14, 0xfffeffff, RZ, 0xc0, !PT ;  /* 0xfffeffff0e0e7812 */ /* 0x000fc800078ec0ff */
[----:B------:R-:W-:Y:S02]  /*e4b70*/  @P2 LOP3.LUT R14, R14, 0x10000, RZ, 0xfc, !PT ;  /* 0x000100000e0e2812 */ /* 0x000fe400078efcff */
[----:B------:R-:W-:Y:S01]  /*e4b80*/  ISETP.LT.AND P0, PT, R114, UR5, !P0 ;  /* 0x0000000572007c0c */ /* 0x000fe2000c701270 */
[----:B------:R-:W1:Y:S01]  /*e4b90*/  LDCU.64 UR4, c[0x0][0x398] ;  /* 0x00007300ff0477ac */ /* 0x000e620008000a00 */
[----:B------:R-:W-:-:S04]  /*e4ba0*/  LOP3.LUT R14, R14, 0xffff7fff, RZ, 0xc0, !PT ;  /* 0xffff7fff0e0e7812 */ /* 0x000fc800078ec0ff */
[----:B------:R-:W-:-:S04]  /*e4bb0*/  @P1 LOP3.LUT R14, R14, 0x8000, RZ, 0xfc, !PT ;  /* 0x000080000e0e1812 */ /* 0x000fc800078efcff */
[----:B------:R-:W-:-:S04]  /*e4bc0*/  LOP3.LUT R14, R14, 0xffffbfff, RZ, 0xc0, !PT ;  /* 0xffffbfff0e0e7812 */ /* 0x000fc800078ec0ff */
[----:B------:R-:W-:Y:S02]  /*e4bd0*/  @P0 LOP3.LUT R14, R14, 0x4000, RZ, 0xfc, !PT ;  /* 0x000040000e0e0812 */ /* 0x000fe400078efcff */
[----:B------:R-:W-:Y:S01]  /*e4be0*/  ISETP.GE.AND P0, PT, R44, UR19, PT ;  /* 0x000000132c007c0c */ /* 0x000fe2000bf06270 */
[----:B------:R-:W1:Y:S01]  /*e4bf0*/  LDCU UR19, c[0x0][0x398] ;  /* 0x00007300ff1377ac */ /* 0x000e620008000800 */
[----:B------:R-:W-:Y:S01]  /*e4c00*/  LOP3.LUT R14, R14, 0xfffffbff, RZ, 0xc0, !PT ;  /* 0xfffffbff0e0e7812 */ /* 0x000fe200078ec0ff */
[----:B------:R-:W2:Y:S01]  /*e4c10*/  LDL.LU R44, [R1+0x584] ;  /* 0x00058400012c7983 */ /* 0x000ea20000300800 */
[----:B----4-:R-:W-:Y:S01]  /*e4c20*/  ISETP.LT.AND P1, PT, R121, UR6, !P0 ;  /* 0x0000000679007c0c */ /* 0x010fe2000c721270 */
[----:B------:R-:W4:Y:S01]  /*e4c30*/  LDCU UR6, c[0x0][0x398] ;  /* 0x00007300ff0677ac */ /* 0x000f220008000800 */
[----:B------:R-:W-:Y:S01]  /*e4c40*/  ISETP.LT.AND P3, PT, R132, UR48, !P0 ;  /* 0x0000003084007c0c */ /* 0x000fe2000c761270 */
[----:B------:R-:W2:Y:S01]  /*e4c50*/  LDL.LU R45, [R1+0x58c] ;  /* 0x00058c00012d7983 */ /* 0x000ea20000300800 */
[----:B------:R-:W-:Y:S01]  /*e4c60*/  ISETP.LT.AND P2, PT, R123, UR75, !P0 ;  /* 0x0000004b7b007c0c */ /* 0x000fe2000c741270 */
[----:B------:R-:W1:Y:S01]  /*e4c70*/  LDCU UR48, c[0x0][0x398] ;  /* 0x00007300ff3077ac */ /* 0x000e620008000800 */
[----:B------:R-:W-:Y:S07]  /*e4c80*/  BAR.SYNC.DEFER_BLOCKING 0x0 ;  /* 0x0000000000007b1d */ /* 0x000fee0000010000 */
        /* <DEDUP_REMOVED lines=20> */
[----:B-1----:R-:W-:Y:S01]  /*e4dd0*/  ISETP.LT.AND P0, PT, R114, UR4, !P0 ;  /* 0x0000000472007c0c */ /* 0x002fe2000c701270 */
[----:B------:R-:W1:Y:S01]  /*e4de0*/  LDCU UR4, c[0x0][0x398] ;  /* 0x00007300ff0477ac */ /* 0x000e620008000800 */
[----:B------:R-:W-:-:S04]  /*e4df0*/  LOP3.LUT R14, R14, 0xffffff7f, RZ, 0xc0, !PT ;  /* 0xffffff7f0e0e7812 */ /* 0x000fc800078ec0ff */
[----:B------:R-:W-:-:S04]  /*e4e00*/  @P1 LOP3.LUT R14, R14, 0x80, RZ, 0xfc, !PT ;  /* 0x000000800e0e1812 */ /* 0x000fc800078efcff */
[----:B------:R-:W-:-:S04]  /*e4e10*/  LOP3.LUT R14, R14, 0xffffffbf, RZ, 0xc0, !PT ;  /* 0xffffffbf0e0e7812 */ /* 0x000fc800078ec0ff */
[----:B------:R-:W-:Y:S02]  /*e4e20*/  @P0 LOP3.LUT R14, R14, 0x40, RZ, 0xfc, !PT ;  /* 0x000000400e0e0812 */ /* 0x000fe400078efcff */
[----:B------:R-:W-:Y:S01]  /*e4e30*/  ISETP.GE.AND P0, PT, R46, UR21, PT ;  /* 0x000000152e007c0c */ /* 0x000fe2000bf06270 */
[----:B------:R-:W1:Y:S01]  /*e4e40*/  LDCU.64 UR20, c[0x0][0x398] ;  /* 0x00007300ff1477ac */ /* 0x000e620008000a00 */
[----:B------:R-:W2:Y:S04]  /*e4e50*/  LDL.LU R46, [R1+0x694] ;  /* 0x00069400012e7983 */ /* 0x000ea80000300800 */
[----:B------:R-:W2:Y:S01]  /*e4e60*/  LDL.LU R47, [R1+0x69c] ;  /* 0x00069c00012f7983 */ /* 0x000ea20000300800 */
[----:B------:R-:W-:Y:S02]  /*e4e70*/  ISETP.LT.AND P1, PT, R121, UR16, !P0 ;  /* 0x0000001079007c0c */ /* 0x000fe4000c721270 */
[----:B------:R-:W-:Y:S01]  /*e4e80*/  ISETP.LT.AND P3, PT, R132, UR24, !P0 ;  /* 0x0000001884007c0c */ /* 0x000fe2000c761270 */
[----:B------:R-:W1:Y:S01]  /*e4e90*/  LDCU.64 UR24, c[0x0][0x398] ;  /* 0x00007300ff1877ac */ /* 0x000e620008000a00 */
[----:B------:R-:W-:-:S02]  /*e4ea0*/  LOP3.LUT R14, R14, 0xfffffffb, RZ, 0xc0, !PT ;  /* 0xfffffffb0e0e7812 */ /* 0x000fc400078ec0ff */
[----:B------:R-:W-:Y:S01]  /*e4eb0*/  ISETP.LT.AND P2, PT, R123, UR41, !P0 ;  /* 0x000000297b007c0c */ /* 0x000fe2000c741270 */
[----:B------:R-:W1:Y:S06]  /*e4ec0*/  LDCU UR41, c[0x0][0x398] ;  /* 0x00007300ff2977ac */ /* 0x000e6c0008000800 */
[----:B------:R-:W-:-:S04]  /*e4ed0*/  @P1 LOP3.LUT R14, R14, 0x4, RZ, 0xfc, !PT ;  /* 0x000000040e0e1812 */ /* 0x000fc800078efcff */
        /* <DEDUP_REMOVED lines=9> */
[----:B------:R-:W-:Y:S01]  /*e4f70*/  STL.64 [R1+0x8d0], R52 ;  /* 0x0008d03401007387 */ /* 0x000fe20000100a00 */
[----:B------:R-:W-:Y:S01]  /*e4f80*/  ISETP.LT.AND P3, PT, R120, UR48, !P0 ;  /* 0x0000003078007c0c */ /* 0x000fe2000c761270 */
[----:B------:R-:W1:Y:S01]  /*e4f90*/  LDCU UR48, c[0x0][0x398] ;  /* 0x00007300ff3077ac */ /* 0x000e620008000800 */
[----:B------:R-:W-:Y:S02]  /*e4fa0*/  ISETP.LT.AND P2, PT, R119, UR65, !P0 ;  /* 0x0000004177007c0c */ /* 0x000fe4000c741270 */
[----:B------:R-:W-:Y:S01]  /*e4fb0*/  ISETP.LT.AND P0, PT, R114, UR66, !P0 ;  /* 0x0000004272007c0c */ /* 0x000fe2000c701270 */
[----:B------:R-:W1:Y:S06]  /*e4fc0*/  LDCU UR64, c[0x0][0x398] ;  /* 0x00007300ff4077ac */ /* 0x000e6c0008000800 */
[----:B------:R-:W-:-:S02]  /*e4fd0*/  @P1 LOP3.LUT R20, R20, 0x80000000, RZ, 0xfc, !PT ;  /* 0x8000000014141812 */ /* 0x000fc400078efcff */
[----:B------:R-:W-:Y:S01]  /*e4fe0*/  LOP3.LUT R14, R14, 0xfffffffd, RZ, 0xc0, !PT ;  /* 0xfffffffd0e0e7812 */ /* 0x000fe200078ec0ff */
[----:B------:R-:W-:Y:S01]  /*e4ff0*/  STL.64 [R1+0x8d8], R54 ;  /* 0x0008d83601007387 */ /* 0x000fe20000100a00 */
[----:B------:R-:W-:Y:S01]  /*e5000*/  LOP3.LUT R20, R20, 0xbfffffff, RZ, 0xc0, !PT ;  /* 0xbfffffff14147812 */ /* 0x000fe200078ec0ff */
[----:B------:R-:W1:Y:S03]  /*e5010*/  LDCU UR65, c[0x0][0x398] ;  /* 0x00007300ff4177ac */ /* 0x000e660008000800 */
[----:B------:R-:W-:Y:S01]  /*e5020*/  @P0 LOP3.LUT R20, R20, 0x40000000, RZ, 0xfc, !PT ;  /* 0x4000000014140812 */ /* 0x000fe200078efcff */
[----:B------:R-:W1:Y:S01]  /*e5030*/  LDCU UR66, c[0x0][0x398] ;  /* 0x00007300ff4277ac */ /* 0x000e620008000800 */
[----:B------:R-:W-:Y:S02]  /*e5040*/  ISETP.GE.AND P0, PT, R48, UR7, PT ;  /* 0x0000000730007c0c */ /* 0x000fe4000bf06270 */
[----:B------:R-:W-:-:S02]  /*e5050*/  @P3 LOP3.LUT R14, R14, 0x2, RZ, 0xfc, !PT ;  /* 0x000000020e0e3812 */ /* 0x000fc400078efcff */
[----:B------:R-:W-:Y:S01]  /*e5060*/  LOP3.LUT R20, R20, 0xfbffffff, RZ, 0xc0, !PT ;  /* 0xfbffffff14147812 */ /* 0x000fe200078ec0ff */
[----:B--2---:R2:W-:Y:S01]  /*e5070*/  STSM.16.M88.4 [R2], R44 ;  /* 0x0000002c02007844 */ /* 0x0045e20000000200 */
[----:B-1----:R-:W-:Y:S01]  /*e5080*/  ISETP.LT.AND P3, PT, R121, UR24, !P0 ;  /* 0x0000001879007c0c */ /* 0x002fe2000c761270 */
[----:B------:R-:W-:Y:S01]  /*e5090*/  VIADD R48, R118, 0x22 ;  /* 0x0000002276307836 */ /* 0x000fe20000000000 */
[----:B------:R-:W-:Y:S01]  /*e50a0*/  LOP3.LUT R14, R14, 0xfffffffe, RZ, 0xc0, !PT ;  /* 0xfffffffe0e0e7812 */ /* 0x000fe200078ec0ff */
[----:B------:R-:W-:Y:S03]  /*e50b0*/  BAR.SYNC.DEFER_BLOCKING 0x0 ;  /* 0x0000000000007b1d */ /* 0x000fe60000010000 */
[----:B------:R-:W-:Y:S02]  /*e50c0*/  @P2 LOP3.LUT R14, R14, 0x1, RZ, 0xfc, !PT ;  /* 0x000000010e0e2812 */ /* 0x000fe400078efcff */
[----:B------:R-:W-:Y:S01]  /*e50d0*/  ISETP.LT.AND P2, PT, R132, UR49, !P0 ;  /* 0x0000003184007c0c */ /* 0x000fe2000c741270 */
[----:B------:R-:W1:Y:S01]  /*e50e0*/  LDCU UR49, c[0x0][0x398] ;  /* 0x00007300ff3177ac */ /* 0x000e620008000800 */
[----:B------:R-:W-:-:S03]  /*e50f0*/  ISETP.LT.AND P1, PT, R123, UR48, !P0 ;  /* 0x000000307b007c0c */ /* 0x000fc6000c721270 */
[----:B------:R-:W-:Y:S01]  /*e5100*/  @P3 LOP3.LUT R20, R20, 0x4000000, RZ, 0xfc, !PT ;  /* 0x0400000014143812 */ /* 0x000fe200078efcff */
[----:B------:R-:W1:Y:S03]  /*e5110*/  LDCU UR48, c[0x0][0x398] ;  /* 0x00007300ff3077ac */ /* 0x000e660008000800 */
[----:B------:R-:W-:Y:S01]  /*e5120*/  LOP3.LUT R20, R20, 0xdfffffff, RZ, 0xc0, !PT ;  /* 0xdfffffff14147812 */ /* 0x000fe200078ec0ff */
[----:B------:R-:W1:Y:S03]  /*e5130*/  LDCU UR7, c[0x0][0x398] ;  /* 0x00007300ff0777ac */ /* 0x000e660008000800 */
[----:B------:R-:W-:-:S04]  /*e5140*/  @P2 LOP3.LUT R20, R20, 0x20000000, RZ, 0xfc, !PT ;  /* 0x2000000014142812 */ /* 0x000fc800078efcff */
[----:B------:R-:W-:Y:S01]  /*e5150*/  LOP3.LUT R20, R20, 0xefffffff, RZ, 0xc0, !PT ;  /* 0xefffffff14147812 */ /* 0x000fe200078ec0ff */
[C---:B--2---:R-:W-:Y:S01]  /*e5160*/  VIADD R44, R118.reuse, 0x24 ;  /* 0x00000024762c7836 */ /* 0x044fe20000000000 */
[----:B------:R-:W-:Y:S01]  /*e5170*/  IADD3 R46, PT, PT, R118, 0x23, RZ ;  /* 0x00000023762e7810 */ /* 0x000fe20007ffe0ff */
[----:B------:R-:W2:Y:S01]  /*e5180*/  LDS.128 R52, [R0] ;  /* 0x0000000000347984 */ /* 0x000ea20000000c00 */
[----:B------:R-:W-:Y:S02]  /*e5190*/  @P1 LOP3.LUT R20, R20, 0x10000000, RZ, 0xfc, !PT ;  /* 0x1000000014141812 */ /* 0x000fe400078efcff */
[----:B------:R-:W-:Y:S01]  /*e51a0*/  ISETP.LT.AND P1, PT, R122, UR32, !P0 ;  /* 0x000000207a007c0c */ /* 0x000fe2000c721270 */
[----:B------:R-:W2:Y:S01]  /*e51b0*/  LDCU UR32, c[0x0][0x398] ;  /* 0x00007300ff2077ac */ /* 0x000ea20008000800 */
[----:B------:R-:W-:Y:S02]  /*e51c0*/  ISETP.LT.AND P3, PT, R120, UR41, !P0 ;  /* 0x0000002978007c0c */ /* 0x000fe4000c761270 */
[----:B------:R-:W-:Y:S01]  /*e51d0*/  LOP3.LUT R20, R20, 0xf7ffffff, RZ, 0xc0, !PT ;  /* 0xf7ffffff14147812 */ /* 0x000fe200078ec0ff */
[----:B------:R-:W2:Y:S01]  /*e51e0*/  LDCU UR41, c[0x0][0x398] ;  /* 0x00007300ff2977ac */ /* 0x000ea20008000800 */
[----:B-1----:R-:W-:-:S07]  /*e51f0*/  ISETP.LT.AND P2, PT, R119, UR49, !P0 ;  /* 0x0000003177007c0c */ /* 0x002fce000c741270 */
        /* <DEDUP_REMOVED lines=14> */
[----:B------:R-:W1:Y:S01]  /*e52e0*/  LDCU.64 UR16, c[0x0][0x398] ;  /* 0x00007300ff1077ac */ /* 0x000e620008000a00 */
[----:B------:R-:W-:Y:S01]  /*e52f0*/  LOP3.LUT R20, R20, 0xfffbffff, RZ, 0xc0, !PT ;  /* 0xfffbffff14147812 */ /* 0x000fe200078ec0ff */
[----:B------:R-:W3:Y:S01]  /*e5300*/  LDL.LU R44, [R1+0x7c4] ;  /* 0x0007c400012c7983 */ /* 0x000ee20000300800 */
[----:B------:R-:W-:Y:S02]  /*e5310*/  ISETP.LT.AND P1, PT, R121, UR20, !P0 ;  /* 0x0000001479007c0c */ /* 0x000fe4000c721270 */
[----:B------:R-:W-:Y:S01]  /*e5320*/  ISETP.LT.AND P3, PT, R132, UR42, !P0 ;  /* 0x0000002a84007c0c */ /* 0x000fe2000c761270 */
[----:B------:R-:W3:Y:S01]  /*e5330*/  LDL.LU R45, [R1+0x7cc] ;  /* 0x0007cc00012d7983 */ /* 0x000ee20000300800 */
[----:B------:R-:W-:Y:S01]  /*e5340*/  ISETP.LT.AND P2, PT, R123, UR33, !P0 ;  /* 0x000000217b007c0c */ /* 0x000fe2000c741270 */
[----:B------:R-:W1:Y:S01]  /*e5350*/  LDCU UR33, c[0x0][0x398] ;  /* 0x00007300ff2177ac */ /* 0x000e620008000800 */
[----:B------:R-:W1:Y:S07]  /*e5360*/  LDCU UR42, c[0x0][0x398] ;  /* 0x00007300ff2a77ac */ /* 0x000e6e0008000800 */
[----:B------:R-:W-:-:S04]  /*e5370*/  @P1 LOP3.LUT R20, R20, 0x40000, RZ, 0xfc, !PT ;  /* 0x0004000014141812 */ /* 0x000fc800078efcff */
[----:B------:R-:W-:-:S04]  /*e5380*/  LOP3.LUT R20, R20, 0xffdfffff, RZ, 0xc0, !PT ;  /* 0xffdfffff14147812 */ /* 0x000fc800078ec0ff */
[----:B------:R-:W-:Y:S02]  /*e5390*/  @P3 LOP3.LUT R20, R20, 0x200000, RZ, 0xfc, !PT ;  /* 0x0020000014143812 */ /* 0x000fe400078efcff */
[----:B--2---:R-:W-:Y:S01]  /*e53a0*/  ISETP.LT.AND P1, PT, R122, UR32, !P0 ;  /* 0x000000207a007c0c */ /* 0x004fe2000c721270 */
[----:B------:R-:W2:Y:S01]  /*e53b0*/  LDCU UR32, c[0x0][0x398] ;  /* 0x00007300ff2077ac */ /* 0x000ea20008000800 */
[----:B------:R-:W-:-:S04]  /*e53c0*/  LOP3.LUT R20, R20, 0xffefffff, RZ, 0xc0, !PT ;  /* 0xffefffff14147812 */ /* 0x000fc800078ec0ff */
[----:B------:R-:W-:Y:S02]  /*e53d0*/  @P2 LOP3.LUT R20, R20, 0x100000, RZ, 0xfc, !PT ;  /* 0x0010000014142812 */ /* 0x000fe400078efcff */
[----:B------:R-:W-:Y:S02]  /*e53e0*/  ISETP.LT.AND P3, PT, R120, UR41, !P0 ;  /* 0x0000002978007c0c */ /* 0x000fe4000c761270 */
[----:B------:R-:W-:-:S04]  /*e53f0*/  LOP3.LUT R20, R20, 0xfff7ffff, RZ, 0xc0, !PT ;  /* 0xfff7ffff14147812 */ /* 0x000fc800078ec0ff */
[----:B------:R-:W-:Y:S02]  /*e5400*/  @P1 LOP3.LUT R20, R20, 0x80000, RZ, 0xfc, !PT ;  /* 0x0008000014141812 */ /* 0x000fe400078efcff */
[----:B------:R-:W-:Y:S01]  /*e5410*/  ISETP.LT.AND P2, PT, R119, UR62, !P0 ;  /* 0x0000003e77007c0c */ /* 0x000fe2000c741270 */
[----:B------:R-:W2:Y:S01]  /*e5420*/  LDCU UR62, c[0x0][0x398] ;  /* 0x00007300ff3e77ac */ /* 0x000ea20008000800 */
[----:B------:R-:W-:-:S04]  /*e5430*/  LOP3.LUT R20, R20, 0xfffdffff, RZ, 0xc0, !PT ;  /* 0xfffdffff14147812 */ /* 0x000fc800078ec0ff */
[----:B------:R-:W-:Y:S02]  /*e5440*/  @P3 LOP3.LUT R20, R20, 0x20000, RZ, 0xfc, !PT ;  /* 0x0002000014143812 */ /* 0x000fe400078efcff */
[----:B------:R-:W-:Y:S01]  /*e5450*/  ISETP.LT.AND P1, PT, R115, UR40, !P0 ;  /* 0x0000002873007c0c */ /* 0x000fe2000c721270 */
[----:B------:R-:W2:Y:S01]  /*e5460*/  LDCU.64 UR40, c[0x0][0x398] ;  /* 0x00007300ff2877ac */ /* 0x000ea20008000a00 */
        /* <DEDUP_REMOVED lines=10> */
[----:B------:R-:W3:Y:S04]  /*e5510*/  LDL.LU R46, [R1+0x904] ;  /* 0x00090400012e7983 */ /* 0x000ee80000300800 */
[----:B------:R-:W3:Y:S01]  /*e5520*/  LDL.LU R47, [R1+0x90c] ;  /* 0x00090c00012f7983 */ /* 0x000ee20000300800 */
[----:B------:R-:W-:Y:S02]  /*e5530*/  ISETP.LT.AND P1, PT, R121, UR16, !P0 ;  /* 0x0000001079007c0c */ /* 0x000fe4000c721270 */
[----:B------:R-:W-:Y:S01]  /*e5540*/  ISETP.LT.AND P3, PT, R132, UR33, !P0 ;  /* 0x0000002184007c0c */ /* 0x000fe2000c761270 */
[----:B------:R-:W1:Y:S01]  /*e5550*/  LDCU UR33, c[0x0][0x398] ;  /* 0x00007300ff2177ac */ /* 0x000e620008000800 */
[----:B------:R-:W-:Y:S01]  /*e5560*/  LOP3.LUT R20, R20, 0xfffffbff, RZ, 0xc0, !PT ;  /* 0xfffffbff14147812 */ /* 0x000fe200078ec0ff */
[----:B------:R-:W-:Y:S01]  /*e5570*/  BAR.SYNC.DEFER_BLOCKING 0x0 ;  /* 0x0000000000007b1d */ /* 0x000fe20000010000 */
[----:B--2---:R-:W-:-:S05]  /*e5580*/  ISETP.LT.AND P2, PT, R123, UR32, !P0 ;  /* 0x000000207b007c0c */ /* 0x004fca000c741270 */
[----:B------:R-:W2:Y:S02]  /*e5590*/  LDCU UR32, c[0x0][0x398] ;  /* 0x00007300ff2077ac */ /* 0x000ea40008000800 */
[----:B------:R-:W-:-:S04]  /*e55a0*/  @P1 LOP3.LUT R20, R20, 0x400, RZ, 0xfc, !PT ;  /* 0x0000040014141812 */ /* 0x000fc800078efcff */
        /* <DEDUP_REMOVED lines=26> */
[----:B------:R-:W3:Y:S03]  /*e5750*/  LDCU.64 UR20, c[0x0][0x398] ;  /* 0x00007300ff1477ac */ /* 0x000ee60008000a00 */
[----:B-1----:R-:W-:Y:S02]  /*e5760*/  ISETP.LT.AND P2, PT, R121, UR24, !P0 ;  /* 0x0000001879007c0c */ /* 0x002fe4000c741270 */
[----:B--2---:R-:W-:Y:S01]  /*e5770*/  ISETP.LT.AND P1, PT, R132, UR32, !P0 ;  /* 0x0000002084007c0c */ /* 0x004fe2000c721270 */
[----:B------:R-:W1:Y:S01]  /*e5780*/  LDCU UR32, c[0x0][0x398] ;  /* 0x00007300ff2077ac */ /* 0x000e620008000800 */
[----:B------:R-:W-:-:S09]  /*e5790*/  LOP3.LUT R20, R20, 0xfffffffb, RZ, 0xc0, !PT ;  /* 0xfffffffb14147812 */ /* 0x000fd200078ec0ff */
[----:B------:R-:W-:Y:S02]  /*e57a0*/  @P2 LOP3.LUT R20, R20, 0x4, RZ, 0xfc, !PT ;  /* 0x0000000414142812 */ /* 0x000fe400078efcff */
[----:B------:R-:W-:Y:S01]  /*e57b0*/  ISETP.LT.AND P2, PT, R123, UR71, !P0 ;  /* 0x000000477b007c0c */ /* 0x000fe2000c741270 */
[----:B------:R-:W2:Y:S01]  /*e57c0*/  LDCU UR71, c[0x0][0x398] ;  /* 0x00007300ff4777ac */ /* 0x000ea20008000800 */
        /* <DEDUP_REMOVED lines=8> */
[----:B------:R-:W-:Y:S02]  /*e5850*/  ISETP.LT.AND P1, PT, R115, UR43, !P0 ;  /* 0x0000002b73007c0c */ /* 0x000fe4000c721270 */
[----:B------:R-:W-:Y:S02]  /*e5860*/  ISETP.LT.AND P3, PT, R120, UR33, !P0 ;  /* 0x0000002178007c0c */ /* 0x000fe4000c761270 */
[----:B-1----:R-:W-:Y:S01]  /*e5870*/  ISETP.LT.AND P2, PT, R119, UR32, !P0 ;  /* 0x0000002077007c0c */ /* 0x002fe2000c741270 */
[----:B------:R-:W1:Y:S01]  /*e5880*/  LDCU.64 UR32, c[0x0][0x398] ;  /* 0x00007300ff2077ac */ /* 0x000e620008000a00 */
[----:B------:R-:W-:Y:S02]  /*e5890*/  ISETP.LT.AND P0, PT, R114, UR36, !P0 ;  /* 0x0000002472007c0c */ /* 0x000fe4000c701270 */
[----:B------:R-:W-:Y:S01]  /*e58a0*/  LOP3.LUT R20, R20, 0xfffffffd, RZ, 0xc0, !PT ;  /* 0xfffffffd14147812 */ /* 0x000fe200078ec0ff */
[----:B------:R-:W1:Y:S04]  /*e58b0*/  LDCU UR36, c[0x0][0x398] ;  /* 0x00007300ff2477ac */ /* 0x000e680008000800 */
[----:B------:R-:W-:-:S04]  /*e58c0*/  @P1 LOP3.LUT R21, R21, 0x80000000, RZ, 0xfc, !PT ;  /* 0x8000000015151812 */ /* 0x000fc800078efcff */
[----:B------:R-:W-:-:S04]  /*e58d0*/  LOP3.LUT R21, R21, 0xbfffffff, RZ, 0xc0, !PT ;  /* 0xbfffffff15157812 */ /* 0x000fc800078ec0ff */
[----:B------:R-:W-:Y:S02]  /*e58e0*/  @P0 LOP3.LUT R21, R21, 0x40000000, RZ, 0xfc, !PT ;  /* 0x4000000015150812 */ /* 0x000fe400078efcff */
[----:B------:R-:W-:Y:S02]  /*e58f0*/  @P3 LOP3.LUT R20, R20, 0x2, RZ, 0xfc, !PT ;  /* 0x0000000214143812 */ /* 0x000fe400078efcff */
[----:B------:R-:W-:Y:S02]  /*e5900*/  LOP3.LUT R21, R21, 0xfbffffff, RZ, 0xc0, !PT ;  /* 0xfbffffff15157812 */ /* 0x000fe400078ec0ff */
[----:B------:R-:W-:-:S04]  /*e5910*/  LOP3.LUT R20, R20, 0xfffffffe, RZ, 0xc0, !PT ;  /* 0xfffffffe14147812 */ /* 0x000fc800078ec0ff */
[----:B------:R-:W-:Y:S01]  /*e5920*/  @P2 LOP3.LUT R20, R20, 0x1, RZ, 0xfc, !PT ;  /* 0x0000000114142812 */ /* 0x000fe200078efcff */
[----:B---3--:R3:W-:Y:S01]  /*e5930*/  STSM.16.M88.4 [R2], R44 ;  /* 0x0000002c02007844 */ /* 0x0087e20000000200 */
[C---:B------:R-:W-:Y:S01]  /*e5940*/  IADD3 R48, PT, PT, R118.reuse, 0x1f, RZ ;  /* 0x0000001f76307810 */ /* 0x040fe20007ffe0ff */
[----:B------:R-:W-:Y:S01]  /*e5950*/  BAR.SYNC.DEFER_BLOCKING 0x0 ;  /* 0x0000000000007b1d */ /* 0x000fe20000010000 */
[----:B---3--:R-:W-:-:S05]  /*e5960*/  VIADD R44, R118, 0x21 ;  /* 0x00000021762c7836 */ /* 0x008fca0000000000 */
[----:B------:R-:W-:Y:S01]  /*e5970*/  ISETP.GE.AND P0, PT, R44, UR17, PT ;  /* 0x000000112c007c0c */ /* 0x000fe2000bf06270 */
[----:B------:R-:W-:Y:S01]  /*e5980*/  VIADD R46, R118, 0x20 ;  /* 0x00000020762e7836 */ /* 0x000fe20000000000 */
[----:B------:R-:W3:Y:S01]  /*e5990*/  LDL.LU R44, [R1+0xa64] ;  /* 0x000a6400012c7983 */ /* 0x000ee20000300800 */
[----:B------:R-:W1:Y:S01]  /*e59a0*/  LDCU.64 UR16, c[0x0][0x398] ;  /* 0x00007300ff1077ac */ /* 0x000e620008000a00 */
[----:B------:R-:W-:Y:S02]  /*e59b0*/  ISETP.LT.AND P1, PT, R121, UR20, !P0 ;  /* 0x0000001479007c0c */ /* 0x000fe4000c721270 */
[----:B------:R-:W-:Y:S01]  /*e59c0*/  ISETP.LT.AND P3, PT, R132, UR68, !P0 ;  /* 0x0000004484007c0c */ /* 0x000fe2000c761270 */
[----:B------:R-:W3:Y:S01]  /*e59d0*/  LDL.LU R45, [R1+0xa6c] ;  /* 0x000a6c00012d7983 */ /* 0x000ee20000300800 */
[----:B------:R-:W-:Y:S01]  /*e59e0*/  ISETP.LT.AND P2, PT, R123, UR69, !P0 ;  /* 0x000000457b007c0c */ /* 0x000fe2000c741270 */
[----:B------:R-:W1:Y:S02]  /*e59f0*/  LDCU UR68, c[0x0][0x398] ;  /* 0x00007300ff4477ac */ /* 0x000e640008000800 */
[----:B------:R-:W1:Y:S01]  /*e5a00*/  LDS.128 R52, [R0] ;  /* 0x0000000000347984 */ /* 0x000e620000000c00 */
[----:B------:R-:W1:Y:S05]  /*e5a10*/  LDCU UR69, c[0x0][0x398] ;  /* 0x00007300ff4577ac */ /* 0x000e6a0008000800 */
[----:B------:R-:W-:-:S04]  /*e5a20*/  @P1 LOP3.LUT R21, R21, 0x4000000, RZ, 0xfc, !PT ;  /* 0x0400000015151812 */ /* 0x000fc800078efcff */
[----:B------:R-:W-:-:S04]  /*e5a30*/  LOP3.LUT R21, R21, 0xdfffffff, RZ, 0xc0, !PT ;  /* 0xdfffffff15157812 */ /* 0x000fc800078ec0ff */
[----:B------:R-:W-:Y:S02]  /*e5a40*/  @P3 LOP3.LUT R21, R21, 0x20000000, RZ, 0xfc, !PT ;  /* 0x2000000015153812 */ /* 0x000fe400078efcff */
[----:B--2---:R-:W-:Y:S01]  /*e5a50*/  ISETP.LT.AND P1, PT, R122, UR71, !P0 ;  /* 0x000000477a007c0c */ /* 0x004fe2000c721270 */
[----:B------:R-:W2:Y:S01]  /*e5a60*/  LDCU UR71, c[0x0][0x398] ;  /* 0x00007300ff4777ac */ /* 0x000ea20008000800 */
        /* <DEDUP_REMOVED lines=27> */
[----:B------:R-:W-:Y:S08]  /*e5c20*/  BAR.SYNC.DEFER_BLOCKING 0x0 ;  /* 0x0000000000007b1d */ /* 0x000ff00000010000 */
[----:B------:R-:W-:-:S02]  /*e5c30*/  @P2 LOP3.LUT R21, R21, 0x40000, RZ, 0xfc, !PT ;  /* 0x0004000015152812 */ /* 0x000fc400078efcff */
[----:B------:R-:W-:Y:S02]  /*e5c40*/  ISETP.LT.AND P2, PT, R123, UR73, !P0 ;  /* 0x000000497b007c0c */ /* 0x000fe4000c741270 */
[----:B------:R-:W-:Y:S01]  /*e5c50*/  ISETP.LT.AND P3, PT, R120, UR69, !P0 ;  /* 0x0000004578007c0c */ /* 0x000fe2000c761270 */
[----:B------:R-:W1:Y:S01]  /*e5c60*/  LDCU UR69, c[0x0][0x398] ;  /* 0x00007300ff4577ac */ /* 0x000e620008000800 */
[----:B------:R-:W-:Y:S01]  /*e5c70*/  LOP3.LUT R21, R21, 0xffdfffff, RZ, 0xc0, !PT ;  /* 0xffdfffff15157812 */ /* 0x000fe200078ec0ff */
[----:B------:R-:W-:Y:S01]  /*e5c80*/  STL.64 [R1+0x690], R52 ;  /* 0x0006903401007387 */ /* 0x000fe20000100a00 */
[----:B------:R-:W-:Y:S01]  /*e5c90*/  MOV R49, UR5 ;  /* 0x0000000500317c02 */ /* 0x000fe20008000f00 */
[----:B------:R-:W1:Y:S01]  /*e5ca0*/  LDCU UR5, c[0x0][0x398] ;  /* 0x00007300ff0577ac */ /* 0x000e620008000800 */
[----:B------:R-:W-:Y:S02]  /*e5cb0*/  @P1 LOP3.LUT R21, R21, 0x200000, RZ, 0xfc, !PT ;  /* 0x0020000015151812 */ /* 0x000fe400078efcff */
[----:B------:R-:W-:Y:S01]  /*e5cc0*/  ISETP.LT.AND P1, PT, R122, UR68, !P0 ;  /* 0x000000447a007c0c */ /* 0x000fe2000c721270 */
[----:B------:R-:W2:Y:S01]  /*e5cd0*/  LDCU UR68, c[0x0][0x398] ;  /* 0x00007300ff4477ac */ /* 0x000ea20008000800 */
[----:B------:R-:W-:-:S02]  /*e5ce0*/  LOP3.LUT R21, R21, 0xffefffff, RZ, 0xc0, !PT ;  /* 0xffefffff15157812 */ /* 0x000fc400078ec0ff */
[----:B------:R-:W-:Y:S01]  /*e5cf0*/  LOP3.LUT R23, R23, 0x7fffffff, RZ, 0xc0, !PT ;  /* 0x7fffffff17177812 */ /* 0x000fe200078ec0ff */
[----:B------:R-:W2:Y:S01]  /*e5d00*/  LDCU UR73, c[0x0][0x398] ;  /* 0x00007300ff4977ac */ /* 0x000ea20008000800 */
[----:B------:R-:W-:-:S04]  /*e5d10*/  @P2 LOP3.LUT R21, R21, 0x100000, RZ, 0xfc, !PT ;  /* 0x0010000015152812 */ /* 0x000fc800078efcff */
[----:B------:R-:W-:-:S04]  /*e5d20*/  LOP3.LUT R21, R21, 0xfff7ffff, RZ, 0xc0, !PT ;  /* 0xfff7ffff15157812 */ /* 0x000fc800078ec0ff */
[----:B------:R-:W-:Y:S02]  /*e5d30*/  @P1 LOP3.LUT R21, R21, 0x80000, RZ, 0xfc, !PT ;  /* 0x0008000015151812 */ /* 0x000fe400078efcff */
[----:B-1----:R-:W-:Y:S01]  /*e5d40*/  ISETP.LT.AND P2, PT, R119, UR42, !P0 ;  /* 0x0000002a77007c0c */ /* 0x002fe2000c741270 */
[----:B------:R-:W1:Y:S01]  /*e5d50*/  LDCU.64 UR42, c[0x0][0x398] ;  /* 0x00007300ff2a77ac */ /* 0x000e620008000a00 */
[----:B------:R-:W-:-:S04]  /*e5d60*/  LOP3.LUT R21, R21, 0xfffdffff, RZ, 0xc0, !PT ;  /* 0xfffdffff15157812 */ /* 0x000fc800078ec0ff */
[----:B------:R-:W-:Y:S02]  /*e5d70*/  @P3 LOP3.LUT R21, R21, 0x20000, RZ, 0xfc, !PT ;  /* 0x0002000015153812 */ /* 0x000fe400078efcff */
[----:B------:R-:W-:Y:S02]  /*e5d80*/  ISETP.LT.AND P1, PT, R115, UR38, !P0 ;  /* 0x0000002673007c0c */ /* 0x000fe4000c721270 */
[----:B------:R-:W-:-:S04]  /*e5d90*/  LOP3.LUT R21, R21, 0xfffeffff, RZ, 0xc0, !PT ;  /* 0xfffeffff15157812 */ /* 0x000fc800078ec0ff */
[----:B------:R-:W-:Y:S02]  /*e5da0*/  @P2 LOP3.LUT R21, R21, 0x10000, RZ, 0xfc, !PT ;  /* 0x0001000015152812 */ /* 0x000fe400078efcff */
[----:B--2---:R-:W-:Y:S01]  /*e5db0*/  ISETP.LT.AND P0, PT, R114, UR28, !P0 ;  /* 0x0000001c72007c0c */ /* 0x004fe2000c701270 */
[----:B------:R-:W-:Y:S01]  /*e5dc0*/  STL.64 [R1+0x698], R54 ;  /* 0x0006983601007387 */ /* 0x000fe20000100a00 */
[----:B------:R-:W-:Y:S01]  /*e5dd0*/  LOP3.LUT R21, R21, 0xffff7fff, RZ, 0xc0, !PT ;  /* 0xffff7fff15157812 */ /* 0x000fe200078ec0ff */
[----:B------:R-:W2:Y:S03]  /*e5de0*/  LDCU UR28, c[0x0][0x398] ;  /* 0x00007300ff1c77ac */ /* 0x000ea60008000800 */
[----:B------:R-:W-:-:S04]  /*e5df0*/  @P1 LOP3.LUT R21, R21, 0x8000, RZ, 0xfc, !PT ;  /* 0x0000800015151812 */ /* 0x000fc800078efcff */
[----:B------:R-:W-:-:S04]  /*e5e00*/  LOP3.LUT R21, R21, 0xffffbfff, RZ, 0xc0, !PT ;  /* 0xffffbfff15157812 */ /* 0x000fc800078ec0ff */
[----:B------:R-:W-:Y:S02]  /*e5e10*/  @P0 LOP3.LUT R21, R21, 0x4000, RZ, 0xfc, !PT ;  /* 0x0000400015150812 */ /* 0x000fe400078efcff */
[----:B------:R-:W-:Y:S01]  /*e5e20*/  ISETP.GE.AND P0, PT, R48, UR21, PT ;  /* 0x0000001530007c0c */ /* 0x000fe2000bf06270 */
[----:B------:R-:W2:Y:S03]  /*e5e30*/  LDCU.64 UR20, c[0x0][0x398] ;  /* 0x00007300ff1477ac */ /* 0x000ea60008000a00 */
[----:B-1----:R-:W-:Y:S02]  /*e5e40*/  ISETP.LT.AND P1, PT, R121, UR42, !P0 ;  /* 0x0000002a79007c0c */ /* 0x002fe4000c721270 */
[----:B------:R-:W-:Y:S01]  /*e5e50*/  LOP3.LUT R21, R21, 0xfffffbff, RZ, 0xc0, !PT ;  /* 0xfffffbff15157812 */ /* 0x000fe200078ec0ff */
[----:B---3--:R1:W-:Y:S01]  /*e5e60*/  STSM.16.M88.4 [R2], R44 ;  /* 0x0000002c02007844 */ /* 0x0083e20000000200 */
[----:B------:R-:W-:Y:S01]  /*e5e70*/  ISETP.LT.AND P3, PT, R132, UR64, !P0 ;  /* 0x0000004084007c0c */ /* 0x000fe2000c761270 */
[----:B------:R-:W-:-:S08]  /*e5e80*/  VIADD R48, R118, 0x1c ;  /* 0x0000001c76307836 */ /* 0x000fd00000000000 */
[----:B------:R-:W-:Y:S01]  /*e5e90*/  @P1 LOP3.LUT R21, R21, 0x400, RZ, 0xfc, !PT ;  /* 0x0000040015151812 */ /* 0x000fe200078efcff */
[----:B------:R-:W-:Y:S01]  /*e5ea0*/  BAR.SYNC.DEFER_BLOCKING 0x0 ;  /* 0x0000000000007b1d */ /* 0x000fe20000010000 */
[----:B------:R-:W-:Y:S02]  /*e5eb0*/  ISETP.LT.AND P2, PT, R123, UR65, !P0 ;  /* 0x000000417b007c0c */ /* 0x000fe4000c741270 */
[----:B------:R-:W-:Y:S02]  /*e5ec0*/  LOP3.LUT R21, R21, 0xffffdfff, RZ, 0xc0, !PT ;  /* 0xffffdfff15157812 */ /* 0x000fe400078ec0ff */
[----:B------:R-:W-:Y:S01]  /*e5ed0*/  ISETP.LT.AND P1, PT, R122, UR68, !P0 ;  /* 0x000000447a007c0c */ /* 0x000fe2000c721270 */
[----:B------:R-:W3:Y:S01]  /*e5ee0*/  LDCU UR68, c[0x0][0x398] ;  /* 0x00007300ff4477ac */ /* 0x000ee20008000800 */
[----:B------:R-:W-:Y:S01]  /*e5ef0*/  @P3 LOP3.LUT R21, R21, 0x2000, RZ, 0xfc, !PT ;  /* 0x0000200015153812 */ /* 0x000fe200078efcff */
[----:B------:R-:W2:Y:S03]  /*e5f00*/  LDCU UR65, c[0x0][0x398] ;  /* 0x00007300ff4177ac */ /* 0x000ea60008000800 */
[----:B------:R-:W-:Y:S01]  /*e5f10*/  LOP3.LUT R21, R21, 0xffffefff, RZ, 0xc0, !PT ;  /* 0xffffefff15157812 */ /* 0x000fe200078ec0ff */
[----:B-1----:R-:W-:Y:S01]  /*e5f20*/  VIADD R44, R118, 0x1e ;  /* 0x0000001e762c7836 */ /* 0x002fe20000000000 */
[----:B------:R-:W1:Y:S02]  /*e5f30*/  LDCU UR64, c[0x0][0x398] ;  /* 0x00007300ff4077ac */ /* 0x000e640008000800 */
[----:B------:R-:W-:-:S02]  /*e5f40*/  @P2 LOP3.LUT R21, R21, 0x1000, RZ, 0xfc, !PT ;  /* 0x0000100015152812 */ /* 0x000fc400078efcff */
[----:B------:R-:W-:Y:S01]  /*e5f50*/  ISETP.LT.AND P3, PT, R120, UR69, !P0 ;  /* 0x0000004578007c0c */ /* 0x000fe2000c761270 */
[----:B------:R-:W-:Y:S01]  /*e5f60*/  VIADD R46, R118, 0x1d ;  /* 0x0000001d762e7836 */ /* 0x000fe20000000000 */
[----:B------:R-:W-:Y:S01]  /*e5f70*/  LOP3.LUT R21, R21, 0xfffff7ff, RZ, 0xc0, !PT ;  /* 0xfffff7ff15157812 */ /* 0x000fe200078ec0ff */
[----:B------:R-:W1:Y:S01]  /*e5f80*/  LDCU UR69, c[0x0][0x398] ;  /* 0x00007300ff4577ac */ /* 0x000e620008000800 */
[----:B------:R-:W1:Y:S02]  /*e5f90*/  LDS.128 R52, [R0] ;  /* 0x0000000000347984 */ /* 0x000e640000000c00 */
[----:B------:R-:W-:Y:S01]  /*e5fa0*/  @P1 LOP3.LUT R21, R21, 0x800, RZ, 0xfc, !PT ;  /* 0x0000080015151812 */ /* 0x000fe200078efcff */
[----:B------:R-:W1:Y:S01]  /*e5fb0*/  LDCU UR42, c[0x0][0x398] ;  /* 0x00007300ff2a77ac */ /* 0x000e620008000800 */
[----:B------:R-:W-:Y:S02]  /*e5fc0*/  ISETP.LT.AND P2, PT, R119, UR77, !P0 ;  /* 0x0000004d77007c0c */ /* 0x000fe4000c741270 */
[----:B------:R-:W-:Y:S01]  /*e5fd0*/  LOP3.LUT R21, R21, 0xfffffdff, RZ, 0xc0, !PT ;  /* 0xfffffdff15157812 */ /* 0x000fe200078ec0ff */
[----:B------:R-:W1:Y:S03]  /*e5fe0*/  LDCU UR77, c[0x0][0x398] ;  /* 0x00007300ff4d77ac */ /* 0x000e660008000800 */
[----:B------:R-:W-:-:S02]  /*e5ff0*/  @P3 LOP3.LUT R21, R21, 0x200, RZ, 0xfc, !PT ;  /* 0x0000020015153812 */ /* 0x000fc400078efcff */
        /* <DEDUP_REMOVED lines=11> */
[----:B------:R-:W2:Y:S01]  /*e60b0*/  LDCU.64 UR16, c[0x0][0x398] ;  /* 0x00007300ff1077ac */ /* 0x000ea20008000a00 */
[----:B------:R-:W-:Y:S01]  /*e60c0*/  LOP3.LUT R21, R21, 0xfffffffb, RZ, 0xc0, !PT ;  /* 0xfffffffb15157812 */ /* 0x000fe200078ec0ff */
[----:B------:R-:W3:Y:S01]  /*e60d0*/  LDL.LU R44, [R1+0xd24] ;  /* 0x000d2400012c7983 */ /* 0x000ee20000300800 */
[----:B-1----:R-:W-:Y:S01]  /*e60e0*/  ISETP.LT.AND P1, PT, R121, UR38, !P0 ;  /* 0x0000002679007c0c */ /* 0x002fe2000c721270 */
[----:B------:R-:W1:Y:S01]  /*e60f0*/  LDCU UR38, c[0x0][0x398] ;  /* 0x00007300ff2677ac */ /* 0x000e620008000800 */
[----:B------:R-:W-:Y:S01]  /*e6100*/  ISETP.LT.AND P3, PT, R132, UR34, !P0 ;  /* 0x0000002284007c0c */ /* 0x000fe2000c761270 */
[----:B------:R-:W3:Y:S01]  /*e6110*/  LDL.LU R45, [R1+0xd2c] ;  /* 0x000d2c00012d7983 */ /* 0x000ee20000300800 */
[----:B------:R-:W-:Y:S01]  /*e6120*/  ISETP.LT.AND P2, PT, R123, UR35, !P0 ;  /* 0x000000237b007c0c */ /* 0x000fe2000c741270 */
[----:B------:R-:W1:Y:S08]  /*e6130*/  LDCU.64 UR34, c[0x0][0x398] ;  /* 0x00007300ff2277ac */ /* 0x000e700008000a00 */
        /* <DEDUP_REMOVED lines=14> */
[----:B--2---:R-:W-:Y:S02]  /*e6220*/  ISETP.LT.AND P0, PT, R114, UR20, !P0 ;  /* 0x0000001472007c0c */ /* 0x004fe4000c701270 */
[----:B------:R-:W-:Y:S01]  /*e6230*/  LOP3.LUT R21, R21, 0xfffffffd, RZ, 0xc0, !PT ;  /* 0xfffffffd15157812 */ /* 0x000fe200078ec0ff */
[----:B------:R-:W2:Y:S04]  /*e6240*/  LDCU UR45, c[0x0][0x398] ;  /* 0x00007300ff2d77ac */ /* 0x000ea80008000800 */
[----:B------:R-:W-:Y:S01]  /*e6250*/  @P1 LOP3.LUT R22, R22, 0x80000000, RZ, 0xfc, !PT ;  /* 0x8000000016161812 */ /* 0x000fe200078efcff */
[----:B------:R-:W2:Y:S03]  /*e6260*/  LDCU UR20, c[0x0][0x398] ;  /* 0x00007300ff1477ac */ /* 0x000ea60008000800 */
[----:B------:R-:W-:-:S04]  /*e6270*/  LOP3.LUT R22, R22, 0xbfffffff, RZ, 0xc0, !PT ;  /* 0xbfffffff16167812 */ /* 0x000fc800078ec0ff */
[----:B------:R-:W-:Y:S02]  /*e6280*/  @P0 LOP3.LUT R22, R22, 0x40000000, RZ, 0xfc, !PT ;  /* 0x4000000016160812 */ /* 0x000fe400078efcff */
[----:B------:R-:W-:Y:S01]  /*e6290*/  ISETP.GE.AND P0, PT, R46, UR43, PT ;  /* 0x0000002b2e007c0c */ /* 0x000fe2000bf06270 */
[----:B------:R-:W2:Y:S01]  /*e62a0*/  LDCU UR43, c[0x0][0x398] ;  /* 0x00007300ff2b77ac */ /* 0x000ea20008000800 */
[----:B------:R-:W3:Y:S04]  /*e62b0*/  LDL.LU R46, [R1+0xa04] ;  /* 0x000a0400012e7983 */ /* 0x000ee80000300800 */
[----:B------:R-:W3:Y:S01]  /*e62c0*/  LDL.LU R47, [R1+0xa0c] ;  /* 0x000a0c00012f7983 */ /* 0x000ee20000300800 */
[----:B-1----:R-:W-:Y:S02]  /*e62d0*/  ISETP.LT.AND P1, PT, R121, UR34, !P0 ;  /* 0x0000002279007c0c */ /* 0x002fe4000c721270 */
[----:B------:R-:W-:Y:S01]  /*e62e0*/  @P3 LOP3.LUT R21, R21, 0x2, RZ, 0xfc, !PT ;  /* 0x0000000215153812 */ /* 0x000fe200078efcff */
[----:B------:R-:W-:Y:S01]  /*e62f0*/  BAR.SYNC.DEFER_BLOCKING 0x0 ;  /* 0x0000000000007b1d */ /* 0x000fe20000010000 */
[----:B------:R-:W-:-:S02]  /*e6300*/  ISETP.LT.AND P3, PT, R132, UR76, !P0 ;  /* 0x0000004c84007c0c */ /* 0x000fc4000c761270 */
[----:B------:R-:W-:Y:S02]  /*e6310*/  LOP3.LUT R22, R22, 0xfbffffff, RZ, 0xc0, !PT ;  /* 0xfbffffff16167812 */ /* 0x000fe400078ec0ff */
[----:B------:R-:W-:Y:S01]  /*e6320*/  LOP3.LUT R21, R21, 0xfffffffe, RZ, 0xc0, !PT ;  /* 0xfffffffe15157812 */ /* 0x000fe200078ec0ff */
[----:B------:R-:W1:Y:S04]  /*e6330*/  LDCU UR76, c[0x0][0x398] ;  /* 0x00007300ff4c77ac */ /* 0x000e680008000800 */
[----:B------:R-:W-:Y:S02]  /*e6340*/  @P1 LOP3.LUT R22, R22, 0x4000000, RZ, 0xfc, !PT ;  /* 0x0400000016161812 */ /* 0x000fe400078efcff */
[----:B------:R-:W-:Y:S02]  /*e6350*/  @P2 LOP3.LUT R21, R21, 0x1, RZ, 0xfc, !PT ;  /* 0x0000000115152812 */ /* 0x000fe400078efcff */
[----:B------:R-:W-:-:S02]  /*e6360*/  ISETP.LT.AND P2, PT, R123, UR12, !P0 ;  /* 0x0000000c7b007c0c */ /* 0x000fc4000c741270 */
        /* <DEDUP_REMOVED lines=21> */
[----:B------:R-:W2:Y:S03]  /*e64c0*/  LDCU UR16, c[0x0][0x398] ;  /* 0x00007300ff1077ac */ /* 0x000ea60008000800 */
[----:B------:R-:W-:-:S04]  /*e64d0*/  @P1 LOP3.LUT R22, R22, 0x800000, RZ, 0xfc, !PT ;  /* 0x0080000016161812 */ /* 0x000fc800078efcff */
[----:B------:R-:W-:-:S04]  /*e64e0*/  LOP3.LUT R22, R22, 0xffbfffff, RZ, 0xc0, !PT ;  /* 0xffbfffff16167812 */ /* 0x000fc800078ec0ff */
[----:B------:R-:W-:Y:S02]  /*e64f0*/  @P0 LOP3.LUT R22, R22, 0x400000, RZ, 0xfc, !PT ;  /* 0x0040000016160812 */ /* 0x000fe400078efcff */
[----:B------:R-:W-:Y:S01]  /*e6500*/  ISETP.GE.AND P0, PT, R48, UR39, PT ;  /* 0x0000002730007c0c */ /* 0x000fe2000bf06270 */
[----:B------:R-:W2:Y:S03]  /*e6510*/  LDCU UR39, c[0x0][0x398] ;  /* 0x00007300ff2777ac */ /* 0x000ea60008000800 */
[----:B-1----:R-:W-:Y:S02]  /*e6520*/  ISETP.LT.AND P1, PT, R121, UR26, !P0 ;  /* 0x0000001a79007c0c */ /* 0x002fe4000c721270 */
[----:B------:R-:W-:Y:S02]  /*e6530*/  ISETP.LT.AND P3, PT, R132, UR8, !P0 ;  /* 0x0000000884007c0c */ /* 0x000fe4000c761270 */
[----:B------:R-:W-:-:S02]  /*e6540*/  LOP3.LUT R22, R22, 0xfffbffff, RZ, 0xc0, !PT ;  /* 0xfffbffff16167812 */ /* 0x000fc400078ec0ff */
[----:B------:R-:W-:Y:S01]  /*e6550*/  ISETP.LT.AND P2, PT, R123, UR9, !P0 ;  /* 0x000000097b007c0c */ /* 0x000fe2000c741270 */
[----:B------:R-:W1:Y:S06]  /*e6560*/  LDCU.64 UR8, c[0x0][0x398] ;  /* 0x00007300ff0877ac */ /* 0x000e6c0008000a00 */
[----:B------:R-:W-:-:S04]  /*e6570*/  @P1 LOP3.LUT R22, R22, 0x40000, RZ, 0xfc, !PT ;  /* 0x0004000016161812 */ /* 0x000fc800078efcff */
        /* <DEDUP_REMOVED lines=15> */
[----:B------:R-:W-:Y:S01]  /*e6670*/  ISETP.LT.AND P0, PT, R114, UR12, !P0 ;  /* 0x0000000c72007c0c */ /* 0x000fe2000c701270 */
[----:B------:R-:W1:Y:S01]  /*e6680*/  LDCU UR12, c[0x0][0x398] ;  /* 0x00007300ff0c77ac */ /* 0x000e620008000800 */
[----:B------:R-:W-:-:S04]  /*e6690*/  LOP3.LUT R22, R22, 0xffff7fff, RZ, 0xc0, !PT ;  /* 0xffff7fff16167812 */ /* 0x000fc800078ec0ff */
[----:B------:R-:W-:-:S04]  /*e66a0*/  @P1 LOP3.LUT R22, R22, 0x8000, RZ, 0xfc, !PT ;  /* 0x0000800016161812 */ /* 0x000fc800078efcff */
[----:B------:R-:W-:-:S04]  /*e66b0*/  LOP3.LUT R22, R22, 0xffffbfff, RZ, 0xc0, !PT ;  /* 0xffffbfff16167812 */ /* 0x000fc800078ec0ff */
[----:B------:R-:W-:-:S04]  /*e66c0*/  @P0 LOP3.LUT R22, R22, 0x4000, RZ, 0xfc, !PT ;  /* 0x0000400016160812 */ /* 0x000fc800078efcff */
[----:B------:R-:W-:Y:S01]  /*e66d0*/  LOP3.LUT R22, R22, 0xfffffbff, RZ, 0xc0, !PT ;  /* 0xfffffbff16167812 */ /* 0x000fe200078ec0ff */
[----:B---3--:R3:W-:Y:S01]  /*e66e0*/  STSM.16.M88.4 [R2], R44 ;  /* 0x0000002c02007844 */ /* 0x0087e20000000200 */
[C---:B------:R-:W-:Y:S01]  /*e66f0*/  IADD3 R48, PT, PT, R118.reuse, 0x19, RZ ;  /* 0x0000001976307810 */ /* 0x040fe20007ffe0ff */
[----:B------:R-:W-:Y:S01]  /*e6700*/  BAR.SYNC.DEFER_BLOCKING 0x0 ;  /* 0x0000000000007b1d */ /* 0x000fe20000010000 */
[----:B---3--:R-:W-:-:S04]  /*e6710*/  IADD3 R44, PT, PT, R118, 0x1b, RZ ;  /* 0x0000001b762c7810 */ /* 0x008fc80007ffe0ff */
[----:B------:R-:W-:Y:S01]  /*e6720*/  ISETP.GE.AND P0, PT, R44, UR35, PT ;  /* 0x000000232c007c0c */ /* 0x000fe2000bf06270 */
[----:B------:R-:W-:Y:S01]  /*e6730*/  VIADD R46, R118, 0x1a ;  /* 0x0000001a762e7836 */ /* 0x000fe20000000000 */
[----:B------:R-:W3:Y:S01]  /*e6740*/  LDL.LU R44, [R1+0x4e4] ;  /* 0x0004e400012c7983 */ /* 0x000ee20000300800 */
[----:B------:R-:W-:Y:S01]  /*e6750*/  IMAD.MOV.U32 R47, RZ, RZ, R15 ;  /* 0x000000ffff2f7224 */ /* 0x000fe200078e000f */
[----:B------:R-:W2:Y:S02]  /*e6760*/  LDCU.64 UR34, c[0x0][0x398] ;  /* 0x00007300ff2277ac */ /* 0x000ea40008000a00 */
[----:B------:R-:W3:Y:S01]  /*e6770*/  LDL.LU R45, [R1+0x4ec] ;  /* 0x0004ec00012d7983 */ /* 0x000ee20000300800 */
[----:B-1----:R-:W-:Y:S02]  /*e6780*/  ISETP.LT.AND P1, PT, R121, UR14, !P0 ;  /* 0x0000000e79007c0c */ /* 0x002fe4000c721270 */
[----:B------:R-:W-:Y:S01]  /*e6790*/  ISETP.LT.AND P3, PT, R132, UR4, !P0 ;  /* 0x0000000484007c0c */ /* 0x000fe2000c761270 */
[----:B------:R-:W1:Y:S01]  /*e67a0*/  LDS.128 R52, [R0] ;  /* 0x0000000000347984 */ /* 0x000e620000000c00 */
[----:B------:R-:W-:Y:S01]  /*e67b0*/  ISETP.LT.AND P2, PT, R123, UR5, !P0 ;  /* 0x000000057b007c0c */ /* 0x000fe2000c741270 */
[----:B------:R-:W1:Y:S08]  /*e67c0*/  LDCU.64 UR4, c[0x0][0x398] ;  /* 0x00007300ff0477ac */ /* 0x000e700008000a00 */
[----:B------:R-:W-:-:S04]  /*e67d0*/  @P1 LOP3.LUT R22, R22, 0x400, RZ, 0xfc, !PT ;  /* 0x0000040016161812 */ /* 0x000fc800078efcff */
        /* <DEDUP_REMOVED lines=12> */
[----:B------:R-:W-:Y:S01]  /*e68a0*/  ISETP.LT.AND P1, PT, R115, UR22, !P0 ;  /* 0x0000001673007c0c */ /* 0x000fe2000c721270 */
[----:B------:R-:W2:Y:S01]  /*e68b0*/  LDCU.64 UR22, c[0x0][0x398] ;  /* 0x00007300ff1677ac */ /* 0x000ea20008000a00 */
[----:B------:R-:W-:-:S04]  /*e68c0*/  LOP3.LUT R22, R22, 0xfffffeff, RZ, 0xc0, !PT ;  /* 0xfffffeff16167812 */ /* 0x000fc800078ec0ff */
[----:B------:R-:W-:Y:S02]  /*e68d0*/  @P2 LOP3.LUT R22, R22, 0x100, RZ, 0xfc, !PT ;  /* 0x0000010016162812 */ /* 0x000fe400078efcff */
[----:B------:R-:W-:Y:S01]  /*e68e0*/  ISETP.LT.AND P0, PT, R114, UR8, !P0 ;  /* 0x0000000872007c0c */ /* 0x000fe2000c701270 */
[----:B-1----:R-:W-:Y:S01]  /*e68f0*/  STL.64 [R1+0x4e0], R52 ;  /* 0x0004e03401007387 */ /* 0x002fe20000100a00 */
[----:B------:R-:W-:Y:S01]  /*e6900*/  LOP3.LUT R22, R22, 0xffffff7f, RZ, 0xc0, !PT ;  /* 0xffffff7f16167812 */ /* 0x000fe200078ec0ff */
[----:B------:R-:W1:Y:S03]  /*e6910*/  LDCU UR8, c[0x0][0x398] ;  /* 0x00007300ff0877ac */ /* 0x000e660008000800 */
[----:B------:R-:W-:-:S04]  /*e6920*/  @P1 LOP3.LUT R22, R22, 0x80, RZ, 0xfc, !PT ;  /* 0x0000008016161812 */ /* 0x000fc800078efcff */
[----:B------:R-:W-:-:S04]  /*e6930*/  LOP3.LUT R22, R22, 0xffffffbf, RZ, 0xc0, !PT ;  /* 0xffffffbf16167812 */ /* 0x000fc800078ec0ff */
[----:B------:R-:W-:Y:S02]  /*e6940*/  @P0 LOP3.LUT R22, R22, 0x40, RZ, 0xfc, !PT ;  /* 0x0000004016160812 */ /* 0x000fe400078efcff */
[----:B------:R-:W-:Y:S02]  /*e6950*/  ISETP.GE.AND P0, PT, R46, UR27, PT ;  /* 0x0000001b2e007c0c */ /* 0x000fe4000bf06270 */
[----:B------:R-:W-:Y:S01]  /*e6960*/  LOP3.LUT R22, R22, 0xfffffffb, RZ, 0xc0, !PT ;  /* 0xfffffffb16167812 */ /* 0x000fe200078ec0ff */
[----:B------:R-:W-:Y:S01]  /*e6970*/  IMAD.MOV.U32 R46, RZ, RZ, R13 ;  /* 0x000000ffff2e7224 */ /* 0x000fe200078e000d */
[----:B--2---:R-:W-:Y:S01]  /*e6980*/  ISETP.LT.AND P1, PT, R121, UR18, !P0 ;  /* 0x0000001279007c0c */ /* 0x004fe2000c721270 */
[----:B------:R-:W-:Y:S01]  /*e6990*/  BAR.SYNC.DEFER_BLOCKING 0x0 ;  /* 0x0000000000007b1d */ /* 0x000fe20000010000 */
[----:B------:R-:W-:Y:S02]  /*e69a0*/  ISETP.LT.AND P3, PT, R132, UR52, !P0 ;  /* 0x0000003484007c0c */ /* 0x000fe4000c761270 */
[----:B------:R-:W-:-:S03]  /*e69b0*/  ISETP.LT.AND P2, PT, R123, UR51, !P0 ;  /* 0x000000337b007c0c */ /* 0x000fc6000c741270 */
[----:B------:R-:W2:Y:S01]  /*e69c0*/  LDCU.64 UR26, c[0x0][0x398] ;  /* 0x00007300ff1a77ac */ /* 0x000ea20008000a00 */
[----:B------:R-:W-:Y:S01]  /*e69d0*/  STL.64 [R1+0x4e8], R54 ;  /* 0x0004e83601007387 */ /* 0x000fe20000100a00 */
        /* <DEDUP_REMOVED lines=13> */
[----:B----4-:R-:W-:Y:S02]  /*e6ab0*/  ISETP.LT.AND P3, PT, R120, UR6, !P0 ;  /* 0x0000000678007c0c */ /* 0x010fe4000c761270 */
[----:B------:R-:W-:Y:S01]  /*e6ac0*/  ISETP.LT.AND P2, PT, R119, UR10, !P0 ;  /* 0x0000000a77007c0c */ /* 0x000fe2000c741270 */
[----:B------:R-:W4:Y:S01]  /*e6ad0*/  LDCU.64 UR10, c[0x0][0x398] ;  /* 0x00007300ff0a77ac */ /* 0x000f220008000a00 */
        /* <DEDUP_REMOVED lines=8> */
[----:B------:R-:W1:Y:S03]  /*e6b60*/  LDCU.64 UR14, c[0x0][0x398] ;  /* 0x00007300ff0e77ac */ /* 0x000e660008000a00 */
[----:B------:R-:W-:Y:S02]  /*e6b70*/  ISETP.LT.AND P1, PT, R121, UR22, !P0 ;  /* 0x0000001679007c0c */ /* 0x000fe4000c721270 */
[----:B------:R-:W-:Y:S02]  /*e6b80*/  @P3 LOP3.LUT R22, R22, 0x2, RZ, 0xfc, !PT ;  /* 0x0000000216163812 */ /* 0x000fe400078efcff */
[----:B------:R-:W-:-:S02]  /*e6b90*/  ISETP.LT.AND P3, PT, R132, UR58, !P0 ;  /* 0x0000003a84007c0c */ /* 0x000fc4000c761270 */
[----:B------:R-:W-:Y:S01]  /*e6ba0*/  LOP3.LUT R23, R23, 0xfbffffff, RZ, 0xc0, !PT ;  /* 0xfbffffff17177812 */ /* 0x000fe200078ec0ff */
[----:B---3--:R3:W-:Y:S01]  /*e6bb0*/  STSM.16.M88.4 [R2], R44 ;  /* 0x0000002c02007844 */ /* 0x0087e20000000200 */
[----:B------:R-:W-:Y:S01]  /*e6bc0*/  LOP3.LUT R22, R22, 0xfffffffe, RZ, 0xc0, !PT ;  /* 0xfffffffe16167812 */ /* 0x000fe200078ec0ff */
[----:B------:R-:W-:-:S04]  /*e6bd0*/  VIADD R48, R118, 0x17 ;  /* 0x0000001776307836 */ /* 0x000fc80000000000 */
[----:B------:R-:W-:Y:S01]  /*e6be0*/  @P1 LOP3.LUT R23, R23, 0x4000000, RZ, 0xfc, !PT ;  /* 0x0400000017171812 */ /* 0x000fe200078efcff */
[----:B------:R-:W-:Y:S01]  /*e6bf0*/  BAR.SYNC.DEFER_BLOCKING 0x0 ;  /* 0x0000000000007b1d */ /* 0x000fe20000010000 */
[----:B------:R-:W-:Y:S02]  /*e6c00*/  @P2 LOP3.LUT R22, R22, 0x1, RZ, 0xfc, !PT ;  /* 0x0000000116162812 */ /* 0x000fe400078efcff */
[----:B------:R-:W-:Y:S02]  /*e6c10*/  ISETP.LT.AND P2, PT, R123, UR56, !P0 ;  /* 0x000000387b007c0c */ /* 0x000fe4000c741270 */
[----:B------:R-:W-:Y:S01]  /*e6c20*/  LOP3.LUT R23, R23, 0xdfffffff, RZ, 0xc0, !PT ;  /* 0xdfffffff17177812 */ /* 0x000fe200078ec0ff */
[----:B------:R-:W1:Y:S03]  /*e6c30*/  LDCU UR56, c[0x0][0x398] ;  /* 0x00007300ff3877ac */ /* 0x000e660008000800 */
[----:B------:R-:W-:Y:S01]  /*e6c40*/  @P3 LOP3.LUT R23, R23, 0x20000000, RZ, 0xfc, !PT ;  /* 0x2000000017173812 */ /* 0x000fe200078efcff */
[----:B------:R-:W1:Y:S01]  /*e6c50*/  LDCU UR58, c[0x0][0x398] ;  /* 0x00007300ff3a77ac */ /* 0x000e620008000800 */
[----:B------:R-:W-:-:S02]  /*e6c60*/  ISETP.LT.AND P1, PT, R122, UR55, !P0 ;  /* 0x000000377a007c0c */ /* 0x000fc4000c721270 */
[----:B------:R-:W-:Y:S01]  /*e6c70*/  LOP3.LUT R23, R23, 0xefffffff, RZ, 0xc0, !PT ;  /* 0xefffffff17177812 */ /* 0x000fe200078ec0ff */
[----:B---3--:R-:W-:Y:S01]  /*e6c80*/  VIADD R44, R118, 0x18 ;  /* 0x00000018762c7836 */ /* 0x008fe20000000000 */
[----:B------:R-:W-:Y:S01]  /*e6c90*/  ISETP.LT.AND P3, PT, R120, UR54, !P0 ;  /* 0x0000003678007c0c */ /* 0x000fe2000c761270 */
[----:B------:R-:W3:Y:S01]  /*e6ca0*/  LDCU UR55, c[0x0][0x398] ;  /* 0x00007300ff3777ac */ /* 0x000ee20008000800 */
[----:B------:R-:W-:Y:S02]  /*e6cb0*/  @P2 LOP3.LUT R23, R23, 0x10000000, RZ, 0xfc, !PT ;  /* 0x1000000017172812 */ /* 0x000fe400078efcff */
[----:B------:R-:W-:Y:S01]  /*e6cc0*/  LOP3.LUT R13, R13, 0x7fffffff, RZ, 0xc0, !PT ;  /* 0x7fffffff0d0d7812 */ /* 0x000fe200078ec0ff */
[----:B------:R-:W1:Y:S01]  /*e6cd0*/  LDCU UR54, c[0x0][0x398] ;  /* 0x00007300ff3677ac */ /* 0x000e620008000800 */
[----:B------:R-:W-:Y:S01]  /*e6ce0*/  LOP3.LUT R23, R23, 0xf7ffffff, RZ, 0xc0, !PT ;  /* 0xf7ffffff17177812 */ /* 0x000fe200078ec0ff */
[----:B------:R-:W1:Y:S03]  /*e6cf0*/  LDS.128 R52, [R0] ;  /* 0x0000000000347984 */ /* 0x000e660000000c00 */
[----:B------:R-:W-:-:S02]  /*e6d00*/  @P1 LOP3.LUT R23, R23, 0x8000000, RZ, 0xfc, !PT ;  /* 0x0800000017171812 */ /* 0x000fc400078efcff */
        /* <DEDUP_REMOVED lines=8> */
[----:B----4-:R-:W-:Y:S01]  /*e6d90*/  ISETP.LT.AND P0, PT, R114, UR10, !P0 ;  /* 0x0000000a72007c0c */ /* 0x010fe2000c701270 */
[----:B------:R-:W4:Y:S01]  /*e6da0*/  LDCU UR10, c[0x0][0x398] ;  /* 0x00007300ff0a77ac */ /* 0x000f220008000800 */
[----:B------:R-:W-:-:S04]  /*e6db0*/  LOP3.LUT R23, R23, 0xff7fffff, RZ, 0xc0, !PT ;  /* 0xff7fffff17177812 */ /* 0x000fc800078ec0ff */
[----:B------:R-:W-:-:S04]  /*e6dc0*/  @P1 LOP3.LUT R23, R23, 0x800000, RZ, 0xfc, !PT ;  /* 0x0080000017171812 */ /* 0x000fc800078efcff */
[----:B------:R-:W-:-:S04]  /*e6dd0*/  LOP3.LUT R23, R23, 0xffbfffff, RZ, 0xc0, !PT ;  /* 0xffbfffff17177812 */ /* 0x000fc800078ec0ff */
[----:B------:R-:W-:Y:S02]  /*e6de0*/  @P0 LOP3.LUT R23, R23, 0x400000, RZ, 0xfc, !PT ;  /* 0x0040000017170812 */ /* 0x000fe400078efcff */
[----:B------:R-:W-:Y:S01]  /*e6df0*/  ISETP.GE.AND P0, PT, R44, UR19, PT ;  /* 0x000000132c007c0c */ /* 0x000fe2000bf06270 */
[----:B------:R-:W1:Y:S01]  /*e6e00*/  LDCU.64 UR18, c[0x0][0x398] ;  /* 0x00007300ff1277ac */ /* 0x000e620008000a00 */
[----:B------:R-:W3:Y:S04]  /*e6e10*/  LDL.LU R44, [R1+0x15a0] ;  /* 0x0015a000012c7983 */ /* 0x000ee80000300800 */
[----:B------:R-:W3:Y:S04]  /*e6e20*/  LDL.LU R45, [R1+0x15a8] ;  /* 0x0015a800012d7983 */ /* 0x000ee80000300800 */
[----:B------:R-:W3:Y:S04]  /*e6e30*/  LDL.LU R46, [R1+0x1520] ;  /* 0x00152000012e7983 */ /* 0x000ee80000300800 */
[----:B------:R-:W3:Y:S01]  /*e6e40*/  LDL.LU R47, [R1+0x1528] ;  /* 0x00152800012f7983 */ /* 0x000ee20000300800 */
[----:B--2---:R-:W-:-:S02]  /*e6e50*/  ISETP.LT.AND P1, PT, R121, UR26, !P0 ;  /* 0x0000001a79007c0c */ /* 0x004fc4000c721270 */
[----:B------:R-:W-:Y:S01]  /*e6e60*/  ISETP.LT.AND P3, PT, R132, UR46, !P0 ;  /* 0x0000002e84007c0c */ /* 0x000fe2000c761270 */
[----:B------:R-:W2:Y:S01]  /*e6e70*/  LDCU UR46, c[0x0][0x398] ;  /* 0x00007300ff2e77ac */ /* 0x000ea20008000800 */
[----:B------:R-:W-:Y:S01]  /*e6e80*/  LOP3.LUT R23, R23, 0xfffbffff, RZ, 0xc0, !PT ;  /* 0xfffbffff17177812 */ /* 0x000fe200078ec0ff */
[----:B------:R-:W-:Y:S01]  /*e6e90*/  BAR.SYNC.DEFER_BLOCKING 0x0 ;  /* 0x0000000000007b1d */ /* 0x000fe20000010000 */
[----:B------:R-:W-:-:S05]  /*e6ea0*/  ISETP.LT.AND P2, PT, R123, UR63, !P0 ;  /* 0x0000003f7b007c0c */ /* 0x000fca000c741270 */
[----:B------:R-:W2:Y:S02]  /*e6eb0*/  LDCU UR63, c[0x0][0x398] ;  /* 0x00007300ff3f77ac */ /* 0x000ea40008000800 */
[----:B------:R-:W-:-:S04]  /*e6ec0*/  @P1 LOP3.LUT R23, R23, 0x40000, RZ, 0xfc, !PT ;  /* 0x0004000017171812 */ /* 0x000fc800078efcff */
[----:B------:R-:W-:-:S04]  /*e6ed0*/  LOP3.LUT R23, R23, 0xffdfffff, RZ, 0xc0, !PT ;  /* 0xffdfffff17177812 */ /* 0x000fc800078ec0ff */
[----:B------:R-:W-:Y:S02]  /*e6ee0*/  @P3 LOP3.LUT R23, R23, 0x200000, RZ, 0xfc, !PT ;  /* 0x0020000017173812 */ /* 0x000fe400078efcff */
[----:B------:R-:W-:Y:S01]  /*e6ef0*/  ISETP.LT.AND P1, PT, R122, UR62, !P0 ;  /* 0x0000003e7a007c0c */ /* 0x000fe2000c721270 */
[----:B-1----:R-:W-:Y:S01]  /*e6f00*/  STL.64 [R1+0x470], R52 ;  /* 0x0004703401007387 */ /* 0x002fe20000100a00 */
        /* <DEDUP_REMOVED lines=53> */
[----:B------:R-:W-:Y:S01]  /*e7260*/  @P0 LOP3.LUT R23, R23, 0x40, RZ, 0xfc, !PT ;  /* 0x0000004017170812 */ /* 0x000fe200078efcff */
[----:B---3--:R3:W-:Y:S03]  /*e7270*/  STSM.16.M88.4 [R2], R44 ;  /* 0x0000002c02007844 */ /* 0x0087e60000000200 */
[----:B------:R-:W-:Y:S02]  /*e7280*/  LOP3.LUT R23, R23, 0xfffffffb, RZ, 0xc0, !PT ;  /* 0xfffffffb17177812 */ /* 0x000fe400078ec0ff */
[C---:B------:R-:W-:Y:S01]  /*e7290*/  IADD3 R48, PT, PT, R118.reuse, 0x15, RZ ;  /* 0x0000001576307810 */ /* 0x040fe20007ffe0ff */
[----:B------:R-:W-:Y:S01]  /*e72a0*/  BAR.SYNC.DEFER_BLOCKING 0x0 ;  /* 0x0000000000007b1d */ /* 0x000fe20000010000 */
[----:B---3--:R-:W-:-:S05]  /*e72b0*/  VIADD R44, R118, 0x16 ;  /* 0x00000016762c7836 */ /* 0x008fca0000000000 */
[----:B------:R-:W-:Y:S01]  /*e72c0*/  ISETP.GE.AND P0, PT, R44, UR27, PT ;  /* 0x0000001b2c007c0c */ /* 0x000fe2000bf06270 */
[----:B------:R-:W3:Y:S01]  /*e72d0*/  LDCU.64 UR26, c[0x0][0x398] ;  /* 0x00007300ff1a77ac */ /* 0x000ee20008000a00 */
[----:B------:R-:W2:Y:S04]  /*e72e0*/  LDL.LU R44, [R1+0x1430] ;  /* 0x00143000012c7983 */ /* 0x000ea80000300800 */
[----:B------:R-:W2:Y:S04]  /*e72f0*/  LDL.LU R45, [R1+0x1438] ;  /* 0x00143800012d7983 */ /* 0x000ea80000300800 */
[----:B------:R-:W2:Y:S04]  /*e7300*/  LDL.LU R46, [R1+0x13d0] ;  /* 0x0013d000012e7983 */ /* 0x000ea80000300800 */
[----:B------:R-:W2:Y:S01]  /*e7310*/  LDL.LU R47, [R1+0x13d8] ;  /* 0x0013d800012f7983 */ /* 0x000ea20000300800 */
[----:B-1----:R-:W-:Y:S01]  /*e7320*/  ISETP.LT.AND P1, PT, R121, UR30, !P0 ;  /* 0x0000001e79007c0c */ /* 0x002fe2000c721270 */
[----:B------:R-:W1:Y:S01]  /*e7330*/  LDCU UR30, c[0x0][0x398] ;  /* 0x00007300ff1e77ac */ /* 0x000e620008000800 */
[----:B------:R-:W-:Y:S01]  /*e7340*/  ISETP.LT.AND P3, PT, R132, UR56, !P0 ;  /* 0x0000003884007c0c */ /* 0x000fe2000c761270 */
[----:B------:R-:W1:Y:S01]  /*e7350*/  LDS.128 R52, [R0] ;  /* 0x0000000000347984 */ /* 0x000e620000000c00 */
[----:B------:R-:W-:Y:S01]  /*e7360*/  ISETP.LT.AND P2, PT, R123, UR58, !P0 ;  /* 0x0000003a7b007c0c */ /* 0x000fe2000c741270 */
[----:B------:R-:W1:Y:S01]  /*e7370*/  LDCU.64 UR58, c[0x0][0x398] ;  /* 0x00007300ff3a77ac */ /* 0x000e620008000a00 */
[----:B------:R-:W-:Y:S07]  /*e7380*/  BAR.SYNC.DEFER_BLOCKING 0x0 ;  /* 0x0000000000007b1d */ /* 0x000fee0000010000 */
[----:B------:R-:W-:Y:S01]  /*e7390*/  @P1 LOP3.LUT R23, R23, 0x4, RZ, 0xfc, !PT ;  /* 0x0000000417171812 */ /* 0x000fe200078efcff */
[----:B------:R-:W1:Y:S03]  /*e73a0*/  LDCU UR56, c[0x0][0x398] ;  /* 0x00007300ff3877ac */ /* 0x000e660008000800 */
[----:B------:R-:W-:-:S04]  /*e73b0*/  LOP3.LUT R23, R23, 0xffffffdf, RZ, 0xc0, !PT ;  /* 0xffffffdf17177812 */ /* 0x000fc800078ec0ff */
[----:B------:R-:W-:Y:S02]  /*e73c0*/  @P3 LOP3.LUT R23, R23, 0x20, RZ, 0xfc, !PT ;  /* 0x0000002017173812 */ /* 0x000fe400078efcff */
[----:B------:R-:W-:Y:S01]  /*e73d0*/  ISETP.LT.AND P1, PT, R122, UR51, !P0 ;  /* 0x000000337a007c0c */ /* 0x000fe2000c721270 */
[----:B-1----:R-:W-:Y:S01]  /*e73e0*/  STL.64 [R1+0xeb0], R52 ;  /* 0x000eb03401007387 */ /* 0x002fe20000100a00 */
[----:B------:R-:W-:Y:S01]  /*e73f0*/  LOP3.LUT R23, R23, 0xffffffef, RZ, 0xc0, !PT ;  /* 0xffffffef17177812 */ /* 0x000fe200078ec0ff */
[----:B------:R-:W-:Y:S01]  /*e7400*/  IMAD.U32 R112, RZ, RZ, UR59 ;  /* 0x0000003bff707e24 */ /* 0x000fe2000f8e00ff */
[----:B------:R-:W-:Y:S01]  /*e7410*/  ISETP.LT.AND P3, PT, R120, UR52, !P0 ;  /* 0x0000003478007c0c */ /* 0x000fe2000c761270 */
[----:B------:R-:W-:Y:S01]  /*e7420*/  STL.64 [R1+0xeb8], R54 ;  /* 0x000eb83601007387 */ /* 0x000fe20000100a00 */
[----:B------:R-:W-:Y:S01]  /*e7430*/  @P2 LOP3.LUT R23, R23, 0x10, RZ, 0xfc, !PT ;  /* 0x0000001017172812 */ /* 0x000fe200078efcff */
[----:B------:R-:W1:Y:S03]  /*e7440*/  LDCU UR52, c[0x0][0x398] ;  /* 0x00007300ff3477ac */ /* 0x000e660008000800 */
[----:B------:R-:W-:Y:S01]  /*e7450*/  LOP3.LUT R23, R23, 0xfffffff7, RZ, 0xc0, !PT ;  /* 0xfffffff717177812 */ /* 0x000fe200078ec0ff */
[----:B------:R-:W1:Y:S03]  /*e7460*/  LDCU UR51, c[0x0][0x398] ;  /* 0x00007300ff3377ac */ /* 0x000e660008000800 */
[----:B------:R-:W-:-:S02]  /*e7470*/  @P1 LOP3.LUT R23, R23, 0x8, RZ, 0xfc, !PT ;  /* 0x0000000817171812 */ /* 0x000fc400078efcff */
[----:B------:R-:W-:Y:S01]  /*e7480*/  ISETP.LT.AND P1, PT, R115, UR72, !P0 ;  /* 0x0000004873007c0c */ /* 0x000fe2000c721270 */
[----:B------:R-:W1:Y:S01]  /*e7490*/  LDCU UR72, c[0x0][0x398] ;  /* 0x00007300ff4877ac */ /* 0x000e620008000800 */
[----:B------:R-:W-:Y:S02]  /*e74a0*/  ISETP.LT.AND P2, PT, R119, UR73, !P0 ;  /* 0x0000004977007c0c */ /* 0x000fe4000c741270 */
[----:B------:R-:W-:-:S09]  /*e74b0*/  ISETP.LT.AND P0, PT, R114, UR22, !P0 ;  /* 0x0000001672007c0c */ /* 0x000fd2000c701270 */
[----:B------:R-:W-:Y:S01]  /*e74c0*/  @P1 LOP3.LUT R13, R13, 0x80000000, RZ, 0xfc, !PT ;  /* 0x800000000d0d1812 */ /* 0x000fe200078efcff */
[----:B------:R-:W1:Y:S03]  /*e74d0*/  LDCU UR73, c[0x0][0x398] ;  /* 0x00007300ff4977ac */ /* 0x000e660008000800 */
[----:B------:R-:W-:Y:S02]  /*e74e0*/  LOP3.LUT R13, R13, 0xbfffffff, RZ, 0xc0, !PT ;  /* 0xbfffffff0d0d7812 */ /* 0x000fe400078ec0ff */
[----:B------:R-:W-:Y:S02]  /*e74f0*/  LOP3.LUT R23, R23, 0xfffffffd, RZ, 0xc0, !PT ;  /* 0xfffffffd17177812 */ /* 0x000fe400078ec0ff */
[----:B------:R-:W-:Y:S01]  /*e7500*/  @P0 LOP3.LUT R13, R13, 0x40000000, RZ, 0xfc, !PT ;  /* 0x400000000d0d0812 */ /* 0x000fe200078efcff */
[----:B------:R-:W-:Y:S01]  /*e7510*/  UMOV UR22, UR58 ;  /* 0x0000003a00167c82 */ /* 0x000fe20008000000 */
[----:B------:R-:W-:Y:S01]  /*e7520*/  ISETP.GE.AND P0, PT, R48, UR35, PT ;  /* 0x0000002330007c0c */ /* 0x000fe2000bf06270 */
[----:B------:R-:W1:Y:S01]  /*e7530*/  LDCU UR58, c[0x0][0x398] ;  /* 0x00007300ff3a77ac */ /* 0x000e620008000800 */
[----:B------:R-:W-:-:S02]  /*e7540*/  @P3 LOP3.LUT R23, R23, 0x2, RZ, 0xfc, !PT ;  /* 0x0000000217173812 */ /* 0x000fc400078efcff */
[----:B---3--:R-:W-:Y:S01]  /*e7550*/  ISETP.LT.AND P3, PT, R121, UR26, !P0 ;  /* 0x0000001a79007c0c */ /* 0x008fe2000c761270 */
[----:B------:R-:W3:Y:S01]  /*e7560*/  LDCU.64 UR34, c[0x0][0x398] ;  /* 0x00007300ff2277ac */ /* 0x000ee20008000a00 */
[----:B------:R-:W-:Y:S02]  /*e7570*/  LOP3.LUT R23, R23, 0xfffffffe, RZ, 0xc0, !PT ;  /* 0xfffffffe17177812 */ /* 0x000fe400078ec0ff */
[----:B------:R-:W-:Y:S02]  /*e7580*/  LOP3.LUT R13, R13, 0xfbffffff, RZ, 0xc0, !PT ;  /* 0xfbffffff0d0d7812 */ /* 0x000fe400078ec0ff */
[----:B------:R-:W-:Y:S02]  /*e7590*/  @P2 LOP3.LUT R23, R23, 0x1, RZ, 0xfc, !PT ;  /* 0x0000000117172812 */ /* 0x000fe400078efcff */
[----:B------:R-:W-:Y:S01]  /*e75a0*/  ISETP.LT.AND P2, PT, R132, UR56, !P0 ;  /* 0x0000003884007c0c */ /* 0x000fe2000c741270 */
[----:B------:R-:W3:Y:S04]  /*e75b0*/  LDCU UR56, c[0x0][0x398] ;  /* 0x00007300ff3877ac */ /* 0x000ee80008000800 */
[----:B------:R-:W-:-:S02]  /*e75c0*/  @P3 LOP3.LUT R13, R13, 0x4000000, RZ, 0xfc, !PT ;  /* 0x040000000d0d3812 */ /* 0x000fc400078efcff */
[----:B-1----:R-:W-:Y:S01]  /*e75d0*/  ISETP.LT.AND P1, PT, R123, UR58, !P0 ;  /* 0x0000003a7b007c0c */ /* 0x002fe2000c721270 */
        /* <DEDUP_REMOVED lines=8> */
[----:B------:R-:W-:Y:S01]  /*e7660*/  LOP3.LUT R13, R13, 0xf7ffffff, RZ, 0xc0, !PT ;  /* 0xf7ffffff0d0d7812 */ /* 0x000fe200078ec0ff */
[----:B------:R-:W1:Y:S01]  /*e7670*/  LDCU UR55, c[0x0][0x398] ;  /* 0x00007300ff3777ac */ /* 0x000e620008000800 */
[----:B---3--:R-:W-:Y:S01]  /*e7680*/  ISETP.LT.AND P2, PT, R119, UR56, !P0 ;  /* 0x0000003877007c0c */ /* 0x008fe2000c741270 */
[----:B------:R-:W3:Y:S06]  /*e7690*/  LDCU UR56, c[0x0][0x398] ;  /* 0x00007300ff3877ac */ /* 0x000eec0008000800 */
[----:B------:R-:W-:-:S04]  /*e76a0*/  @P1 LOP3.LUT R13, R13, 0x8000000, RZ, 0xfc, !PT ;  /* 0x080000000d0d1812 */ /* 0x000fc800078efcff */
[----:B------:R-:W-:-:S04]  /*e76b0*/  LOP3.LUT R13, R13, 0xfdffffff, RZ, 0xc0, !PT ;  /* 0xfdffffff0d0d7812 */ /* 0x000fc800078ec0ff */
[----:B------:R-:W-:Y:S02]  /*e76c0*/  @P3 LOP3.LUT R13, R13, 0x2000000, RZ, 0xfc, !PT ;  /* 0x020000000d0d3812 */ /* 0x000fe400078efcff */
[----:B-1----:R-:W-:Y:S01]  /*e76d0*/  ISETP.LT.AND P1, PT, R115, UR58, !P0 ;  /* 0x0000003a73007c0c */ /* 0x002fe2000c721270 */
[----:B------:R-:W1:Y:S01]  /*e76e0*/  LDCU.64 UR58, c[0x0][0x398] ;  /* 0x00007300ff3a77ac */ /* 0x000e620008000a00 */
[----:B------:R-:W-:-:S04]  /*e76f0*/  LOP3.LUT R13, R13, 0xfeffffff, RZ, 0xc0, !PT ;  /* 0xfeffffff0d0d7812 */ /* 0x000fc800078ec0ff */
[----:B------:R-:W-:Y:S02]  /*e7700*/  @P2 LOP3.LUT R13, R13, 0x1000000, RZ, 0xfc, !PT ;  /* 0x010000000d0d2812 */ /* 0x000fe400078efcff */
[----:B------:R-:W-:Y:S01]  /*e7710*/  ISETP.LT.AND P0, PT, R114, UR22, !P0 ;  /* 0x0000001672007c0c */ /* 0x000fe2000c701270 */
[----:B--2---:R2:W-:Y:S01]  /*e7720*/  STSM.16.M88.4 [R2], R44 ;  /* 0x0000002c02007844 */ /* 0x0045e20000000200 */
[----:B------:R-:W-:Y:S01]  /*e7730*/  LOP3.LUT R13, R13, 0xff7fffff, RZ, 0xc0, !PT ;  /* 0xff7fffff0d0d7812 */ /* 0x000fe200078ec0ff */
[----:B-1----:R-:W-:Y:S01]  /*e7740*/  UMOV UR26, UR58 ;  /* 0x0000003a001a7c82 */ /* 0x002fe20008000000 */
[----:B------:R-:W1:Y:S01]  /*e7750*/  LDCU UR58, c[0x0][0x398] ;  /* 0x00007300ff3a77ac */ /* 0x000e620008000800 */
[----:B------:R-:W-:Y:S01]  /*e7760*/  IMAD.U32 R111, RZ, RZ, UR35 ;  /* 0x00000023ff6f7e24 */ /* 0x000fe2000f8e00ff */
[----:B------:R-:W-:Y:S01]  /*e7770*/  @P1 LOP3.LUT R13, R13, 0x800000, RZ, 0xfc, !PT ;  /* 0x008000000d0d1812 */ /* 0x000fe200078efcff */
[----:B------:R-:W-:Y:S01]  /*e7780*/  VIADD R48, R118, 0x13 ;  /* 0x0000001376307836 */ /* 0x000fe20000000000 */
[----:B------:R-:W-:Y:S02]  /*e7790*/  BAR.SYNC.DEFER_BLOCKING 0x0 ;  /* 0x0000000000007b1d */ /* 0x000fe40000010000 */
[----:B------:R-:W-:-:S02]  /*e77a0*/  LOP3.LUT R13, R13, 0xffbfffff, RZ, 0xc0, !PT ;  /* 0xffbfffff0d0d7812 */ /* 0x000fc400078ec0ff */
[----:B------:R-:W-:Y:S02]  /*e77b0*/  LOP3.LUT R24, R24, 0x7fffffff, RZ, 0xc0, !PT ;  /* 0x7fffffff18187812 */ /* 0x000fe400078ec0ff */
[----:B------:R-:W-:Y:S01]  /*e77c0*/  LOP3.LUT R15, R15, 0x7fffffff, RZ, 0xc0, !PT ;  /* 0x7fffffff0f0f7812 */ /* 0x000fe200078ec0ff */
[----:B------:R-:W1:Y:S01]  /*e77d0*/  LDCU UR22, c[0x0][0x398] ;  /* 0x00007300ff1677ac */ /* 0x000e620008000800 */
[----:B--2---:R-:W-:Y:S01]  /*e77e0*/  VIADD R44, R118, 0x14 ;  /* 0x00000014762c7836 */ /* 0x004fe20000000000 */
[----:B------:R-:W-:-:S04]  /*e77f0*/  @P0 LOP3.LUT R13, R13, 0x400000, RZ, 0xfc, !PT ;  /* 0x004000000d0d0812 */ /* 0x000fc800078efcff */
[----:B------:R-:W-:Y:S02]  /*e7800*/  ISETP.GE.AND P0, PT, R44, UR31, PT ;  /* 0x0000001f2c007c0c */ /* 0x000fe4000bf06270 */
[----:B------:R-:W2:Y:S04]  /*e7810*/  LDL.LU R44, [R1+0x3b0] ;  /* 0x0003b000012c7983 */ /* 0x000ea80000300800 */
[----:B------:R-:W2:Y:S04]  /*e7820*/  LDL.LU R45, [R1+0x3b8] ;  /* 0x0003b800012d7983 */ /* 0x000ea80000300800 */
[----:B------:R-:W2:Y:S04]  /*e7830*/  LDL.LU R46, [R1+0x480] ;  /* 0x00048000012e7983 */ /* 0x000ea80000300800 */
[----:B------:R-:W2:Y:S01]  /*e7840*/  LDL.LU R47, [R1+0x488] ;  /* 0x00048800012f7983 */ /* 0x000ea20000300800 */
[----:B------:R-:W-:Y:S01]  /*e7850*/  ISETP.LT.AND P3, PT, R121, UR34, !P0 ;  /* 0x0000002279007c0c */ /* 0x000fe2000c761270 */
[----:B------:R-:W4:Y:S01]  /*e7860*/  LDCU.64 UR34, c[0x0][0x398] ;  /* 0x00007300ff2277ac */ /* 0x000f220008000a00 */
[----:B---3--:R-:W-:Y:S01]  /*e7870*/  ISETP.LT.AND P2, PT, R132, UR56, !P0 ;  /* 0x0000003884007c0c */ /* 0x008fe2000c741270 */
[----:B------:R-:W3:Y:S01]  /*e7880*/  LDS.128 R52, [R0] ;  /* 0x0000000000347984 */ /* 0x000ee20000000c00 */
[----:B------:R-:W-:Y:S01]  /*e7890*/  LOP3.LUT R13, R13, 0xfffbffff, RZ, 0xc0, !PT ;  /* 0xfffbffff0d0d7812 */ /* 0x000fe200078ec0ff */
[----:B------:R-:W4:Y:S01]  /*e78a0*/  LDCU UR56, c[0x0][0x398] ;  /* 0x00007300ff3877ac */ /* 0x000f220008000800 */
[----:B-1----:R-:W-:Y:S01]  /*e78b0*/  ISETP.LT.AND P1, PT, R123, UR58, !P0 ;  /* 0x0000003a7b007c0c */ /* 0x002fe2000c721270 */
[----:B------:R-:W-:Y:S06]  /*e78c0*/  BAR.SYNC.DEFER_BLOCKING 0x0 ;  /* 0x0000000000007b1d */ /* 0x000fec0000010000 */
[----:B------:R-:W-:Y:S01]  /*e78d0*/  @P3 LOP3.LUT R13, R13, 0x40000, RZ, 0xfc, !PT ;  /* 0x000400000d0d3812 */ /* 0x000fe200078efcff */
[----:B------:R-:W1:Y:S03]  /*e78e0*/  LDCU UR58, c[0x0][0x398] ;  /* 0x00007300ff3a77ac */ /* 0x000e660008000800 */
[----:B------:R-:W-:-:S04]  /*e78f0*/  LOP3.LUT R13, R13, 0xffdfffff, RZ, 0xc0, !PT ;  /* 0xffdfffff0d0d7812 */ /* 0x000fc800078ec0ff */
[----:B------:R-:W-:-:S04]  /*e7900*/  @P2 LOP3.LUT R13, R13, 0x200000, RZ, 0xfc, !PT ;  /* 0x002000000d0d2812 */ /* 0x000fc800078efcff */
[----:B------:R-:W-:-:S04]  /*e7910*/  LOP3.LUT R13, R13, 0xffefffff, RZ, 0xc0, !PT ;  /* 0xffefffff0d0d7812 */ /* 0x000fc800078ec0ff */
[----:B------:R-:W-:Y:S02]  /*e7920*/  @P1 LOP3.LUT R13, R13, 0x100000, RZ, 0xfc, !PT ;  /* 0x001000000d0d1812 */ /* 0x000fe400078efcff */
[----:B------:R-:W-:Y:S01]  /*e7930*/  ISETP.LT.AND P1, PT, R122, UR63, !P0 ;  /* 0x0000003f7a007c0c */ /* 0x000fe2000c721270 */
[----:B----4-:R-:W-:Y:S01]  /*e7940*/  UMOV UR31, UR34 ;  /* 0x00000022001f7c82 */ /* 0x010fe20008000000 */
[----:B------:R-:W-:Y:S01]  /*e7950*/  ISETP.LT.AND P3, PT, R120, UR55, !P0 ;  /* 0x0000003778007c0c */ /* 0x000fe2000c761270 */
[----:B------:R-:W4:Y:S01]  /*e7960*/  LDCU UR55, c[0x0][0x398] ;  /* 0x00007300ff3777ac */ /* 0x000f220008000800 */
[----:B------:R-:W-:Y:S02]  /*e7970*/  LOP3.LUT R13, R13, 0xfff7ffff, RZ, 0xc0, !PT ;  /* 0xfff7ffff0d0d7812 */ /* 0x000fe400078ec0ff */
[----:B------:R-:W-:Y:S01]  /*e7980*/  ISETP.LT.AND P2, PT, R119, UR56, !P0 ;  /* 0x0000003877007c0c */ /* 0x000fe2000c741270 */
[----:B------:R-:W2:Y:S01]  /*e7990*/  LDCU UR56, c[0x0][0x398] ;  /* 0x00007300ff3877ac */ /* 0x000ea20008000800 */
[----:B------:R-:W-:Y:S01]  /*e79a0*/  IMAD.U32 R109, RZ, RZ, UR35 ;  /* 0x00000023ff6d7e24 */ /* 0x000fe2000f8e00ff */
[----:B------:R-:W4:Y:S04]  /*e79b0*/  LDCU.64 UR34, c[0x0][0x398] ;  /* 0x00007300ff2277ac */ /* 0x000f280008000a00 */
[----:B------:R-:W-:Y:S01]  /*e79c0*/  @P1 LOP3.LUT R13, R13, 0x80000, RZ, 0xfc, !PT ;  /* 0x000800000d0d1812 */ /* 0x000fe200078efcff */
[----:B---3--:R-:W-:Y:S01]  /*e79d0*/  STL.64 [R1+0xea0], R52 ;  /* 0x000ea03401007387 */ /* 0x008fe20000100a00 */
[----:B------:R-:W3:Y:S02]  /*e79e0*/  LDCU UR63, c[0x0][0x398] ;  /* 0x00007300ff3f77ac */ /* 0x000ee40008000800 */
[----:B------:R-:W-:-:S04]  /*e79f0*/  LOP3.LUT R13, R13, 0xfffdffff, RZ, 0xc0, !PT ;  /* 0xfffdffff0d0d7812 */ /* 0x000fc800078ec0ff */
[----:B------:R-:W-:Y:S02]  /*e7a00*/  @P3 LOP3.LUT R13, R13, 0x20000, RZ, 0xfc, !PT ;  /* 0x000200000d0d3812 */ /* 0x000fe400078efcff */
[----:B-1----:R-:W-:Y:S01]  /*e7a10*/  ISETP.LT.AND P1, PT, R115, UR58, !P0 ;  /* 0x0000003a73007c0c */ /* 0x002fe2000c721270 */
[----:B------:R-:W1:Y:S01]  /*e7a20*/  LDCU UR58, c[0x0][0x398] ;  /* 0x00007300ff3a77ac */ /* 0x000e620008000800 */
[----:B------:R-:W-:-:S04]  /*e7a30*/  LOP3.LUT R13, R13, 0xfffeffff, RZ, 0xc0, !PT ;  /* 0xfffeffff0d0d7812 */ /* 0x000fc800078ec0ff */
[----:B------:R-:W-:Y:S02]  /*e7a40*/  @P2 LOP3.LUT R13, R13, 0x10000, RZ, 0xfc, !PT ;  /* 0x000100000d0d2812 */ /* 0x000fe400078efcff */
[----:B------:R-:W-:Y:S02]  /*e7a50*/  ISETP.LT.AND P0, PT, R114, UR26, !P0 ;  /* 0x0000001a72007c0c */ /* 0x000fe4000c701270 */
[----:B------:R-:W-:-:S04]  /*e7a60*/  LOP3.LUT R13, R13, 0xffff7fff, RZ, 0xc0, !PT ;  /* 0xffff7fff0d0d7812 */ /* 0x000fc800078ec0ff */
[----:B------:R-:W-:-:S04]  /*e7a70*/  @P1 LOP3.LUT R13, R13, 0x8000, RZ, 0xfc, !PT ;  /* 0x000080000d0d1812 */ /* 0x000fc800078efcff */
[----:B------:R-:W-:-:S04]  /*e7a80*/  LOP3.LUT R13, R13, 0xffffbfff, RZ, 0xc0, !PT ;  /* 0xffffbfff0d0d7812 */ /* 0x000fc800078ec0ff */
[----:B------:R-:W-:Y:S02]  /*e7a90*/  @P0 LOP3.LUT R13, R13, 0x4000, RZ, 0xfc, !PT ;  /* 0x000040000d0d0812 */ /* 0x000fe400078efcff */
[----:B------:R-:W-:-:S04]  /*e7aa0*/  ISETP.GE.AND P0, PT, R48, UR27, PT ;  /* 0x0000001b30007c0c */ /* 0x000fc8000bf06270 */
[----:B------:R-:W-:Y:S02]  /*e7ab0*/  ISETP.LT.AND P1, PT, R121, UR31, !P0 ;  /* 0x0000001f79007c0c */ /* 0x000fe4000c721270 */
[----:B------:R-:W-:Y:S02]  /*e7ac0*/  ISETP.LT.AND P3, PT, R132, UR62, !P0 ;  /* 0x0000003e84007c0c */ /* 0x000fe4000c761270 */
[----:B------:R-:W-:Y:S01]  /*e7ad0*/  LOP3.LUT R13, R13, 0xfffffbff, RZ, 0xc0, !PT ;  /* 0xfffffbff0d0d7812 */ /* 0x000fe200078ec0ff */
[----:B----4-:R-:W-:Y:S01]  /*e7ae0*/  UMOV UR26, UR34 ;  /* 0x00000022001a7c82 */ /* 0x010fe20008000000 */
[----:B------:R-:W-:Y:S01]  /*e7af0*/  ISETP.LT.AND P2, PT, R123, UR55, !P0 ;  /* 0x000000377b007c0c */ /* 0x000fe2000c741270 */
[----:B------:R-:W-:Y:S01]  /*e7b00*/  STL.64 [R1+0xea8], R54 ;  /* 0x000ea83601007387 */ /* 0x000fe20000100a00 */
[----:B------:R-:W-:Y:S01]  /*e7b10*/  IMAD.U32 R108, RZ, RZ, UR35 ;  /* 0x00000023ff6c7e24 */ /* 0x000fe2000f8e00ff */
[----:B------:R-:W4:Y:S04]  /*e7b20*/  LDCU.64 UR34, c[0x0][0x398] ;  /* 0x00007300ff2277ac */ /* 0x000f280008000a00 */
[----:B------:R-:W-:Y:S01]  /*e7b30*/  @P1 LOP3.LUT R13, R13, 0x400, RZ, 0xfc, !PT ;  /* 0x000004000d0d1812 */ /* 0x000fe200078efcff */
[----:B--2---:R2:W-:Y:S03]  /*e7b40*/  STSM.16.M88.4 [R2], R44 ;  /* 0x0000002c02007844 */ /* 0x0045e60000000200 */
[----:B------:R-:W-:Y:S01]  /*e7b50*/  LOP3.LUT R13, R13, 0xffffdfff, RZ, 0xc0, !PT ;  /* 0xffffdfff0d0d7812 */ /* 0x000fe200078ec0ff */
[----:B------:R-:W-:Y:S01]  /*e7b60*/  VIADD R48, R118, 0x11 ;  /* 0x0000001176307836 */ /* 0x000fe20000000000 */
[----:B------:R-:W-:Y:S01]  /*e7b70*/  ISETP.LT.AND P1, PT, R122, UR56, !P0 ;  /* 0x000000387a007c0c */ /* 0x000fe2000c721270 */
[----:B------:R-:W-:Y:S01]  /*e7b80*/  BAR.SYNC.DEFER_BLOCKING 0x0 ;  /* 0x0000000000007b1d */ /* 0x000fe20000010000 */
[----:B------:R-:W-:-:S04]  /*e7b90*/  @P3 LOP3.LUT R13, R13, 0x2000, RZ, 0xfc, !PT ;  /* 0x000020000d0d3812 */ /* 0x000fc800078efcff */
[----:B------:R-:W-:Y:S01]  /*e7ba0*/  LOP3.LUT R13, R13, 0xffffefff, RZ, 0xc0, !PT ;  /* 0xffffefff0d0d7812 */ /* 0x000fe200078ec0ff */
[----:B----4-:R-:W-:Y:S01]  /*e7bb0*/  IMAD.U32 R106, RZ, RZ, UR35 ;  /* 0x00000023ff6a7e24 */ /* 0x010fe2000f8e00ff */
[----:B------:R-:W-:Y:S01]  /*e7bc0*/  LOP3.LUT R25, R25, 0x7fffffff, RZ, 0xc0, !PT ;  /* 0x7fffffff19197812 */ /* 0x000fe200078ec0ff */
[----:B------:R-:W4:Y:S01]  /*e7bd0*/  LDCU UR62, c[0x0][0x398] ;  /* 0x00007300ff3e77ac */ /* 0x000f220008000800 */
[----:B------:R-:W-:Y:S02]  /*e7be0*/  @P2 LOP3.LUT R13, R13, 0x1000, RZ, 0xfc, !PT ;  /* 0x000010000d0d2812 */ /* 0x000fe400078efcff */
[----:B-1----:R-:W-:Y:S01]  /*e7bf0*/  ISETP.LT.AND P3, PT, R120, UR58, !P0 ;  /* 0x0000003a78007c0c */ /* 0x002fe2000c761270 */
[----:B------:R-:W1:Y:S01]  /*e7c00*/  LDCU UR58, c[0x0][0x398] ;  /* 0x00007300ff3a77ac */ /* 0x000e620008000800 */
[----:B------:R-:W-:Y:S02]  /*e7c10*/  LOP3.LUT R13, R13, 0xfffff7ff, RZ, 0xc0, !PT ;  /* 0xfffff7ff0d0d7812 */ /* 0x000fe400078ec0ff */
[----:B--2---:R-:W-:Y:S01]  /*e7c20*/  IADD3 R44, PT, PT, R118, 0x12, RZ ;  /* 0x00000012762c7810 */ /* 0x004fe20007ffe0ff */
[----:B------:R-:W2:Y:S01]  /*e7c30*/  LDCU UR56, c[0x0][0x398] ;  /* 0x00007300ff3877ac */ /* 0x000ea20008000800 */
[----:B------:R-:W-:-:S02]  /*e7c40*/  @P1 LOP3.LUT R13, R13, 0x800, RZ, 0xfc, !PT ;  /* 0x000008000d0d1812 */ /* 0x000fc400078efcff */
[----:B------:R-:W-:Y:S01]  /*e7c50*/  ISETP.LT.AND P2, PT, R119, UR77, !P0 ;  /* 0x0000004d77007c0c */ /* 0x000fe2000c741270 */
[----:B------:R-:W1:Y:S01]  /*e7c60*/  LDCU UR55, c[0x0][0x398] ;  /* 0x00007300ff3777ac */ /* 0x000e620008000800 */
        /* <DEDUP_REMOVED lines=13> */
[----:B------:R-:W2:Y:S01]  /*e7d40*/  LDCU UR23, c[0x0][0x398] ;  /* 0x00007300ff1777ac */ /* 0x000ea20008000800 */
[----:B------:R-:W2:Y:S04]  /*e7d50*/  LDL.LU R44, [R1+0x590] ;  /* 0x00059000012c7983 */ /* 0x000ea80000300800 */
[----:B------:R-:W2:Y:S04]  /*e7d60*/  LDL.LU R45, [R1+0x598] ;  /* 0x00059800012d7983 */ /* 0x000ea80000300800 */
[----:B------:R-:W2:Y:S04]  /*e7d70*/  LDL.LU R46, [R1+0x6a0] ;  /* 0x0006a000012e7983 */ /* 0x000ea80000300800 */
[----:B------:R-:W2:Y:S01]  /*e7d80*/  LDL.LU R47, [R1+0x6a8] ;  /* 0x0006a800012f7983 */ /* 0x000ea20000300800 */
[----:B-1----:R-:W-:Y:S01]  /*e7d90*/  IMAD.U32 R107, RZ, RZ, UR27 ;  /* 0x0000001bff6b7e24 */ /* 0x002fe2000f8e00ff */
[----:B------:R-:W-:-:S02]  /*e7da0*/  UMOV UR27, UR26 ;  /* 0x0000001a001b7c82 */ /* 0x000fc40008000000 */
[----:B------:R-:W-:Y:S01]  /*e7db0*/  ISETP.LT.AND P1, PT, R121, UR27, !P0 ;  /* 0x0000001b79007c0c */ /* 0x000fe2000c721270 */
[----:B------:R-:W-:Y:S01]  /*e7dc0*/  BAR.SYNC.DEFER_BLOCKING 0x0 ;  /* 0x0000000000007b1d */ /* 0x000fe20000010000 */
[----:B------:R-:W-:Y:S02]  /*e7dd0*/  ISETP.LT.AND P3, PT, R132, UR69, !P0 ;  /* 0x0000004584007c0c */ /* 0x000fe4000c761270 */
[----:B------:R-:W-:Y:S02]  /*e7de0*/  LOP3.LUT R13, R13, 0xfffffffb, RZ, 0xc0, !PT ;  /* 0xfffffffb0d0d7812 */ /* 0x000fe400078ec0ff */
[----:B------:R-:W-:Y:S01]  /*e7df0*/  ISETP.LT.AND P2, PT, R123, UR68, !P0 ;  /* 0x000000447b007c0c */ /* 0x000fe2000c741270 */
[----:B------:R-:W-:Y:S01]  /*e7e00*/  UMOV UR26, UR34 ;  /* 0x00000022001a7c82 */ /* 0x000fe20008000000 */
[----:B------:R-:W1:Y:S01]  /*e7e10*/  LDCU.64 UR34, c[0x0][0x398] ;  /* 0x00007300ff2277ac */ /* 0x000e620008000a00 */
[----:B------:R-:W-:Y:S01]  /*e7e20*/  STL.64 [R1+0xe90], R52 ;  /* 0x000e903401007387 */ /* 0x000fe20000100a00 */
[----:B------:R-:W2:Y:S03]  /*e7e30*/  LDCU UR68, c[0x0][0x398] ;  /* 0x00007300ff4477ac */ /* 0x000ea60008000800 */
[----:B------:R-:W-:Y:S01]  /*e7e40*/  @P1 LOP3.LUT R13, R13, 0x4, RZ, 0xfc, !PT ;  /* 0x000000040d0d1812 */ /* 0x000fe200078efcff */
[----:B------:R-:W2:Y:S03]  /*e7e50*/  LDCU UR69, c[0x0][0x398] ;  /* 0x00007300ff4577ac */ /* 0x000ea60008000800 */
[----:B------:R-:W-:-:S04]  /*e7e60*/  LOP3.LUT R13, R13, 0xffffffdf, RZ, 0xc0, !PT ;  /* 0xffffffdf0d0d7812 */ /* 0x000fc800078ec0ff */
[----:B------:R-:W-:Y:S02]  /*e7e70*/  @P3 LOP3.LUT R13, R13, 0x20, RZ, 0xfc, !PT ;  /* 0x000000200d0d3812 */ /* 0x000fe400078efcff */
[----:B------:R-:W-:Y:S01]  /*e7e80*/  ISETP.LT.AND P1, PT, R122, UR66, !P0 ;  /* 0x000000427a007c0c */ /* 0x000fe2000c721270 */
[----:B------:R-:W-:Y:S01]  /*e7e90*/  STL.64 [R1+0xe98], R54 ;  /* 0x000e983601007387 */ /* 0x000fe20000100a00 */
[----:B------:R-:W-:Y:S01]  /*e7ea0*/  LOP3.LUT R13, R13, 0xffffffef, RZ, 0xc0, !PT ;  /* 0xffffffef0d0d7812 */ /* 0x000fe200078ec0ff */
[----:B-1----:R-:W-:Y:S01]  /*e7eb0*/  IMAD.U32 R104, RZ, RZ, UR35 ;  /* 0x00000023ff687e24 */ /* 0x002fe2000f8e00ff */
[----:B------:R-:W-:Y:S01]  /*e7ec0*/  ISETP.LT.AND P3, PT, R120, UR65, !P0 ;  /* 0x0000004178007c0c */ /* 0x000fe2000c761270 */
[----:B------:R-:W1:Y:S01]  /*e7ed0*/  LDCU UR65, c[0x0][0x398] ;  /* 0x00007300ff4177ac */ /* 0x000e620008000800 */
[----:B------:R-:W-:Y:S01]  /*e7ee0*/  @P2 LOP3.LUT R13, R13, 0x10, RZ, 0xfc, !PT ;  /* 0x000000100d0d2812 */ /* 0x000fe200078efcff */
[----:B------:R-:W1:Y:S03]  /*e7ef0*/  LDCU UR66, c[0x0][0x398] ;  /* 0x00007300ff4277ac */ /* 0x000e660008000800 */
[----:B------:R-:W-:-:S04]  /*e7f00*/  LOP3.LUT R13, R13, 0xfffffff7, RZ, 0xc0, !PT ;  /* 0xfffffff70d0d7812 */ /* 0x000fc800078ec0ff */
[----:B------:R-:W-:Y:S02]  /*e7f10*/  @P1 LOP3.LUT R13, R13, 0x8, RZ, 0xfc, !PT ;  /* 0x000000080d0d1812 */ /* 0x000fe400078efcff */
[----:B------:R-:W-:Y:S01]  /*e7f20*/  ISETP.LT.AND P1, PT, R115, UR45, !P0 ;  /* 0x0000002d73007c0c */ /* 0x000fe2000c721270 */
[----:B------:R-:W1:Y:S01]  /*e7f30*/  LDCU UR45, c[0x0][0x398] ;  /* 0x00007300ff2d77ac */ /* 0x000e620008000800 */
[----:B------:R-:W-:Y:S02]  /*e7f40*/  ISETP.LT.AND P2, PT, R119, UR64, !P0 ;  /* 0x0000004077007c0c */ /* 0x000fe4000c741270 */
[----:B------:R-:W-:Y:S01]  /*e7f50*/  ISETP.LT.AND P0, PT, R114, UR26, !P0 ;  /* 0x0000001a72007c0c */ /* 0x000fe2000c701270 */
[----:B------:R-:W1:Y:S01]  /*e7f60*/  LDCU.64 UR26, c[0x0][0x398] ;  /* 0x00007300ff1a77ac */ /* 0x000e620008000a00 */
[----:B------:R-:W-:Y:S01]  /*e7f70*/  LOP3.LUT R13, R13, 0xfffffffd, RZ, 0xc0, !PT ;  /* 0xfffffffd0d0d7812 */ /* 0x000fe200078ec0ff */
[----:B------:R-:W1:Y:S06]  /*e7f80*/  LDCU UR64, c[0x0][0x398] ;  /* 0x00007300ff4077ac */ /* 0x000e6c0008000800 */
[----:B------:R-:W-:-:S04]  /*e7f90*/  @P1 LOP3.LUT R24, R24, 0x80000000, RZ, 0xfc, !PT ;  /* 0x8000000018181812 */ /* 0x000fc800078efcff */
[----:B------:R-:W-:-:S04]  /*e7fa0*/  LOP3.LUT R24, R24, 0xbfffffff, RZ, 0xc0, !PT ;  /* 0xbfffffff18187812 */ /* 0x000fc800078ec0ff */
[----:B------:R-:W-:Y:S02]  /*e7fb0*/  @P0 LOP3.LUT R24, R24, 0x40000000, RZ, 0xfc, !PT ;  /* 0x4000000018180812 */ /* 0x000fe400078efcff */
[----:B------:R-:W-:Y:S02]  /*e7fc0*/  ISETP.GE.AND P0, PT, R48, UR19, PT ;  /* 0x0000001330007c0c */ /* 0x000fe4000bf06270 */
[----:B-1----:R-:W-:Y:S01]  /*e7fd0*/  MOV R105, UR27 ;  /* 0x0000001b00697c02 */ /* 0x002fe20008000f00 */
[----:B------:R-:W-:Y:S02]  /*e7fe0*/  UMOV UR27, UR26 ;  /* 0x0000001a001b7c82 */ /* 0x000fe40008000000 */
[----:B------:R-:W-:Y:S02]  /*e7ff0*/  ISETP.LT.AND P1, PT, R121, UR27, !P0 ;  /* 0x0000001b79007c0c */ /* 0x000fe4000c721270 */
[----:B------:R-:W-:Y:S02]  /*e8000*/  @P3 LOP3.LUT R13, R13, 0x2, RZ, 0xfc, !PT ;  /* 0x000000020d0d3812 */ /* 0x000fe400078efcff */
[----:B------:R-:W-:Y:S01]  /*e8010*/  LOP3.LUT R24, R24, 0xfbffffff, RZ, 0xc0, !PT ;  /* 0xfbffffff18187812 */ /* 0x000fe200078ec0ff */
[----:B------:R-:W-:Y:S01]  /*e8020*/  UMOV UR26, UR34 ;  /* 0x00000022001a7c82 */ /* 0x000fe20008000000 */
[----:B------:R-:W-:Y:S01]  /*e8030*/  ISETP.LT.AND P3, PT, R132, UR40, !P0 ;  /* 0x0000002884007c0c */ /* 0x000fe2000c761270 */
[----:B------:R-:W1:Y:S01]  /*e8040*/  LDCU.64 UR34, c[0x0][0x398] ;  /* 0x00007300ff2277ac */ /* 0x000e620008000a00 */
[----:B------:R-:W-:Y:S01]  /*e8050*/  LOP3.LUT R13, R13, 0xfffffffe, RZ, 0xc0, !PT ;  /* 0xfffffffe0d0d7812 */ /* 0x000fe200078ec0ff */
[----:B--2---:R2:W-:Y:S04]  /*e8060*/  STSM.16.M88.4 [R2], R44 ;  /* 0x0000002c02007844 */ /* 0x0045e80000000200 */
[----:B------:R-:W-:Y:S01]  /*e8070*/  @P1 LOP3.LUT R24, R24, 0x4000000, RZ, 0xfc, !PT ;  /* 0x0400000018181812 */ /* 0x000fe200078efcff */
[----:B------:R-:W-:Y:S01]  /*e8080*/  VIADD R48, R118, 0xf ;  /* 0x0000000f76307836 */ /* 0x000fe20000000000 */
[----:B------:R-:W-:Y:S01]  /*e8090*/  @P2 LOP3.LUT R13, R13, 0x1, RZ, 0xfc, !PT ;  /* 0x000000010d0d2812 */ /* 0x000fe200078efcff */
[----:B-1----:R-:W-:Y:S01]  /*e80a0*/  UMOV UR31, UR34 ;  /* 0x00000022001f7c82 */ /* 0x002fe20008000000 */
[----:B------:R-:W-:Y:S01]  /*e80b0*/  ISETP.LT.AND P2, PT, R123, UR42, !P0 ;  /* 0x0000002a7b007c0c */ /* 0x000fe2000c741270 */
[----:B------:R-:W-:Y:S01]  /*e80c0*/  IMAD.U32 R103, RZ, RZ, UR35 ;  /* 0x00000023ff677e24 */ /* 0x000fe2000f8e00ff */
[----:B------:R-:W-:Y:S01]  /*e80d0*/  LOP3.LUT R24, R24, 0xdfffffff, RZ, 0xc0, !PT ;  /* 0xdfffffff18187812 */ /* 0x000fe200078ec0ff */
[----:B------:R-:W1:Y:S01]  /*e80e0*/  LDCU.64 UR34, c[0x0][0x398] ;  /* 0x00007300ff2277ac */ /* 0x000e620008000a00 */
[----:B------:R-:W-:Y:S02]  /*e80f0*/  BAR.SYNC.DEFER_BLOCKING 0x0 ;  /* 0x0000000000007b1d */ /* 0x000fe40000010000 */
[----:B------:R-:W-:-:S02]  /*e8100*/  @P3 LOP3.LUT R24, R24, 0x20000000, RZ, 0xfc, !PT ;  /* 0x2000000018183812 */ /* 0x000fc400078efcff */
[----:B------:R-:W-:Y:S02]  /*e8110*/  ISETP.LT.AND P1, PT, R122, UR39, !P0 ;  /* 0x000000277a007c0c */ /* 0x000fe4000c721270 */
[----:B------:R-:W-:Y:S01]  /*e8120*/  LOP3.LUT R24, R24, 0xefffffff, RZ, 0xc0, !PT ;  /* 0xefffffff18187812 */ /* 0x000fe200078ec0ff */
[----:B--2---:R-:W-:Y:S01]  /*e8130*/  VIADD R44, R118, 0x10 ;  /* 0x00000010762c7836 */ /* 0x004fe20000000000 */
[----:B------:R-:W-:Y:S01]  /*e8140*/  ISETP.LT.AND P3, PT, R120, UR38, !P0 ;  /* 0x0000002678007c0c */ /* 0x000fe2000c761270 */
[----:B------:R-:W2:Y:S01]  /*e8150*/  LDCU UR27, c[0x0][0x398] ;  /* 0x00007300ff1b77ac */ /* 0x000ea20008000800 */
[----:B------:R-:W-:Y:S02]  /*e8160*/  @P2 LOP3.LUT R24, R24, 0x10000000, RZ, 0xfc, !PT ;  /* 0x1000000018182812 */ /* 0x000fe400078efcff */
[----:B------:R-:W-:Y:S01]  /*e8170*/  MOV R110, UR59 ;  /* 0x0000003b006e7c02 */ /* 0x000fe20008000f00 */
[----:B------:R-:W2:Y:S01]  /*e8180*/  LDCU UR59, c[0x0][0x398] ;  /* 0x00007300ff3b77ac */ /* 0x000ea20008000800 */
[----:B------:R-:W-:-:S02]  /*e8190*/  LOP3.LUT R24, R24, 0xf7ffffff, RZ, 0xc0, !PT ;  /* 0xf7ffffff18187812 */ /* 0x000fc400078ec0ff */
[----:B-1----:R-:W-:Y:S01]  /*e81a0*/  MOV R102, UR35 ;  /* 0x0000002300667c02 */ /* 0x002fe20008000f00 */
[----:B------:R-:W-:Y:S01]  /*e81b0*/  UMOV UR19, UR34 ;  /* 0x0000002200137c82 */ /* 0x000fe20008000000 */
[----:B------:R-:W-:Y:S01]  /*e81c0*/  @P1 LOP3.LUT R24, R24, 0x8000000, RZ, 0xfc, !PT ;  /* 0x0800000018181812 */ /* 0x000fe200078efcff */
[----:B------:R-:W1:Y:S01]  /*e81d0*/  LDCU.64 UR34, c[0x0][0x398] ;  /* 0x00007300ff2277ac */ /* 0x000e620008000a00 */
[----:B------:R-:W-:Y:S02]  /*e81e0*/  ISETP.LT.AND P2, PT, R119, UR43, !P0 ;  /* 0x0000002b77007c0c */ /* 0x000fe4000c741270 */
[----:B------:R-:W-:Y:S01]  /*e81f0*/  LOP3.LUT R24, R24, 0xfdffffff, RZ, 0xc0, !PT ;  /* 0xfdffffff18187812 */ /* 0x000fe200078ec0ff */
[----:B------:R-:W2:Y:S01]  /*e8200*/  LDS.128 R52, [R0] ;  /* 0x0000000000347984 */ /* 0x000ea20000000c00 */
[----:B------:R-:W-:Y:S01]  /*e8210*/  ISETP.LT.AND P1, PT, R115, UR44, !P0 ;  /* 0x0000002c73007c0c */ /* 0x000fe2000c721270 */
[----:B------:R-:W2:Y:S01]  /*e8220*/  LDCU UR40, c[0x0][0x398] ;  /* 0x00007300ff2877ac */ /* 0x000ea20008000800 */
[----:B------:R-:W-:Y:S01]  /*e8230*/  @P3 LOP3.LUT R24, R24, 0x2000000, RZ, 0xfc, !PT ;  /* 0x0200000018183812 */ /* 0x000fe200078efcff */
[----:B------:R-:W2:Y:S03]  /*e8240*/  LDCU UR43, c[0x0][0x398] ;  /* 0x00007300ff2b77ac */ /* 0x000ea60008000800 */
[----:B------:R-:W-:Y:S01]  /*e8250*/  LOP3.LUT R24, R24, 0xfeffffff, RZ, 0xc0, !PT ;  /* 0xfeffffff18187812 */ /* 0x000fe200078ec0ff */
[----:B------:R-:W2:Y:S03]  /*e8260*/  LDCU UR44, c[0x0][0x398] ;  /* 0x00007300ff2c77ac */ /* 0x000ea60008000800 */
[----:B------:R-:W-:-:S02]  /*e8270*/  @P2 LOP3.LUT R24, R24, 0x1000000, RZ, 0xfc, !PT ;  /* 0x0100000018182812 */ /* 0x000fc400078efcff */
[----:B------:R-:W-:Y:S01]  /*e8280*/  ISETP.LT.AND P0, PT, R114, UR26, !P0 ;  /* 0x0000001a72007c0c */ /* 0x000fe2000c701270 */
[----:B-1----:R-:W-:Y:S01]  /*e8290*/  IMAD.U32 R101, RZ, RZ, UR35 ;  /* 0x00000023ff657e24 */ /* 0x002fe2000f8e00ff */
[----:B------:R-:W-:Y:S01]  /*e82a0*/  LOP3.LUT R24, R24, 0xff7fffff, RZ, 0xc0, !PT ;  /* 0xff7fffff18187812 */ /* 0x000fe200078ec0ff */
[----:B------:R-:W1:Y:S03]  /*e82b0*/  LDCU UR26, c[0x0][0x398] ;  /* 0x00007300ff1a77ac */ /* 0x000e660008000800 */
[----:B------:R-:W-:Y:S01]  /*e82c0*/  @P1 LOP3.LUT R24, R24, 0x800000, RZ, 0xfc, !PT ;  /* 0x0080000018181812 */ /* 0x000fe200078efcff */
[----:B------:R-:W1:Y:S03]  /*e82d0*/  LDCU UR38, c[0x0][0x398] ;  /* 0x00007300ff2677ac */ /* 0x000e660008000800 */
[----:B------:R-:W-:Y:S01]  /*e82e0*/  LOP3.LUT R24, R24, 0xffbfffff, RZ, 0xc0, !PT ;  /* 0xffbfffff18187812 */ /* 0x000fe200078ec0ff */
[----:B------:R-:W1:Y:S03]  /*e82f0*/  LDCU UR39, c[0x0][0x398] ;  /* 0x00007300ff2777ac */ /* 0x000e660008000800 */
[----:B------:R-:W-:Y:S01]  /*e8300*/  @P0 LOP3.LUT R24, R24, 0x400000, RZ, 0xfc, !PT ;  /* 0x0040000018180812 */ /* 0x000fe200078efcff */
[----:B------:R-:W1:Y:S01]  /*e8310*/  LDCU UR42, c[0x0][0x398] ;  /* 0x00007300ff2a77ac */ /* 0x000e620008000800 */
[----:B------:R-:W-:-:S02]  /*e8320*/  ISETP.GE.AND P0, PT, R44, UR15, PT ;  /* 0x0000000f2c007c0c */ /* 0x000fc4000bf06270 */
        /* <DEDUP_REMOVED lines=9> */
[----:B------:R-:W-:-:S03]  /*e83c0*/  ISETP.LT.AND P2, PT, R123, UR20, !P0 ;  /* 0x000000147b007c0c */ /* 0x000fc6000c741270 */
[----:B------:R-:W-:Y:S01]  /*e83d0*/  UMOV UR16, UR34 ;  /* 0x0000002200107c82 */ /* 0x000fe20008000000 */
[----:B------:R-:W1:Y:S03]  /*e83e0*/  LDCU.64 UR34, c[0x0][0x398] ;  /* 0x00007300ff2277ac */ /* 0x000e660008000a00 */
[----:B------:R-:W-:Y:S01]  /*e83f0*/  @P1 LOP3.LUT R24, R24, 0x40000, RZ, 0xfc, !PT ;  /* 0x0004000018181812 */ /* 0x000fe200078efcff */
[----:B--2---:R-:W-:Y:S01]  /*e8400*/  STL.64 [R1+0xe80], R52 ;  /* 0x000e803401007387 */ /* 0x004fe20000100a00 */
[----:B------:R-:W2:Y:S02]  /*e8410*/  LDCU UR20, c[0x0][0x398] ;  /* 0x00007300ff1477ac */ /* 0x000ea40008000800 */
[----:B------:R-:W-:-:S04]  /*e8420*/  LOP3.LUT R24, R24, 0xffdfffff, RZ, 0xc0, !PT ;  /* 0xffdfffff18187812 */ /* 0x000fc800078ec0ff */
[----:B------:R-:W-:Y:S02]  /*e8430*/  @P3 LOP3.LUT R24, R24, 0x200000, RZ, 0xfc, !PT ;  /* 0x0020000018183812 */ /* 0x000fe400078efcff */
[----:B------:R-:W-:Y:S01]  /*e8440*/  ISETP.LT.AND P1, PT, R122, UR24, !P0 ;  /* 0x000000187a007c0c */ /* 0x000fe2000c721270 */
[----:B-1----:R-:W-:Y:S01]  /*e8450*/  UMOV UR15, UR34 ;  /* 0x00000022000f7c82 */ /* 0x002fe20008000000 */
[----:B------:R-:W-:Y:S01]  /*e8460*/  LOP3.LUT R24, R24, 0xffefffff, RZ, 0xc0, !PT ;  /* 0xffefffff18187812 */ /* 0x000fe200078ec0ff */
[----:B------:R-:W-:Y:S01]  /*e8470*/  STL.64 [R1+0xe88], R54 ;  /* 0x000e883601007387 */ /* 0x000fe20000100a00 */
[----:B------:R-:W-:Y:S01]  /*e8480*/  ISETP.LT.AND P3, PT, R120, UR28, !P0 ;  /* 0x0000001c78007c0c */ /* 0x000fe2000c761270 */
[----:B------:R-:W1:Y:S01]  /*e8490*/  LDCU UR24, c[0x0][0x398] ;  /* 0x00007300ff1877ac */ /* 0x000e620008000800 */
        /* <DEDUP_REMOVED lines=8> */
[----:B------:R-:W-:Y:S02]  /*e8520*/  @P3 LOP3.LUT R24, R24, 0x20000, RZ, 0xfc, !PT ;  /* 0x0002000018183812 */ /* 0x000fe400078efcff */
[----:B------:R-:W-:Y:S01]  /*e8530*/  ISETP.LT.AND P1, PT, R115, UR36, !P0 ;  /* 0x0000002473007c0c */ /* 0x000fe2000c721270 */
[----:B---3--:R3:W-:Y:S01]  /*e8540*/  STSM.16.M88.4 [R2], R44 ;  /* 0x0000002c02007844 */ /* 0x0087e20000000200 */
[----:B------:R-:W-:Y:S01]  /*e8550*/  LOP3.LUT R24, R24, 0xfffeffff, RZ, 0xc0, !PT ;  /* 0xfffeffff18187812 */ /* 0x000fe200078ec0ff */
[----:B------:R-:W-:Y:S01]  /*e8560*/  IMAD.U32 R100, RZ, RZ, UR35 ;  /* 0x00000023ff647e24 */ /* 0x000fe2000f8e00ff */
[----:B------:R-:W-:Y:S01]  /*e8570*/  ISETP.LT.AND P0, PT, R114, UR19, !P0 ;  /* 0x0000001372007c0c */ /* 0x000fe2000c701270 */
[----:B------:R-:W-:Y:S01]  /*e8580*/  BAR.SYNC.DEFER_BLOCKING 0x0 ;  /* 0x0000000000007b1d */ /* 0x000fe20000010000 */
[----:B------:R-:W-:-:S04]  /*e8590*/  @P2 LOP3.LUT R24, R24, 0x10000, RZ, 0xfc, !PT ;  /* 0x0001000018182812 */ /* 0x000fc800078efcff */
[----:B------:R-:W-:Y:S01]  /*e85a0*/  LOP3.LUT R24, R24, 0xffff7fff, RZ, 0xc0, !PT ;  /* 0xffff7fff18187812 */ /* 0x000fe200078ec0ff */
[----:B------:R-:W1:Y:S03]  /*e85b0*/  LDCU UR19, c[0x0][0x398] ;  /* 0x00007300ff1377ac */ /* 0x000e660008000800 */
[----:B------:R-:W-:Y:S01]  /*e85c0*/  @P1 LOP3.LUT R24, R24, 0x8000, RZ, 0xfc, !PT ;  /* 0x0000800018181812 */ /* 0x000fe200078efcff */
[----:B------:R-:W1:Y:S03]  /*e85d0*/  LDCU UR35, c[0x0][0x398] ;  /* 0x00007300ff2377ac */ /* 0x000e660008000800 */
[----:B------:R-:W-:Y:S01]  /*e85e0*/  LOP3.LUT R24, R24, 0xffffbfff, RZ, 0xc0, !PT ;  /* 0xffffbfff18187812 */ /* 0x000fe200078ec0ff */
[----:B------:R-:W1:Y:S03]  /*e85f0*/  LDCU UR36, c[0x0][0x398] ;  /* 0x00007300ff2477ac */ /* 0x000e660008000800 */
[----:B------:R-:W-:-:S02]  /*e8600*/  @P0 LOP3.LUT R24, R24, 0x4000, RZ, 0xfc, !PT ;  /* 0x0000400018180812 */ /* 0x000fc400078efcff */
[----:B------:R-:W-:-:S04]  /*e8610*/  ISETP.GE.AND P0, PT, R48, UR11, PT ;  /* 0x0000000b30007c0c */ /* 0x000fc8000bf06270 */
[----:B------:R-:W-:Y:S01]  /*e8620*/  ISETP.LT.AND P1, PT, R121, UR16, !P0 ;  /* 0x0000001079007c0c */ /* 0x000fe2000c721270 */
[----:B------:R-:W1:Y:S01]  /*e8630*/  LDS.128 R52, [R0] ;  /* 0x0000000000347984 */ /* 0x000e620000000c00 */
[----:B------:R-:W-:Y:S02]  /*e8640*/  ISETP.LT.AND P3, PT, R132, UR6, !P0 ;  /* 0x0000000684007c0c */ /* 0x000fe4000c761270 */
[----:B------:R-:W-:Y:S02]  /*e8650*/  LOP3.LUT R24, R24, 0xfffffbff, RZ, 0xc0, !PT ;  /* 0xfffffbff18187812 */ /* 0x000fe400078ec0ff */
[C---:B---3--:R-:W-:Y:S01]  /*e8660*/  IADD3 R44, PT, PT, R118.reuse, 0xe, RZ ;  /* 0x0000000e762c7810 */ /* 0x048fe20007ffe0ff */
[----:B------:R-:W-:Y:S01]  /*e8670*/  VIADD R48, R118, 0xd ;  /* 0x0000000d76307836 */ /* 0x000fe20000000000 */
[----:B------:R-:W-:Y:S01]  /*e8680*/  ISETP.LT.AND P2, PT, R123, UR7, !P0 ;  /* 0x000000077b007c0c */ /* 0x000fe2000c741270 */
[----:B------:R-:W3:Y:S04]  /*e8690*/  LDCU UR16, c[0x0][0x398] ;  /* 0x00007300ff1077ac */ /* 0x000ee80008000800 */
        /* <DEDUP_REMOVED lines=17> */
[----:B-1----:R-:W-:Y:S01]  /*e87b0*/  UMOV UR7, UR10 ;  /* 0x0000000a00077c82 */ /* 0x002fe20008000000 */
[----:B------:R-:W-:Y:S01]  /*e87c0*/  LOP3.LUT R24, R24, 0xffffff7f, RZ, 0xc0, !PT ;  /* 0xffffff7f18187812 */ /* 0x000fe200078ec0ff */
[----:B------:R-:W-:Y:S01]  /*e87d0*/  UMOV UR76, UR11 ;  /* 0x0000000b004c7c82 */ /* 0x000fe20008000000 */
[----:B------:R-:W1:Y:S02]  /*e87e0*/  LDCU.64 UR10, c[0x0][0x398] ;  /* 0x00007300ff0a77ac */ /* 0x000e640008000a00 */
[----:B------:R-:W-:Y:S01]  /*e87f0*/  @P1 LOP3.LUT R24, R24, 0x80, RZ, 0xfc, !PT ;  /* 0x0000008018181812 */ /* 0x000fe200078efcff */
[----:B------:R-:W1:Y:S03]  /*e8800*/  LDCU.64 UR14, c[0x0][0x398] ;  /* 0x00007300ff0e77ac */ /* 0x000e660008000a00 */
[----:B------:R-:W-:-:S04]  /*e8810*/  LOP3.LUT R24, R24, 0xffffffbf, RZ, 0xc0, !PT ;  /* 0xffffffbf18187812 */ /* 0x000fc800078ec0ff */
[----:B------:R-:W-:Y:S02]  /*e8820*/  @P0 LOP3.LUT R24, R24, 0x40, RZ, 0xfc, !PT ;  /* 0x0000004018180812 */ /* 0x000fe400078efcff */
[----:B------:R-:W-:Y:S02]  /*e8830*/  ISETP.GE.AND P0, PT, R44, UR5, PT ;  /* 0x000000052c007c0c */ /* 0x000fe4000bf06270 */
[----:B------:R-:W2:Y:S04]  /*e8840*/  LDL.LU R44, [R1+0xa80] ;  /* 0x000a8000012c7983 */ /* 0x000ea80000300800 */
[----:B------:R-:W2:Y:S04]  /*e8850*/  LDL.LU R45, [R1+0xa88] ;  /* 0x000a8800012d7983 */ /* 0x000ea80000300800 */
[----:B------:R-:W2:Y:S04]  /*e8860*/  LDL.LU R46, [R1+0xc30] ;  /* 0x000c3000012e7983 */ /* 0x000ea80000300800 */
[----:B------:R-:W2:Y:S01]  /*e8870*/  LDL.LU R47, [R1+0xc38] ;  /* 0x000c3800012f7983 */ /* 0x000ea20000300800 */
[----:B------:R-:W-:-:S02]  /*e8880*/  ISETP.LT.AND P1, PT, R121, UR7, !P0 ;  /* 0x0000000779007c0c */ /* 0x000fc4000c721270 */
[----:B------:R-:W-:Y:S01]  /*e8890*/  ISETP.LT.AND P3, PT, R132, UR50, !P0 ;  /* 0x0000003284007c0c */ /* 0x000fe2000c761270 */
[----:B------:R-:W-:Y:S01]  /*e88a0*/  BAR.SYNC.DEFER_BLOCKING 0x0 ;  /* 0x0000000000007b1d */ /* 0x000fe20000010000 */
[----:B------:R-:W-:Y:S02]  /*e88b0*/  LOP3.LUT R24, R24, 0xfffffffb, RZ, 0xc0, !PT ;  /* 0xfffffffb18187812 */ /* 0x000fe400078ec0ff */
[----:B------:R-:W-:-:S03]  /*e88c0*/  ISETP.LT.AND P2, PT, R123, UR48, !P0 ;  /* 0x000000307b007c0c */ /* 0x000fc6000c741270 */
[----:B-1----:R-:W-:Y:S01]  /*e88d0*/  UMOV UR6, UR10 ;  /* 0x0000000a00067c82 */ /* 0x002fe20008000000 */
[----:B------:R-:W-:Y:S01]  /*e88e0*/  UMOV UR77, UR11 ;  /* 0x0000000b004d7c82 */ /* 0x000fe20008000000 */
[----:B------:R-:W-:Y:S01]  /*e88f0*/  STL.64 [R1+0xe70], R52 ;  /* 0x000e703401007387 */ /* 0x000fe20000100a00 */
[----:B------:R-:W1:Y:S01]  /*e8900*/  LDCU.64 UR10, c[0x0][0x398] ;  /* 0x00007300ff0a77ac */ /* 0x000e620008000a00 */
[----:B------:R-:W-:Y:S02]  /*e8910*/  @P1 LOP3.LUT R24, R24, 0x4, RZ, 0xfc, !PT ;  /* 0x0000000418181812 */ /* 0x000fe400078efcff */
[----:B------:R-:W-:Y:S01]  /*e8920*/  LOP3.LUT R26, R26, 0x7fffffff, RZ, 0xc0, !PT ;  /* 0x7fffffff1a1a7812 */ /* 0x000fe200078ec0ff */
        /* <DEDUP_REMOVED lines=8> */
[----:B------:R-:W-:-:S04]  /*e89b0*/  @P2 LOP3.LUT R24, R24, 0x10, RZ, 0xfc, !PT ;  /* 0x0000001018182812 */ /* 0x000fc800078efcff */
[----:B------:R-:W-:-:S04]  /*e89c0*/  LOP3.LUT R24, R24, 0xfffffff7, RZ, 0xc0, !PT ;  /* 0xfffffff718187812 */ /* 0x000fc800078ec0ff */
[----:B------:R-:W-:Y:S02]  /*e89d0*/  @P1 LOP3.LUT R24, R24, 0x8, RZ, 0xfc, !PT ;  /* 0x0000000818181812 */ /* 0x000fe400078efcff */
[----:B------:R-:W-:Y:S01]  /*e89e0*/  ISETP.LT.AND P1, PT, R115, UR4, !P0 ;  /* 0x0000000473007c0c */ /* 0x000fe2000c721270 */
[----:B------:R-:W1:Y:S01]  /*e89f0*/  LDCU.64 UR4, c[0x0][0x398] ;  /* 0x00007300ff0477ac */ /* 0x000e620008000a00 */
[----:B------:R-:W-:Y:S02]  /*e8a00*/  ISETP.LT.AND P3, PT, R120, UR46, !P0 ;  /* 0x0000002e78007c0c */ /* 0x000fe4000c761270 */
[----:B------:R-:W-:Y:S01]  /*e8a10*/  ISETP.LT.AND P2, PT, R119, UR18, !P0 ;  /* 0x0000001277007c0c */ /* 0x000fe2000c741270 */
[----:B------:R-:W1:Y:S01]  /*e8a20*/  LDCU UR46, c[0x0][0x398] ;  /* 0x00007300ff2e77ac */ /* 0x000e620008000800 */
[----:B------:R-:W-:Y:S02]  /*e8a30*/  ISETP.LT.AND P0, PT, R114, UR6, !P0 ;  /* 0x0000000672007c0c */ /* 0x000fe4000c701270 */
[----:B------:R-:W-:Y:S01]  /*e8a40*/  LOP3.LUT R24, R24, 0xfffffffd, RZ, 0xc0, !PT ;  /* 0xfffffffd18187812 */ /* 0x000fe200078ec0ff */
[----:B------:R-:W1:Y:S04]  /*e8a50*/  LDCU.64 UR6, c[0x0][0x398] ;  /* 0x00007300ff0677ac */ /* 0x000e680008000a00 */
[----:B------:R-:W-:-:S04]  /*e8a60*/  @P1 LOP3.LUT R15, R15, 0x80000000, RZ, 0xfc, !PT ;  /* 0x800000000f0f1812 */ /* 0x000fc800078efcff */
[----:B------:R-:W-:-:S04]  /*e8a70*/  LOP3.LUT R15, R15, 0xbfffffff, RZ, 0xc0, !PT ;  /* 0xbfffffff0f0f7812 */ /* 0x000fc800078ec0ff */
[----:B------:R-:W-:Y:S02]  /*e8a80*/  @P0 LOP3.LUT R15, R15, 0x40000000, RZ, 0xfc, !PT ;  /* 0x400000000f0f0812 */ /* 0x000fe400078efcff */
[----:B------:R-:W-:Y:S01]  /*e8a90*/  ISETP.GE.AND P0, PT, R48, UR9, PT ;  /* 0x0000000930007c0c */ /* 0x000fe2000bf06270 */
[----:B------:R-:W2:Y:S03]  /*e8aa0*/  LDCU.64 UR8, c[0x0][0x398] ;  /* 0x00007300ff0877ac */ /* 0x000ea60008000a00 */
[----:B-1----:R-:W-:Y:S02]  /*e8ab0*/  ISETP.LT.AND P1, PT, R121, UR4, !P0 ;  /* 0x0000000479007c0c */ /* 0x002fe4000c721270 */
[----:B------:R-:W-:Y:S02]  /*e8ac0*/  @P3 LOP3.LUT R24, R24, 0x2, RZ, 0xfc, !PT ;  /* 0x0000000218183812 */ /* 0x000fe400078efcff */
[----:B------:R-:W-:Y:S01]  /*e8ad0*/  LOP3.LUT R15, R15, 0xfbffffff, RZ, 0xc0, !PT ;  /* 0xfbffffff0f0f7812 */ /* 0x000fe200078ec0ff */
[----:B--2---:R1:W-:Y:S01]  /*e8ae0*/  STSM.16.M88.4 [R2], R44 ;  /* 0x0000002c02007844 */ /* 0x0043e20000000200 */
[----:B------:R-:W-:Y:S01]  /*e8af0*/  ISETP.LT.AND P3, PT, R132, UR54, !P0 ;  /* 0x0000003684007c0c */ /* 0x000fe2000c761270 */
[----:B------:R-:W-:Y:S01]  /*e8b00*/  VIADD R48, R118, 0xb ;  /* 0x0000000b76307836 */ /* 0x000fe20000000000 */
[----:B------:R-:W-:Y:S01]  /*e8b10*/  LOP3.LUT R24, R24, 0xfffffffe, RZ, 0xc0, !PT ;  /* 0xfffffffe18187812 */ /* 0x000fe200078ec0ff */
[----:B------:R-:W-:Y:S04]  /*e8b20*/  BAR.SYNC.DEFER_BLOCKING 0x0 ;  /* 0x0000000000007b1d */ /* 0x000fe80000010000 */
[----:B------:R-:W-:-:S02]  /*e8b30*/  @P1 LOP3.LUT R15, R15, 0x4000000, RZ, 0xfc, !PT ;  /* 0x040000000f0f1812 */ /* 0x000fc400078efcff */
[----:B------:R-:W-:Y:S02]  /*e8b40*/  @P2 LOP3.LUT R24, R24, 0x1, RZ, 0xfc, !PT ;  /* 0x0000000118182812 */ /* 0x000fe400078efcff */
[----:B------:R-:W-:Y:S01]  /*e8b50*/  ISETP.LT.AND P2, PT, R123, UR53, !P0 ;  /* 0x000000357b007c0c */ /* 0x000fe2000c741270 */
[----:B------:R-:W2:Y:S01]  /*e8b60*/  LDCU UR4, c[0x0][0x398] ;  /* 0x00007300ff0477ac */ /* 0x000ea20008000800 */
[----:B------:R-:W-:Y:S02]  /*e8b70*/  LOP3.LUT R15, R15, 0xdfffffff, RZ, 0xc0, !PT ;  /* 0xdfffffff0f0f7812 */ /* 0x000fe400078ec0ff */
[----:B------:R-:W-:Y:S01]  /*e8b80*/  ISETP.LT.AND P1, PT, R122, UR52, !P0 ;  /* 0x000000347a007c0c */ /* 0x000fe2000c721270 */
[----:B------:R-:W2:Y:S01]  /*e8b90*/  LDCU UR53, c[0x0][0x398] ;  /* 0x00007300ff3577ac */ /* 0x000ea20008000800 */
[----:B------:R-:W-:Y:S01]  /*e8ba0*/  @P3 LOP3.LUT R15, R15, 0x20000000, RZ, 0xfc, !PT ;  /* 0x200000000f0f3812 */ /* 0x000fe200078efcff */
[----:B-1----:R-:W-:Y:S01]  /*e8bb0*/  VIADD R44, R118, 0xc ;  /* 0x0000000c762c7836 */ /* 0x002fe20000000000 */
[----:B------:R-:W1:Y:S02]  /*e8bc0*/  LDCU UR52, c[0x0][0x398] ;  /* 0x00007300ff3477ac */ /* 0x000e640008000800 */
[----:B------:R-:W-:-:S04]  /*e8bd0*/  LOP3.LUT R15, R15, 0xefffffff, RZ, 0xc0, !PT ;  /* 0xefffffff0f0f7812 */ /* 0x000fc800078ec0ff */
[----:B------:R-:W-:Y:S02]  /*e8be0*/  @P2 LOP3.LUT R15, R15, 0x10000000, RZ, 0xfc, !PT ;  /* 0x100000000f0f2812 */ /* 0x000fe400078efcff */
[----:B------:R-:W-:Y:S01]  /*e8bf0*/  ISETP.LT.AND P3, PT, R120, UR51, !P0 ;  /* 0x0000003378007c0c */ /* 0x000fe2000c761270 */
[----:B------:R-:W1:Y:S01]  /*e8c00*/  LDCU UR51, c[0x0][0x398] ;  /* 0x00007300ff3377ac */ /* 0x000e620008000800 */
[----:B------:R-:W-:Y:S01]  /*e8c10*/  LOP3.LUT R15, R15, 0xf7ffffff, RZ, 0xc0, !PT ;  /* 0xf7ffffff0f0f7812 */ /* 0x000fe200078ec0ff */
[----:B------:R-:W1:Y:S03]  /*e8c20*/  LDS.128 R52, [R0] ;  /* 0x0000000000347984 */ /* 0x000e660000000c00 */
[----:B------:R-:W-:Y:S02]  /*e8c30*/  @P1 LOP3.LUT R15, R15, 0x8000000, RZ, 0xfc, !PT ;  /* 0x080000000f0f1812 */ /* 0x000fe400078efcff */
[----:B------:R-:W-:-:S02]  /*e8c40*/  ISETP.LT.AND P2, PT, R119, UR30, !P0 ;  /* 0x0000001e77007c0c */ /* 0x000fc4000c741270 */
        /* <DEDUP_REMOVED lines=14> */
[----:B------:R-:W2:Y:S04]  /*e8d30*/  LDL.LU R45, [R1+0xd48] ;  /* 0x000d4800012d7983 */ /* 0x000ea80000300800 */
[----:B------:R-:W2:Y:S04]  /*e8d40*/  LDL.LU R46, [R1+0x9b0] ;  /* 0x0009b000012e7983 */ /* 0x000ea80000300800 */
[----:B------:R-:W2:Y:S01]  /*e8d50*/  LDL.LU R47, [R1+0x9b8] ;  /* 0x0009b800012f7983 */ /* 0x000ea20000300800 */
[----:B------:R-:W-:Y:S01]  /*e8d60*/  ISETP.LT.AND P1, PT, R121, UR8, !P0 ;  /* 0x0000000879007c0c */ /* 0x000fe2000c721270 */
[----:B------:R-:W2:Y:S01]  /*e8d70*/  LDCU UR8, c[0x0][0x3b8] ;  /* 0x00007700ff0877ac */ /* 0x000ea20008000800 */
[----:B------:R-:W-:Y:S01]  /*e8d80*/  ISETP.LT.AND P3, PT, R132, UR75, !P0 ;  /* 0x0000004b84007c0c */ /* 0x000fe2000c761270 */
[----:B------:R-:W-:Y:S01]  /*e8d90*/  BAR.SYNC.DEFER_BLOCKING 0x0 ;  /* 0x0000000000007b1d */ /* 0x000fe20000010000 */
[----:B------:R-:W-:-:S02]  /*e8da0*/  LOP3.LUT R15, R15, 0xfffbffff, RZ, 0xc0, !PT ;  /* 0xfffbffff0f0f7812 */ /* 0x000fc400078ec0ff */
[----:B------:R-:W-:Y:S02]  /*e8db0*/  ISETP.LT.AND P2, PT, R123, UR74, !P0 ;  /* 0x0000004a7b007c0c */ /* 0x000fe4000c741270 */
[----:B------:R-:W-:Y:S01]  /*e8dc0*/  LOP3.LUT R27, R27, 0xbfffffff, RZ, 0xc0, !PT ;  /* 0xbfffffff1b1b7812 */ /* 0x000fe200078ec0ff */
[----:B------:R-:W2:Y:S04]  /*e8dd0*/  LDCU UR75, c[0x0][0x398] ;  /* 0x00007300ff4b77ac */ /* 0x000ea80008000800 */
[----:B------:R-:W-:Y:S01]  /*e8de0*/  @P1 LOP3.LUT R15, R15, 0x40000, RZ, 0xfc, !PT ;  /* 0x000400000f0f1812 */ /* 0x000fe200078efcff */
[----:B-1----:R-:W-:Y:S01]  /*e8df0*/  STL.64 [R1+0xe60], R52 ;  /* 0x000e603401007387 */ /* 0x002fe20000100a00 */
[----:B------:R-:W1:Y:S02]  /*e8e00*/  LDCU UR74, c[0x0][0x398] ;  /* 0x00007300ff4a77ac */ /* 0x000e640008000800 */
        /* <DEDUP_REMOVED lines=16> */
[----:B--2---:R2:W-:Y:S01]  /*e8f10*/  STSM.16.M88.4 [R2], R44 ;  /* 0x0000002c02007844 */ /* 0x0045e20000000200 */
[----:B------:R-:W-:Y:S01]  /*e8f20*/  LOP3.LUT R15, R15, 0xfffeffff, RZ, 0xc0, !PT ;  /* 0xfffeffff0f0f7812 */ /* 0x000fe200078ec0ff */
[----:B-1----:R-:W-:Y:S01]  /*e8f30*/  IMAD R51, R118, UR73, RZ ;  /* 0x0000004976337c24 */ /* 0x002fe2000f8e02ff */
[----:B------:R-:W-:Y:S01]  /*e8f40*/  ISETP.LT.AND P0, PT, R114, UR10, !P0 ;  /* 0x0000000a72007c0c */ /* 0x000fe2000c701270 */
[----:B------:R-:W-:Y:S01]  /*e8f50*/  BAR.SYNC.DEFER_BLOCKING 0x0 ;  /* 0x0000000000007b1d */ /* 0x000fe20000010000 */
[----:B------:R-:W-:-:S04]  /*e8f60*/  @P2 LOP3.LUT R15, R15, 0x10000, RZ, 0xfc, !PT ;  /* 0x000100000f0f2812 */ /* 0x000fc800078efcff */
[----:B------:R-:W-:Y:S01]  /*e8f70*/  LOP3.LUT R15, R15, 0xffff7fff, RZ, 0xc0, !PT ;  /* 0xffff7fff0f0f7812 */ /* 0x000fe200078ec0ff */
[----:B------:R-:W1:Y:S03]  /*e8f80*/  LDCU UR10, c[0x0][0x398] ;  /* 0x00007300ff0a77ac */ /* 0x000e660008000800 */
[----:B------:R-:W-:Y:S01]  /*e8f90*/  @P1 LOP3.LUT R15, R15, 0x8000, RZ, 0xfc, !PT ;  /* 0x000080000f0f1812 */ /* 0x000fe200078efcff */
[----:B------:R-:W1:Y:S03]  /*e8fa0*/  LDCU UR63, c[0x0][0x398] ;  /* 0x00007300ff3f77ac */ /* 0x000e660008000800 */
[----:B------:R-:W-:-:S04]  /*e8fb0*/  LOP3.LUT R15, R15, 0xffffbfff, RZ, 0xc0, !PT ;  /* 0xffffbfff0f0f7812 */ /* 0x000fc800078ec0ff */
[----:B------:R-:W-:Y:S02]  /*e8fc0*/  @P0 LOP3.LUT R15, R15, 0x4000, RZ, 0xfc, !PT ;  /* 0x000040000f0f0812 */ /* 0x000fe400078efcff */
[----:B------:R-:W-:-:S04]  /*e8fd0*/  ISETP.GE.AND P0, PT, R48, UR17, PT ;  /* 0x0000001130007c0c */ /* 0x000fc8000bf06270 */
[----:B------:R-:W-:Y:S01]  /*e8fe0*/  ISETP.LT.AND P3, PT, R121, UR12, !P0 ;  /* 0x0000000c79007c0c */ /* 0x000fe2000c761270 */
[----:B------:R-:W1:Y:S01]  /*e8ff0*/  LDS.128 R52, [R0] ;  /* 0x0000000000347984 */ /* 0x000e620000000c00 */
[----:B------:R-:W-:Y:S01]  /*e9000*/  ISETP.LT.AND P2, PT, R132, UR19, !P0 ;  /* 0x0000001384007c0c */ /* 0x000fe2000c741270 */
[----:B------:R-:W3:Y:S01]  /*e9010*/  LDCU UR19, c[0x0][0x398] ;  /* 0x00007300ff1377ac */ /* 0x000ee20008000800 */
[----:B------:R-:W-:Y:S02]  /*e9020*/  LOP3.LUT R15, R15, 0xfffffbff, RZ, 0xc0, !PT ;  /* 0xfffffbff0f0f7812 */ /* 0x000fe400078ec0ff */
[----:B------:R-:W-:Y:S01]  /*e9030*/  ISETP.LT.AND P1, PT, R123, UR65, !P0 ;  /* 0x000000417b007c0c */ /* 0x000fe2000c721270 */
[----:B------:R-:W1:Y:S01]  /*e9040*/  LDCU UR65, c[0x0][0x398] ;  /* 0x00007300ff4177ac */ /* 0x000e620008000800 */
[C---:B--2---:R-:W-:Y:S01]  /*e9050*/  IADD3 R44, PT, PT, R118.reuse, 0xa, RZ ;  /* 0x0000000a762c7810 */ /* 0x044fe20007ffe0ff */
[----:B------:R-:W-:Y:S02]  /*e9060*/  VIADD R48, R118, 0x9 ;  /* 0x0000000976307836 */ /* 0x000fe40000000000 */
[----:B------:R-:W-:Y:S01]  /*e9070*/  IMAD.MOV.U32 R46, RZ, RZ, R88 ;  /* 0x000000ffff2e7224 */ /* 0x000fe200078e0058 */
[----:B------:R-:W2:Y:S01]  /*e9080*/  LDCU UR12, c[0x0][0x398] ;  /* 0x00007300ff0c77ac */ /* 0x000ea20008000800 */
[----:B------:R-:W-:-:S04]  /*e9090*/  @P3 LOP3.LUT R15, R15, 0x400, RZ, 0xfc, !PT ;  /* 0x000004000f0f3812 */ /* 0x000fc800078efcff */
[----:B------:R-:W-:-:S04]  /*e90a0*/  LOP3.LUT R15, R15, 0xffffdfff, RZ, 0xc0, !PT ;  /* 0xffffdfff0f0f7812 */ /* 0x000fc800078ec0ff */
[----:B------:R-:W-:-:S04]  /*e90b0*/  @P2 LOP3.LUT R15, R15, 0x2000, RZ, 0xfc, !PT ;  /* 0x000020000f0f2812 */ /* 0x000fc800078efcff */
[----:B------:R-:W-:-:S04]  /*e90c0*/  LOP3.LUT R15, R15, 0xffffefff, RZ, 0xc0, !PT ;  /* 0xffffefff0f0f7812 */ /* 0x000fc800078ec0ff */
[----:B------:R-:W-:Y:S02]  /*e90d0*/  @P1 LOP3.LUT R15, R15, 0x1000, RZ, 0xfc, !PT ;  /* 0x000010000f0f1812 */ /* 0x000fe400078efcff */
[----:B------:R-:W-:Y:S01]  /*e90e0*/  ISETP.LT.AND P1, PT, R122, UR20, !P0 ;  /* 0x000000147a007c0c */ /* 0x000fe2000c721270 */
[----:B------:R-:W1:Y:S01]  /*e90f0*/  LDCU UR20, c[0x0][0x398] ;  /* 0x00007300ff1477ac */ /* 0x000e620008000800 */
[----:B---3--:R-:W-:Y:S02]  /*e9100*/  ISETP.LT.AND P3, PT, R120, UR16, !P0 ;  /* 0x0000001078007c0c */ /* 0x008fe4000c761270 */
[----:B------:R-:W-:Y:S01]  /*e9110*/  LOP3.LUT R15, R15, 0xfffff7ff, RZ, 0xc0, !PT ;  /* 0xfffff7ff0f0f7812 */ /* 0x000fe200078ec0ff */
[----:B------:R-:W3:Y:S01]  /*e9120*/  LDCU.64 UR16, c[0x0][0x398] ;  /* 0x00007300ff1077ac */ /* 0x000ee20008000a00 */
[----:B------:R-:W-:Y:S01]  /*e9130*/  ISETP.LT.AND P2, PT, R119, UR19, !P0 ;  /* 0x0000001377007c0c */ /* 0x000fe2000c741270 */
[----:B------:R-:W2:Y:S06]  /*e9140*/  LDCU.64 UR18, c[0x0][0x398] ;  /* 0x00007300ff1277ac */ /* 0x000eac0008000a00 */
[----:B------:R-:W-:-:S04]  /*e9150*/  @P1 LOP3.LUT R15, R15, 0x800, RZ, 0xfc, !PT ;  /* 0x000008000f0f1812 */ /* 0x000fc800078efcff */
[----:B------:R-:W-:-:S04]  /*e9160*/  LOP3.LUT R15, R15, 0xfffffdff, RZ, 0xc0, !PT ;  /* 0xfffffdff0f0f7812 */ /* 0x000fc800078ec0ff */
[----:B------:R-:W-:Y:S02]  /*e9170*/  @P3 LOP3.LUT R15, R15, 0x200, RZ, 0xfc, !PT ;  /* 0x000002000f0f3812 */ /* 0x000fe400078efcff */
[----:B-1----:R-:W-:Y:S01]  /*e9180*/  ISETP.LT.AND P1, PT, R115, UR65, !P0 ;  /* 0x0000004173007c0c */ /* 0x002fe2000c721270 */
[----:B------:R-:W-:Y:S01]  /*e9190*/  IMAD.MOV.U32 R47, RZ, RZ, R90 ;  /* 0x000000ffff2f7224 */ /* 0x000fe200078e005a */
[----:B------:R-:W-:Y:S01]  /*e91a0*/  LOP3.LUT R15, R15, 0xfffffeff, RZ, 0xc0, !PT ;  /* 0xfffffeff0f0f7812 */ /* 0x000fe200078ec0ff */
[----:B------:R-:W1:Y:S03]  /*e91b0*/  LDCU UR65, c[0x0][0x398] ;  /* 0x00007300ff4177ac */ /* 0x000e660008000800 */
        /* <DEDUP_REMOVED lines=8> */
[----:B------:R-:W4:Y:S04]  /*e9240*/  LDL.LU R44, [R1+0x4c0] ;  /* 0x0004c000012c7983 */ /* 0x000f280000300800 */
[----:B------:R-:W4:Y:S01]  /*e9250*/  LDL.LU R45, [R1+0x4c8] ;  /* 0x0004c800012d7983 */ /* 0x000f220000300800 */
[----:B---3--:R-:W-:Y:S01]  /*e9260*/  ISETP.LT.AND P1, PT, R121, UR16, !P0 ;  /* 0x0000001079007c0c */ /* 0x008fe2000c721270 */
[----:B------:R-:W3:Y:S01]  /*e9270*/  LDCU UR16, c[0x0][0x3b8] ;  /* 0x00007700ff1077ac */ /* 0x000ee20008000800 */
        /* <DEDUP_REMOVED lines=19> */
[----:B------:R-:W-:Y:S01]  /*e93b0*/  STL.64 [R1+0xd28], R54 ;  /* 0x000d283601007387 */ /* 0x000fe20000100a00 */
[----:B--2---:R-:W-:Y:S01]  /*e93c0*/  ISETP.LT.AND P0, PT, R114, UR18, !P0 ;  /* 0x0000001272007c0c */ /* 0x004fe2000c701270 */
[----:B------:R-:W2:Y:S01]  /*e93d0*/  LDCU UR64, c[0x0][0x398] ;  /* 0x00007300ff4077ac */ /* 0x000ea20008000800 */
[----:B------:R-:W-:Y:S01]  /*e93e0*/  LOP3.LUT R15, R15, 0xfffffffd, RZ, 0xc0, !PT ;  /* 0xfffffffd0f0f7812 */ /* 0x000fe200078ec0ff */
[----:B------:R-:W1:Y:S04]  /*e93f0*/  LDCU UR18, c[0x0][0x3b8] ;  /* 0x00007700ff1277ac */ /* 0x000e680008000800 */
[----:B------:R-:W-:Y:S01]  /*e9400*/  @P1 LOP3.LUT R25, R25, 0x80000000, RZ, 0xfc, !PT ;  /* 0x8000000019191812 */ /* 0x000fe200078efcff */
[----:B------:R-:W2:Y:S03]  /*e9410*/  LDCU UR66, c[0x0][0x3b8] ;  /* 0x00007700ff4277ac */ /* 0x000ea60008000800 */
[----:B------:R-:W-:-:S04]  /*e9420*/  LOP3.LUT R25, R25, 0xbfffffff, RZ, 0xc0, !PT ;  /* 0xbfffffff19197812 */ /* 0x000fc800078ec0ff */
[----:B------:R-:W-:Y:S02]  /*e9430*/  @P0 LOP3.LUT R25, R25, 0x40000000, RZ, 0xfc, !PT ;  /* 0x4000000019190812 */ /* 0x000fe400078efcff */
[----:B------:R-:W-:Y:S01]  /*e9440*/  ISETP.GE.AND P0, PT, R48, UR25, PT ;  /* 0x0000001930007c0c */ /* 0x000fe2000bf06270 */
[----:B------:R-:W2:Y:S03]  /*e9450*/  LDCU.64 UR24, c[0x0][0x398] ;  /* 0x00007300ff1877ac */ /* 0x000ea60008000a00 */
[----:B-1----:R-:W-:Y:S02]  /*e9460*/  ISETP.LT.AND P1, PT, R121, UR20, !P0 ;  /* 0x0000001479007c0c */ /* 0x002fe4000c721270 */
[----:B------:R-:W-:Y:S02]  /*e9470*/  @P3 LOP3.LUT R15, R15, 0x2, RZ, 0xfc, !PT ;  /* 0x000000020f0f3812 */ /* 0x000fe400078efcff */
[----:B------:R-:W-:Y:S01]  /*e9480*/  LOP3.LUT R25, R25, 0xfbffffff, RZ, 0xc0, !PT ;  /* 0xfbffffff19197812 */ /* 0x000fe200078ec0ff */
[----:B----4-:R1:W-:Y:S01]  /*e9490*/  STSM.16.M88.4 [R2], R44 ;  /* 0x0000002c02007844 */ /* 0x0103e20000000200 */
[----:B------:R-:W-:Y:S01]  /*e94a0*/  ISETP.LT.AND P3, PT, R132, UR69, !P0 ;  /* 0x0000004584007c0c */ /* 0x000fe2000c761270 */
[----:B------:R-:W-:Y:S01]  /*e94b0*/  VIADD R48, R118, 0x6 ;  /* 0x0000000676307836 */ /* 0x000fe20000000000 */
[----:B------:R-:W-:Y:S01]  /*e94c0*/  LOP3.LUT R15, R15, 0xfffffffe, RZ, 0xc0, !PT ;  /* 0xfffffffe0f0f7812 */ /* 0x000fe200078ec0ff */
[----:B------:R-:W-:Y:S04]  /*e94d0*/  BAR.SYNC.DEFER_BLOCKING 0x0 ;  /* 0x0000000000007b1d */ /* 0x000fe80000010000 */
[----:B------:R-:W-:-:S02]  /*e94e0*/  @P1 LOP3.LUT R25, R25, 0x4000000, RZ, 0xfc, !PT ;  /* 0x0400000019191812 */ /* 0x000fc400078efcff */
[----:B------:R-:W-:Y:S02]  /*e94f0*/  @P2 LOP3.LUT R15, R15, 0x1, RZ, 0xfc, !PT ;  /* 0x000000010f0f2812 */ /* 0x000fe400078efcff */
[----:B------:R-:W-:Y:S01]  /*e9500*/  ISETP.LT.AND P2, PT, R123, UR62, !P0 ;  /* 0x0000003e7b007c0c */ /* 0x000fe2000c741270 */
[----:B------:R-:W4:Y:S01]  /*e9510*/  LDCU UR69, c[0x0][0x3b8] ;  /* 0x00007700ff4577ac */ /* 0x000f220008000800 */
[----:B------:R-:W-:Y:S01]  /*e9520*/  LOP3.LUT R25, R25, 0xdfffffff, RZ, 0xc0, !PT ;  /* 0xdfffffff19197812 */ /* 0x000fe200078ec0ff */
[----:B------:R-:W2:Y:S03]  /*e9530*/  LDCU UR20, c[0x0][0x3b8] ;  /* 0x00007700ff1477ac */ /* 0x000ea60008000800 */
[----:B------:R-:W-:Y:S02]  /*e9540*/  @P3 LOP3.LUT R25, R25, 0x20000000, RZ, 0xfc, !PT ;  /* 0x2000000019193812 */ /* 0x000fe400078efcff */
[----:B------:R-:W-:-:S02]  /*e9550*/  ISETP.LT.AND P1, PT, R122, UR61, !P0 ;  /* 0x0000003d7a007c0c */ /* 0x000fc4000c721270 */
[----:B------:R-:W-:-:S04]  /*e9560*/  LOP3.LUT R25, R25, 0xefffffff, RZ, 0xc0, !PT ;  /* 0xefffffff19197812 */ /* 0x000fc800078ec0ff */
[----:B------:R-:W-:Y:S02]  /*e9570*/  @P2 LOP3.LUT R25, R25, 0x10000000, RZ, 0xfc, !PT ;  /* 0x1000000019192812 */ /* 0x000fe400078efcff */
[----:B------:R-:W-:Y:S02]  /*e9580*/  ISETP.LT.AND P3, PT, R120, UR60, !P0 ;  /* 0x0000003c78007c0c */ /* 0x000fe4000c761270 */
[C---:B-1----:R-:W-:Y:S01]  /*e9590*/  IADD3 R44, PT, PT, R118.reuse, 0x8, RZ ;  /* 0x00000008762c7810 */ /* 0x042fe20007ffe0ff */
[----:B------:R-:W-:Y:S01]  /*e95a0*/  VIADD R46, R118, 0x7 ;  /* 0x00000007762e7836 */ /* 0x000fe20000000000 */
[----:B------:R-:W-:Y:S01]  /*e95b0*/  LOP3.LUT R25, R25, 0xf7ffffff, RZ, 0xc0, !PT ;  /* 0xf7ffffff19197812 */ /* 0x000fe200078ec0ff */
[----:B------:R-:W1:Y:S01]  /*e95c0*/  LDS.128 R52, [R0] ;  /* 0x0000000000347984 */ /* 0x000e620000000c00 */
[----:B------:R-:W-:Y:S01]  /*e95d0*/  ISETP.LT.AND P2, PT, R119, UR27, !P0 ;  /* 0x0000001b77007c0c */ /* 0x000fe2000c741270 */
[----:B------:R-:W1:Y:S01]  /*e95e0*/  LDCU.64 UR60, c[0x0][0x398] ;  /* 0x00007300ff3c77ac */ /* 0x000e620008000a00 */
        /* <DEDUP_REMOVED lines=15> */
[----:B------:R-:W3:Y:S01]  /*e96e0*/  LDL.LU R44, [R1+0x15a4] ;  /* 0x0015a400012c7983 */ /* 0x000ee20000300800 */
[----:B--2---:R-:W-:Y:S01]  /*e96f0*/  ISETP.LT.AND P1, PT, R121, UR24, !P0 ;  /* 0x0000001879007c0c */ /* 0x004fe2000c721270 */
[----:B------:R-:W2:Y:S01]  /*e9700*/  LDCU UR24, c[0x0][0x3b8] ;  /* 0x00007700ff1877ac */ /* 0x000ea20008000800 */
[----:B------:R-:W-:Y:S01]  /*e9710*/  ISETP.LT.AND P3, PT, R132, UR59, !P0 ;  /* 0x0000003b84007c0c */ /* 0x000fe2000c761270 */
[----:B------:R-:W3:Y:S01]  /*e9720*/  LDL.LU R45, [R1+0x15ac] ;  /* 0x0015ac00012d7983 */ /* 0x000ee20000300800 */
        /* <DEDUP_REMOVED lines=26> */
[----:B------:R-:W-:Y:S02]  /*e98d0*/  ISETP.GE.AND P0, PT, R46, UR33, PT ;  /* 0x000000212e007c0c */ /* 0x000fe4000bf06270 */
[----:B------:R-:W3:Y:S04]  /*e98e0*/  LDL.LU R46, [R1+0x1524] ;  /* 0x00152400012e7983 */ /* 0x000ee80000300800 */
[----:B------:R-:W3:Y:S01]  /*e98f0*/  LDL.LU R47, [R1+0x152c] ;  /* 0x00152c00012f7983 */ /* 0x000ee20000300800 */
[----:B--2---:R-:W-:Y:S01]  /*e9900*/  ISETP.LT.AND P1, PT, R121, UR28, !P0 ;  /* 0x0000001c79007c0c */ /* 0x004fe2000c721270 */
[----:B------:R-:W2:Y:S01]  /*e9910*/  LDCU UR28, c[0x0][0x3b8] ;  /* 0x00007700ff1c77ac */ /* 0x000ea20008000800 */
        /* <DEDUP_REMOVED lines=28> */
[----:B------:R-:W-:-:S04]  /*e9ae0*/  ISETP.GE.AND P0, PT, R48, UR37, PT ;  /* 0x0000002530007c0c */ /* 0x000fc8000bf06270 */
[----:B-1----:R-:W-:Y:S02]  /*e9af0*/  ISETP.LT.AND P1, PT, R121, UR32, !P0 ;  /* 0x0000002079007c0c */ /* 0x002fe4000c721270 */
[----:B------:R-:W-:Y:S01]  /*e9b00*/  LOP3.LUT R25, R25, 0xfffffffb, RZ, 0xc0, !PT ;  /* 0xfffffffb19197812 */ /* 0x000fe200078ec0ff */
[----:B------:R-:W-:Y:S01]  /*e9b10*/  STL.64 [R1+0xc08], R54 ;  /* 0x000c083601007387 */ /* 0x000fe20000100a00 */
[----:B------:R-:W-:-:S03]  /*e9b20*/  ISETP.LT.AND P3, PT, R132, UR38, !P0 ;  /* 0x0000002684007c0c */ /* 0x000fc6000c761270 */
[----:B---3--:R1:W-:Y:S06]  /*e9b30*/  STSM.16.M88.4 [R2], R44 ;  /* 0x0000002c02007844 */ /* 0x0083ec0000000200 */
[----:B------:R-:W-:Y:S01]  /*e9b40*/  @P1 LOP3.LUT R25, R25, 0x4, RZ, 0xfc, !PT ;  /* 0x0000000419191812 */ /* 0x000fe200078efcff */
[----:B------:R-:W-:Y:S01]  /*e9b50*/  VIADD R48, R118, 0x2 ;  /* 0x0000000276307836 */ /* 0x000fe20000000000 */
[----:B------:R-:W-:Y:S01]  /*e9b60*/  ISETP.LT.AND P2, PT, R123, UR39, !P0 ;  /* 0x000000277b007c0c */ /* 0x000fe2000c741270 */
[----:B------:R-:W3:Y:S01]  /*e9b70*/  LDCU.64 UR38, c[0x0][0x398] ;  /* 0x00007300ff2677ac */ /* 0x000ee20008000a00 */
[----:B------:R-:W-:Y:S01]  /*e9b80*/  LOP3.LUT R25, R25, 0xffffffdf, RZ, 0xc0, !PT ;  /* 0xffffffdf19197812 */ /* 0x000fe200078ec0ff */
[----:B------:R-:W-:Y:S03]  /*e9b90*/  BAR.SYNC.DEFER_BLOCKING 0x0 ;  /* 0x0000000000007b1d */ /* 0x000fe60000010000 */
[----:B------:R-:W-:-:S02]  /*e9ba0*/  @P3 LOP3.LUT R25, R25, 0x20, RZ, 0xfc, !PT ;  /* 0x0000002019193812 */ /* 0x000fc400078efcff */
[----:B------:R-:W-:Y:S01]  /*e9bb0*/  ISETP.LT.AND P1, PT, R122, UR36, !P0 ;  /* 0x000000247a007c0c */ /* 0x000fe2000c721270 */
[----:B------:R-:W2:Y:S01]  /*e9bc0*/  LDCU.64 UR36, c[0x0][0x398] ;  /* 0x00007300ff2477ac */ /* 0x000ea20008000a00 */
[----:B------:R-:W-:Y:S01]  /*e9bd0*/  LOP3.LUT R25, R25, 0xffffffef, RZ, 0xc0, !PT ;  /* 0xffffffef19197812 */ /* 0x000fe200078ec0ff */
[----:B------:R-:W2:Y:S03]  /*e9be0*/  LDCU UR32, c[0x0][0x3b8] ;  /* 0x00007700ff2077ac */ /* 0x000ea60008000800 */
[----:B------:R-:W-:-:S04]  /*e9bf0*/  @P2 LOP3.LUT R25, R25, 0x10, RZ, 0xfc, !PT ;  /* 0x0000001019192812 */ /* 0x000fc800078efcff */
[----:B------:R-:W-:-:S04]  /*e9c00*/  LOP3.LUT R25, R25, 0xfffffff7, RZ, 0xc0, !PT ;  /* 0xfffffff719197812 */ /* 0x000fc800078ec0ff */
[----:B------:R-:W-:Y:S02]  /*e9c10*/  @P1 LOP3.LUT R25, R25, 0x8, RZ, 0xfc, !PT ;  /* 0x0000000819191812 */ /* 0x000fe400078efcff */
[----:B------:R-:W-:Y:S01]  /*e9c20*/  ISETP.LT.AND P1, PT, R115, UR42, !P0 ;  /* 0x0000002a73007c0c */ /* 0x000fe2000c721270 */
[----:B-1----:R-:W-:Y:S01]  /*e9c30*/  VIADD R44, R118, 0x5 ;  /* 0x00000005762c7836 */ /* 0x002fe20000000000 */
[----:B------:R-:W-:Y:S01]  /*e9c40*/  ISETP.LT.AND P3, PT, R120, UR4, !P0 ;  /* 0x0000000478007c0c */ /* 0x000fe2000c761270 */
[----:B------:R-:W1:Y:S01]  /*e9c50*/  LDCU.64 UR42, c[0x0][0x398] ;  /* 0x00007300ff2a77ac */ /* 0x000e620008000a00 */
[----:B------:R-:W-:Y:S01]  /*e9c60*/  ISETP.LT.AND P2, PT, R119, UR6, !P0 ;  /* 0x0000000677007c0c */ /* 0x000fe2000c741270 */
[----:B------:R-:W-:Y:S01]  /*e9c70*/  VIADD R46, R118, 0x4 ;  /* 0x00000004762e7836 */ /* 0x000fe20000000000 */
[----:B------:R-:W-:Y:S01]  /*e9c80*/  ISETP.LT.AND P0, PT, R114, UR34, !P0 ;  /* 0x0000002272007c0c */ /* 0x000fe2000c701270 */
[----:B------:R-:W1:Y:S01]  /*e9c90*/  LDS.128 R52, [R0] ;  /* 0x0000000000347984 */ /* 0x000e620000000c00 */
[----:B------:R-:W-:Y:S01]  /*e9ca0*/  LOP3.LUT R25, R25, 0xfffffffd, RZ, 0xc0, !PT ;  /* 0xfffffffd19197812 */ /* 0x000fe200078ec0ff */
[----:B------:R-:W1:Y:S04]  /*e9cb0*/  LDCU UR4, c[0x0][0x3b8] ;  /* 0x00007700ff0477ac */ /* 0x000e680008000800 */
[----:B------:R-:W-:Y:S01]  /*e9cc0*/  @P1 LOP3.LUT R26, R26, 0x80000000, RZ, 0xfc, !PT ;  /* 0x800000001a1a1812 */ /* 0x000fe200078efcff */
[----:B------:R-:W1:Y:S03]  /*e9cd0*/  LDCU UR6, c[0x0][0x3b8] ;  /* 0x00007700ff0677ac */ /* 0x000e660008000800 */
[----:B------:R-:W-:Y:S01]  /*e9ce0*/  LOP3.LUT R26, R26, 0xbfffffff, RZ, 0xc0, !PT ;  /* 0xbfffffff1a1a7812 */ /* 0x000fe200078ec0ff */
[----:B------:R-:W1:Y:S03]  /*e9cf0*/  LDCU UR34, c[0x0][0x3b8] ;  /* 0x00007700ff2277ac */ /* 0x000e660008000800 */
[----:B------:R-:W-:-:S02]  /*e9d00*/  @P0 LOP3.LUT R26, R26, 0x40000000, RZ, 0xfc, !PT ;  /* 0x400000001a1a0812 */ /* 0x000fc400078efcff */
[----:B------:R-:W-:Y:S01]  /*e9d10*/  ISETP.GE.AND P0, PT, R44, UR41, PT ;  /* 0x000000292c007c0c */ /* 0x000fe2000bf06270 */
[----:B------:R-:W1:Y:S01]  /*e9d20*/  LDCU.64 UR40, c[0x0][0x398] ;  /* 0x00007300ff2877ac */ /* 0x000e620008000a00 */
[----:B------:R-:W-:Y:S01]  /*e9d30*/  @P3 LOP3.LUT R25, R25, 0x2, RZ, 0xfc, !PT ;  /* 0x0000000219193812 */ /* 0x000fe200078efcff */
[----:B------:R-:W4:Y:S01]  /*e9d40*/  LDL.LU R44, [R1+0x1434] ;  /* 0x00143400012c7983 */ /* 0x000f220000300800 */
[----:B--2---:R-:W-:Y:S01]  /*e9d50*/  ISETP.LT.AND P1, PT, R121, UR36, !P0 ;  /* 0x0000002479007c0c */ /* 0x004fe2000c721270 */
[----:B------:R-:W2:Y:S01]  /*e9d60*/  LDCU UR36, c[0x0][0x3b8] ;  /* 0x00007700ff2477ac */ /* 0x000ea20008000800 */
[----:B------:R-:W-:Y:S01]  /*e9d70*/  ISETP.LT.AND P3, PT, R132, UR50, !P0 ;  /* 0x0000003284007c0c */ /* 0x000fe2000c761270 */
[----:B------:R-:W4:Y:S01]  /*e9d80*/  LDL.LU R45, [R1+0x143c] ;  /* 0x00143c00012d7983 */ /* 0x000f220000300800 */
[----:B------:R-:W-:Y:S02]  /*e9d90*/  LOP3.LUT R26, R26, 0xfbffffff, RZ, 0xc0, !PT ;  /* 0xfbffffff1a1a7812 */ /* 0x000fe400078ec0ff */
[----:B------:R-:W-:-:S04]  /*e9da0*/  LOP3.LUT R25, R25, 0xfffffffe, RZ, 0xc0, !PT ;  /* 0xfffffffe19197812 */ /* 0x000fc800078ec0ff */
[----:B------:R-:W-:-:S03]  /*e9db0*/  @P2 LOP3.LUT R25, R25, 0x1, RZ, 0xfc, !PT ;  /* 0x0000000119192812 */ /* 0x000fc600078efcff */
        /* <DEDUP_REMOVED lines=25> */
[----:B------:R-:W-:Y:S01]  /*e9f50*/  ISETP.GE.AND P0, PT, R46, UR49, PT ;  /* 0x000000312e007c0c */ /* 0x000fe2000bf06270 */
[----:B------:R-:W2:Y:S01]  /*e9f60*/  LDCU.64 UR48, c[0x0][0x398] ;  /* 0x00007300ff3077ac */ /* 0x000ea20008000a00 */
[----:B------:R-:W-:Y:S01]  /*e9f70*/  LOP3.LUT R26, R26, 0xffffdfff, RZ, 0xc0, !PT ;  /* 0xffffdfff1a1a7812 */ /* 0x000fe200078ec0ff */
[----:B------:R-:W4:Y:S01]  /*e9f80*/  LDL.LU R46, [R1+0x13d4] ;  /* 0x0013d400012e7983 */ /* 0x000f220000300800 */
[----:B-1----:R-:W-:Y:S01]  /*e9f90*/  ISETP.LT.AND P1, PT, R120, UR40, !P0 ;  /* 0x0000002878007c0c */ /* 0x002fe2000c721270 */
[----:B------:R-:W1:Y:S01]  /*e9fa0*/  LDCU UR40, c[0x0][0x3b8] ;  /* 0x00007700ff2877ac */ /* 0x000e620008000800 */
[----:B------:R-:W-:Y:S02]  /*e9fb0*/  ISETP.LT.AND P3, PT, R119, UR42, !P0 ;  /* 0x0000002a77007c0c */ /* 0x000fe4000c761270 */
[----:B------:R-:W-:Y:S01]  /*e9fc0*/  ISETP.LT.AND P2, PT, R132, UR53, !P0 ;  /* 0x0000003584007c0c */ /* 0x000fe2000c741270 */
[----:B------:R-:W1:Y:S08]  /*e9fd0*/  LDCU UR42, c[0x0][0x3b8] ;  /* 0x00007700ff2a77ac */ /* 0x000e700008000800 */
        /* <DEDUP_REMOVED lines=23> */
[----:B------:R-:W-:Y:S02]  /*ea150*/  IADD3 R47, PT, PT, R118, 0x3, RZ ;  /* 0x00000003762f7810 */ /* 0x000fe40007ffe0ff */
[----:B------:R-:W-:-:S04]  /*ea160*/  LOP3.LUT R26, R26, 0xfffffeff, RZ, 0xc0, !PT ;  /* 0xfffffeff1a1a7812 */ /* 0x000fc800078ec0ff */
[----:B------:R-:W-:Y:S02]  /*ea170*/  @P0 LOP3.LUT R26, R26, 0x100, RZ, 0xfc, !PT ;  /* 0x000001001a1a0812 */ /* 0x000fe400078efcff */
[----:B------:R-:W-:Y:S01]  /*ea180*/  ISETP.GE.AND P0, PT, R47, UR57, PT ;  /* 0x000000392f007c0c */ /* 0x000fe2000bf06270 */
[----:B------:R-:W2:Y:S01]  /*ea190*/  LDCU.64 UR56, c[0x0][0x398] ;  /* 0x00007300ff3877ac */ /* 0x000ea20008000a00 */
[----:B------:R-:W4:Y:S01]  /*ea1a0*/  LDL.LU R47, [R1+0x13dc] ;  /* 0x0013dc00012f7983 */ /* 0x000f220000300800 */
[----:B------:R-:W-:Y:S06]  /*ea1b0*/  BAR.SYNC.DEFER_BLOCKING 0x0 ;  /* 0x0000000000007b1d */ /* 0x000fec0000010000 */
[----:B------:R-:W-:Y:S04]  /*ea1c0*/  STL [R1+0x1100], R51 ;  /* 0x0011003301007387 */ /* 0x000fe80000100800 */
[----:B------:R-:W-:Y:S04]  /*ea1d0*/  STL.64 [R1+0xa60], R52 ;  /* 0x000a603401007387 */ /* 0x000fe80000100a00 */
[----:B------:R-:W-:Y:S01]  /*ea1e0*/  STL.64 [R1+0xa68], R54 ;  /* 0x000a683601007387 */ /* 0x000fe20000100a00 */
[----:B------:R-:W-:Y:S01]  /*ea1f0*/  ISETP.LT.AND P1, PT, R123, UR46, !P0 ;  /* 0x0000002e7b007c0c */ /* 0x000fe2000c721270 */
[----:B------:R-:W2:Y:S01]  /*ea200*/  LDCU UR46, c[0x0][0x3b8] ;  /* 0x00007700ff2e77ac */ /* 0x000ea20008000800 */
[----:B-1----:R-:W-:-:S02]  /*ea210*/  ISETP.LT.AND P2, PT, R120, UR50, !P0 ;  /* 0x0000003278007c0c */ /* 0x002fc4000c741270 */
[----:B------:R-:W-:-:S09]  /*ea220*/  LOP3.LUT R26, R26, 0xffffffef, RZ, 0xc0, !PT ;  /* 0xffffffef1a1a7812 */ /* 0x000fd200078ec0ff */
[----:B------:R-:W-:Y:S02]  /*ea230*/  @P1 LOP3.LUT R26, R26, 0x10, RZ, 0xfc, !PT ;  /* 0x000000101a1a1812 */ /* 0x000fe400078efcff */
[----:B------:R-:W-:Y:S02]  /*ea240*/  ISETP.LT.AND P1, PT, R119, UR52, !P0 ;  /* 0x0000003477007c0c */ /* 0x000fe4000c721270 */
[----:B------:R-:W-:Y:S02]  /*ea250*/  @P2 LOP3.LUT R27, R27, 0x40000000, RZ, 0xfc, !PT ;  /* 0x400000001b1b2812 */ /* 0x000fe400078efcff */
[----:B--2---:R-:W-:Y:S01]  /*ea260*/  ISETP.LT.AND P3, PT, R121, UR48, !P0 ;  /* 0x0000003079007c0c */ /* 0x004fe2000c761270 */
[----:B----4-:R1:W-:Y:S01]  /*ea270*/  STSM.16.M88.4 [R2], R44 ;  /* 0x0000002c02007844 */ /* 0x0103e20000000200 */
[----:B------:R-:W-:Y:S06]  /*ea280*/  BAR.SYNC.DEFER_BLOCKING 0x0 ;  /* 0x0000000000007b1d */ /* 0x000fec0000010000 */
[----:B-1----:R-:W2:Y:S04]  /*ea290*/  LDL.LU R44, [R1+0x3b4] ;  /* 0x0003b400012c7983 */ /* 0x002ea80000300800 */
[----:B------:R-:W2:Y:S04]  /*ea2a0*/  LDL.LU R45, [R1+0x3bc] ;  /* 0x0003bc00012d7983 */ /* 0x000ea80000300800 */
[----:B------:R-:W2:Y:S04]  /*ea2b0*/  LDL.LU R46, [R1+0x484] ;  /* 0x00048400012e7983 */ /* 0x000ea80000300800 */
[----:B------:R-:W2:Y:S01]  /*ea2c0*/  LDL.LU R47, [R1+0x48c] ;  /* 0x00048c00012f7983 */ /* 0x000ea20000300800 */
[----:B------:R-:W-:-:S03]  /*ea2d0*/  LOP3.LUT R27, R27, 0xefffffff, RZ, 0xc0, !PT ;  /* 0xefffffff1b1b7812 */ /* 0x000fc600078ec0ff */
[----:B------:R-:W1:Y:S01]  /*ea2e0*/  LDS.128 R52, [R0] ;  /* 0x0000000000347984 */ /* 0x000e620000000c00 */
[----:B------:R-:W-:Y:S02]  /*ea2f0*/  @P1 LOP3.LUT R27, R27, 0x10000000, RZ, 0xfc, !PT ;  /* 0x100000001b1b1812 */ /* 0x000fe400078efcff */
[----:B------:R-:W-:Y:S01]  /*ea300*/  ISETP.LT.AND P1, PT, R115, UR63, !P0 ;  /* 0x0000003f73007c0c */ /* 0x000fe2000c721270 */
[----:B------:R-:W-:Y:S01]  /*ea310*/  BAR.SYNC.DEFER_BLOCKING 0x0 ;  /* 0x0000000000007b1d */ /* 0x000fe20000010000 */
[----:B------:R-:W-:Y:S02]  /*ea320*/  LOP3.LUT R26, R26, 0xfffffffe, RZ, 0xc0, !PT ;  /* 0xfffffffe1a1a7812 */ /* 0x000fe400078ec0ff */
[----:B------:R-:W-:Y:S02]  /*ea330*/  ISETP.LT.AND P2, PT, R122, UR64, !P0 ;  /* 0x000000407a007c0c */ /* 0x000fe4000c741270 */
[----:B------:R-:W-:Y:S01]  /*ea340*/  @P3 LOP3.LUT R26, R26, 0x1, RZ, 0xfc, !PT ;  /* 0x000000011a1a3812 */ /* 0x000fe200078efcff */
[----:B------:R-:W4:Y:S01]  /*ea350*/  LDCU.64 UR62, c[0x0][0x398] ;  /* 0x00007300ff3e77ac */ /* 0x000f220008000a00 */
[----:B------:R-:W-:-:S02]  /*ea360*/  ISETP.LT.AND P3, PT, R132, UR65, !P0 ;  /* 0x0000004184007c0c */ /* 0x000fc4000c761270 */
[----:B------:R-:W-:Y:S01]  /*ea370*/  ISETP.LT.AND P0, PT, R114, UR54, !P0 ;  /* 0x0000003672007c0c */ /* 0x000fe2000c701270 */
[----:B------:R-:W1:Y:S01]  /*ea380*/  LDCU.64 UR64, c[0x0][0x398] ;  /* 0x00007300ff4077ac */ /* 0x000e620008000a00 */
[----:B------:R-:W-:-:S04]  /*ea390*/  LOP3.LUT R27, R27, 0xfbffffff, RZ, 0xc0, !PT ;  /* 0xfbffffff1b1b7812 */ /* 0x000fc800078ec0ff */
[----:B------:R-:W-:-:S04]  /*ea3a0*/  @P1 LOP3.LUT R27, R27, 0x4000000, RZ, 0xfc, !PT ;  /* 0x040000001b1b1812 */ /* 0x000fc800078efcff */
[----:B------:R-:W-:-:S04]  /*ea3b0*/  LOP3.LUT R27, R27, 0xfdffffff, RZ, 0xc0, !PT ;  /* 0xfdffffff1b1b7812 */ /* 0x000fc800078ec0ff */
[----:B------:R-:W-:Y:S02]  /*ea3c0*/  @P0 LOP3.LUT R27, R27, 0x2000000, RZ, 0xfc, !PT ;  /* 0x020000001b1b0812 */ /* 0x000fe400078efcff */
[----:B------:R-:W-:Y:S01]  /*ea3d0*/  ISETP.GE.AND P0, PT, R48, UR67, PT ;  /* 0x0000004330007c0c */ /* 0x000fe2000bf06270 */
[----:B------:R-:W-:Y:S01]  /*ea3e0*/  VIADD R48, R51, UR16 ;  /* 0x0000001033307c36 */ /* 0x000fe20008000000 */
[----:B--2---:R-:W-:Y:S01]  /*ea3f0*/  STSM.16.M88.4 [R2], R44 ;  /* 0x0000002c02007844 */ /* 0x004fe20000000200 */
[----:B------:R-:W-:Y:S01]  /*ea400*/  LOP3.LUT R26, R26, 0xffffffbf, RZ, 0xc0, !PT ;  /* 0xffffffbf1a1a7812 */ /* 0x000fe200078ec0ff */
[----:B------:R-:W2:Y:S02]  /*ea410*/  LDCU UR16, c[0x0][0x3b8] ;  /* 0x00007700ff1077ac */ /* 0x000ea40008000800 */
[----:B------:R1:W-:Y:S02]  /*ea420*/  STL [R1+0x10fc], R48 ;  /* 0x0010fc3001007387 */ /* 0x0003e40000100800 */
[----:B-1----:R-:W-:-:S05]  /*ea430*/  IADD3 R48, PT, PT, R48, UR68, RZ ;  /* 0x0000004430307c10 */ /* 0x002fca000fffe0ff */
[----:B------:R1:W-:Y:S04]  /*ea440*/  STL [R1+0x10f8], R48 ;  /* 0x0010f83001007387 */ /* 0x0003e80000100800 */
[----:B------:R-:W-:Y:S04]  /*ea450*/  STL.64 [R1+0xa00], R52 ;  /* 0x000a003401007387 */ /* 0x000fe80000100a00 */
[----:B------:R-:W-:Y:S01]  /*ea460*/  STL.64 [R1+0xa08], R54 ;  /* 0x000a083601007387 */ /* 0x000fe20000100a00 */
[----:B-1----:R-:W-:Y:S01]  /*ea470*/  VIADD R48, R48, UR69 ;  /* 0x0000004530307c36 */ /* 0x002fe20008000000 */
[----:B------:R-:W-:Y:S01]  /*ea480*/  BAR.SYNC.DEFER_BLOCKING 0x0 ;  /* 0x0000000000007b1d */ /* 0x000fe20000010000 */
[----:B------:R-:W-:-:S02]  /*ea490*/  @P3 LOP3.LUT R26, R26, 0x40, RZ, 0xfc, !PT ;  /* 0x000000401a1a3812 */ /* 0x000fc400078efcff */
[----:B------:R-:W-:Y:S02]  /*ea4a0*/  ISETP.LT.AND P1, PT, R121, UR58, !P0 ;  /* 0x0000003a79007c0c */ /* 0x000fe4000c721270 */
[----:B------:R-:W-:Y:S01]  /*ea4b0*/  LOP3.LUT R27, R27, 0xffefffff, RZ, 0xc0, !PT ;  /* 0xffefffff1b1b7812 */ /* 0x000fe200078ec0ff */
[----:B------:R-:W1:Y:S01]  /*ea4c0*/  LDCU.64 UR68, c[0x0][0x398] ;  /* 0x00007300ff4477ac */ /* 0x000e620008000a00 */
[----:B------:R-:W2:Y:S04]  /*ea4d0*/  LDL.LU R44, [R1+0x594] ;  /* 0x00059400012c7983 */ /* 0x000ea80000300800 */
[----:B------:R-:W2:Y:S04]  /*ea4e0*/  LDL.LU R45, [R1+0x59c] ;  /* 0x00059c00012d7983 */ /* 0x000ea80000300800 */
[----:B------:R1:W-:Y:S04]  /*ea4f0*/  STL [R1+0x102c], R48 ;  /* 0x00102c3001007387 */ /* 0x0003e80000100800 */
[----:B------:R-:W2:Y:S04]  /*ea500*/  LDL.LU R46, [R1+0x6a4] ;  /* 0x0006a400012e7983 */ /* 0x000ea80000300800 */
[----:B------:R-:W2:Y:S04]  /*ea510*/  LDL.LU R47, [R1+0x6ac] ;  /* 0x0006ac00012f7983 */ /* 0x000ea80000300800 */
[----:B------:R-:W3:Y:S01]  /*ea520*/  LDS.128 R52, [R0] ;  /* 0x0000000000347984 */ /* 0x000ee20000000c00 */
[----:B------:R-:W-:Y:S01]  /*ea530*/  BAR.SYNC.DEFER_BLOCKING 0x0 ;  /* 0x0000000000007b1d */ /* 0x000fe20000010000 */
[----:B-1----:R-:W-:-:S05]  /*ea540*/  VIADD R48, R48, UR71 ;  /* 0x0000004730307c36 */ /* 0x002fca0008000000 */
[----:B------:R1:W-:Y:S02]  /*ea550*/  STL [R1+0x8c], R48 ;  /* 0x00008c3001007387 */ /* 0x0003e40000100800 */
[----:B-1----:R-:W-:Y:S01]  /*ea560*/  VIADD R48, R48, UR72 ;  /* 0x0000004830307c36 */ /* 0x002fe20008000000 */
[----:B------:R-:W-:Y:S01]  /*ea570*/  LOP3.LUT R26, R26, 0xfffffffb, RZ, 0xc0, !PT ;  /* 0xfffffffb1a1a7812 */ /* 0x000fe200078ec0ff */
[----:B------:R-:W1:Y:S03]  /*ea580*/  LDCU.64 UR72, c[0x0][0x398] ;  /* 0x00007300ff4877ac */ /* 0x000e660008000a00 */
[----:B------:R-:W-:Y:S04]  /*ea590*/  STL [R1+0x28], R48 ;  /* 0x0000283001007387 */ /* 0x000fe80000100800 */
        /* <DEDUP_REMOVED lines=9> */
[----:B------:R-:W-:Y:S01]  /*ea630*/  BAR.SYNC.DEFER_BLOCKING 0x0 ;  /* 0x0000000000007b1d */ /* 0x000fe20000010000 */
[----:B------:R-:W-:-:S05]  /*ea640*/  IADD3 R178, PT, PT, R48, UR18, RZ ;  /* 0x0000001230b27c10 */ /* 0x000fca000fffe0ff */
[----:B------:R-:W-:Y:S01]  /*ea650*/  VIADD R179, R178, UR20 ;  /* 0x00000014b2b37c36 */ /* 0x000fe20008000000 */
[----:B------:R-:W-:Y:S01]  /*ea660*/  @P2 LOP3.LUT R26, R26, 0x4, RZ, 0xfc, !PT ;  /* 0x000000041a1a2812 */ /* 0x000fe200078efcff */
[----:B------:R-:W1:Y:S02]  /*ea670*/  LDCU UR18, c[0x0][0x3b8] ;  /* 0x00007700ff1277ac */ /* 0x000e640008000800 */
[----:B------:R-:W-:Y:S01]  /*ea680*/  VIADD R252, R179, UR22 ;  /* 0x00000016b3fc7c36 */ /* 0x000fe20008000000 */
[----:B---3--:R-:W-:Y:S03]  /*ea690*/  STL.64 [R1+0x7c0], R52 ;  /* 0x0007c03401007387 */ /* 0x008fe60000100a00 */
[----:B------:R-:W-:Y:S01]  /*ea6a0*/  VIADD R48, R252, UR28 ;  /* 0x0000001cfc307c36 */ /* 0x000fe20008000000 */
[----:B--2---:R2:W-:Y:S01]  /*ea6b0*/  STSM.16.M88.4 [R2], R44 ;  /* 0x0000002c02007844 */ /* 0x0045e20000000200 */
[----:B------:R-:W-:Y:S01]  /*ea6c0*/  ISETP.LT.AND P2, PT, R123, UR56, !P0 ;  /* 0x000000387b007c0c */ /* 0x000fe2000c741270 */
[----:B------:R-:W3:Y:S02]  /*ea6d0*/  LDCU UR20, c[0x0][0x3b8] ;  /* 0x00007700ff1477ac */ /* 0x000ee40008000800 */
[----:B------:R-:W-:Y:S01]  /*ea6e0*/  STL.64 [R1+0x7c8], R54 ;  /* 0x0007c83601007387 */ /* 0x000fe20000100a00 */
[----:B------:R-:W1:Y:S01]  /*ea6f0*/  LDCU UR22, c[0x0][0x3b8] ;  /* 0x00007700ff1677ac */ /* 0x000e620008000800 */
[----:B------:R-:W-:Y:S06]  /*ea700*/  BAR.SYNC.DEFER_BLOCKING 0x0 ;  /* 0x0000000000007b1d */ /* 0x000fec0000010000 */
[----:B------:R-:W1:Y:S01]  /*ea710*/  LDCU UR28, c[0x0][0x3b8] ;  /* 0x00007700ff1c77ac */ /* 0x000e620008000800 */
[----:B--2---:R-:W2:Y:S04]  /*ea720*/  LDL.LU R44, [R1+0xa84] ;  /* 0x000a8400012c7983 */ /* 0x004ea80000300800 */
[----:B------:R-:W2:Y:S04]  /*ea730*/  LDL.LU R45, [R1+0xa8c] ;  /* 0x000a8c00012d7983 */ /* 0x000ea80000300800 */
[----:B------:R1:W-:Y:S04]  /*ea740*/  STL [R1], R48 ;  /* 0x0000003001007387 */ /* 0x0003e80000100800 */
[----:B------:R-:W2:Y:S04]  /*ea750*/  LDL.LU R46, [R1+0xc34] ;  /* 0x000c3400012e7983 */ /* 0x000ea80000300800 */
[----:B------:R-:W2:Y:S04]  /*ea760*/  LDL.LU R47, [R1+0xc3c] ;  /* 0x000c3c00012f7983 */ /* 0x000ea80000300800 */
[----:B------:R-:W2:Y:S01]  /*ea770*/  LDS.128 R52, [R0] ;  /* 0x0000000000347984 */ /* 0x000ea20000000c00 */
[----:B------:R-:W-:Y:S01]  /*ea780*/  BAR.SYNC.DEFER_BLOCKING 0x0 ;  /* 0x0000000000007b1d */ /* 0x000fe20000010000 */
[----:B-1----:R-:W-:-:S02]  /*ea790*/  IADD3 R48, PT, PT, R48, UR30, RZ ;  /* 0x0000001e30307c10 */ /* 0x002fc4000fffe0ff */
[----:B------:R-:W-:-:S03]  /*ea7a0*/  @P2 LOP3.LUT R27, R27, 0x100000, RZ, 0xfc, !PT ;  /* 0x001000001b1b2812 */ /* 0x000fc600078efcff */
[----:B------:R-:W1:Y:S01]  /*ea7b0*/  LDCU UR30, c[0x0][0x3b8] ;  /* 0x00007700ff1e77ac */ /* 0x000e620008000800 */
[----:B------:R3:W-:Y:S02]  /*ea7c0*/  STL [R1+0x4], R48 ;  /* 0x0000043001007387 */ /* 0x0007e40000100800 */
[----:B---3--:R-:W-:Y:S02]  /*ea7d0*/  VIADD R48, R48, UR4 ;  /* 0x0000000430307c36 */ /* 0x008fe40008000000 */
[----:B--2---:R-:W-:Y:S01]  /*ea7e0*/  STSM.16.M88.4 [R2], R44 ;  /* 0x0000002c02007844 */ /* 0x004fe20000000200 */
[----:B------:R-:W-:Y:S01]  /*ea7f0*/  LOP3.LUT R27, R27, 0xfffeffff, RZ, 0xc0, !PT ;  /* 0xfffeffff1b1b7812 */ /* 0x000fe200078ec0ff */
[----:B------:R-:W2:Y:S02]  /*ea800*/  LDCU UR4, c[0x0][0x3b8] ;  /* 0x00007700ff0477ac */ /* 0x000ea40008000800 */
[----:B------:R3:W-:Y:S04]  /*ea810*/  STL [R1+0x8], R48 ;  /* 0x0000083001007387 */ /* 0x0007e80000100800 */
[----:B------:R-:W-:Y:S04]  /*ea820*/  STL.64 [R1+0x6a0], R52 ;  /* 0x0006a03401007387 */ /* 0x000fe80000100a00 */
[----:B------:R-:W-:Y:S01]  /*ea830*/  STL.64 [R1+0x6a8], R54 ;  /* 0x0006a83601007387 */ /* 0x000fe20000100a00 */
[----:B---3--:R-:W-:Y:S01]  /*ea840*/  VIADD R48, R48, UR6 ;  /* 0x0000000630307c36 */ /* 0x008fe20008000000 */
[----:B------:R-:W-:Y:S01]  /*ea850*/  BAR.SYNC.DEFER_BLOCKING 0x0 ;  /* 0x0000000000007b1d */ /* 0x000fe20000010000 */
[----:B------:R-:W-:-:S05]  /*ea860*/  @P1 LOP3.LUT R27, R27, 0x10000, RZ, 0xfc, !PT ;  /* 0x000100001b1b1812 */ /* 0x000fca00078efcff */
[----:B------:R-:W3:Y:S01]  /*ea870*/  LDCU UR6, c[0x0][0x3b8] ;  /* 0x00007700ff0677ac */ /* 0x000ee20008000800 */
[----:B------:R-:W2:Y:S04]  /*ea880*/  LDL.LU R44, [R1+0xd44] ;  /* 0x000d4400012c7983 */ /* 0x000ea80000300800 */
[----:B------:R-:W2:Y:S04]  /*ea890*/  LDL.LU R45, [R1+0xd4c] ;  /* 0x000d4c00012d7983 */ /* 0x000ea80000300800 */
[----:B------:R1:W-:Y:S04]  /*ea8a0*/  STL [R1+0xc], R48 ;  /* 0x00000c3001007387 */ /* 0x0003e80000100800 */
[----:B------:R-:W2:Y:S04]  /*ea8b0*/  LDL.LU R46, [R1+0x9b4] ;  /* 0x0009b400012e7983 */ /* 0x000ea80000300800 */
[----:B------:R-:W2:Y:S04]  /*ea8c0*/  LDL.LU R47, [R1+0x9bc] ;  /* 0x0009bc00012f7983 */ /* 0x000ea80000300800 */
[----:B------:R-:W3:Y:S01]  /*ea8d0*/  LDS.128 R52, [R0] ;  /* 0x0000000000347984 */ /* 0x000ee20000000c00 */
[----:B------:R-:W-:Y:S01]  /*ea8e0*/  BAR.SYNC.DEFER_BLOCKING 0x0 ;  /* 0x0000000000007b1d */ /* 0x000fe20000010000 */
[----:B-1----:R-:W-:Y:S01]  /*ea8f0*/  VIADD R48, R48, UR8 ;  /* 0x0000000830307c36 */ /* 0x002fe20008000000 */
[----:B------:R-:W-:-:S04]  /*ea900*/  ISETP.LT.AND P1, PT, R132, UR26, !P0 ;  /* 0x0000001a84007c0c */ /* 0x000fc8000c721270 */
[----:B------:R-:W1:Y:S01]  /*ea910*/  LDCU UR26, c[0x0][0x3b8] ;  /* 0x00007700ff1a77ac */ /* 0x000e620008000800 */
[----:B------:R4:W-:Y:S01]  /*ea920*/  STL [R1+0x10], R48 ;  /* 0x0000103001007387 */ /* 0x0009e20000100800 */
[----:B------:R-:W1:Y:S01]  /*ea930*/  LDCU UR8, c[0x0][0x3b8] ;  /* 0x00007700ff0877ac */ /* 0x000e620008000800 */
[----:B----4-:R-:W-:Y:S01]  /*ea940*/  IADD3 R48, PT, PT, R48, UR24, RZ ;  /* 0x0000001830307c10 */ /* 0x010fe2000fffe0ff */
[----:B------:R-:W4:Y:S04]  /*ea950*/  LDCU UR24, c[0x0][0x3b8] ;  /* 0x00007700ff1877ac */ /* 0x000f280008000800 */
[----:B------:R-:W-:Y:S04]  /*ea960*/  STL [R1+0x14], R48 ;  /* 0x0000143001007387 */ /* 0x000fe80000100800 */
[----:B---3--:R-:W-:Y:S04]  /*ea970*/  STL.64 [R1+0x590], R52 ;  /* 0x0005903401007387 */ /* 0x008fe80000100a00 */
[----:B------:R-:W-:Y:S04]  /*ea980*/  STL.64 [R1+0x598], R54 ;  /* 0x0005983601007387 */ /* 0x000fe80000100a00 */
[----:B--2---:R2:W-:Y:S01]  /*ea990*/  STSM.16.M88.4 [R2], R44 ;  /* 0x0000002c02007844 */ /* 0x0045e20000000200 */
[----:B------:R-:W-:Y:S06]  /*ea9a0*/  BAR.SYNC.DEFER_BLOCKING 0x0 ;  /* 0x0000000000007b1d */ /* 0x000fec0000010000 */
[----:B--2---:R-:W2:Y:S04]  /*ea9b0*/  LDL.LU R44, [R1+0x4c4] ;  /* 0x0004c400012c7983 */ /* 0x004ea80000300800 */
[----:B------:R-:W2:Y:S04]  /*ea9c0*/  LDL.LU R45, [R1+0x4cc] ;  /* 0x0004cc00012d7983 */ /* 0x000ea80000300800 */
[----:B------:R-:W3:Y:S01]  /*ea9d0*/  LDS.128 R52, [R0] ;  /* 0x0000000000347984 */ /* 0x000ee20000000c00 */
[----:B------:R-:W-:Y:S01]  /*ea9e0*/  VIADD R48, R48, UR66 ;  /* 0x0000004230307c36 */ /* 0x000fe20008000000 */
[----:B------:R-:W-:Y:S01]  /*ea9f0*/  MOV R47, R91 ;  /* 0x0000005b002f7202 */ /* 0x000fe20000000f00 */
[----:B------:R-:W-:Y:S01]  /*eaa00*/  IMAD.MOV.U32 R46, RZ, RZ, R89 ;  /* 0x000000ffff2e7224 */ /* 0x000fe200078e0059 */
[----:B------:R-:W-:Y:S01]  /*eaa10*/  BAR.SYNC.DEFER_BLOCKING 0x0 ;  /* 0x0000000000007b1d */ /* 0x000fe20000010000 */
[----:B------:R-:W-:-:S02]  /*eaa20*/  ISETP.LT.AND P3, PT, R120, UR60, !P0 ;  /* 0x0000003c78007c0c */ /* 0x000fc4000c761270 */
[----:B------:R-:W-:Y:S02]  /*eaa30*/  ISETP.LT.AND P2, PT, R119, UR62, !P0 ;  /* 0x0000003e77007c0c */ /* 0x000fe4000c741270 */
[----:B------:R-:W-:Y:S01]  /*eaa40*/  LOP3.LUT R27, R27, 0xffffbfff, RZ, 0xc0, !PT ;  /* 0xffffbfff1b1b7812 */ /* 0x000fe200078ec0ff */
[----:B------:R-:W1:Y:S01]  /*eaa50*/  LDCU.64 UR66, c[0x0][0x398] ;  /* 0x00007300ff4277ac */ /* 0x000e620008000a00 */
[----:B------:R4:W-:Y:S02]  /*eaa60*/  STL [R1+0x18], R48 ;  /* 0x0000183001007387 */ /* 0x0009e40000100800 */
[----:B----4-:R-:W-:Y:S01]  /*eaa70*/  VIADD R48, R48, UR10 ;  /* 0x0000000a30307c36 */ /* 0x010fe20008000000 */
[----:B------:R-:W4:Y:S04]  /*eaa80*/  LDCU UR10, c[0x0][0x3b8] ;  /* 0x00007700ff0a77ac */ /* 0x000f280008000800 */
[----:B------:R1:W-:Y:S02]  /*eaa90*/  STL [R1+0x1c], R48 ;  /* 0x00001c3001007387 */ /* 0x0003e40000100800 */
[----:B-1----:R-:W-:Y:S01]  /*eaaa0*/  VIADD R48, R48, UR26 ;  /* 0x0000001a30307c36 */ /* 0x002fe20008000000 */
[----:B------:R-:W1:Y:S04]  /*eaab0*/  LDCU UR26, c[0x0][0x3b8] ;  /* 0x00007700ff1a77ac */ /* 0x000e680008000800 */
[----:B------:R4:W-:Y:S04]  /*eaac0*/  STL [R1+0x20], R48 ;  /* 0x0000203001007387 */ /* 0x0009e80000100800 */
[----:B---3--:R-:W-:Y:S04]  /*eaad0*/  STL.64 [R1+0x4c0], R52 ;  /* 0x0004c03401007387 */ /* 0x008fe80000100a00 */
[----:B------:R-:W-:Y:S01]  /*eaae0*/  STL.64 [R1+0x4c8], R54 ;  /* 0x0004c83601007387 */ /* 0x000fe20000100a00 */
[----:B----4-:R-:W-:-:S03]  /*eaaf0*/  VIADD R48, R48, UR46 ;  /* 0x0000002e30307c36 */ /* 0x010fc60008000000 */
[----:B--2---:R2:W-:Y:S01]  /*eab00*/  STSM.16.M88.4 [R2], R44 ;  /* 0x0000002c02007844 */ /* 0x0045e20000000200 */
[----:B------:R-:W-:Y:S06]  /*eab10*/  BAR.SYNC.DEFER_BLOCKING 0x0 ;  /* 0x0000000000007b1d */ /* 0x000fec0000010000 */
[----:B--2---:R-:W2:Y:S04]  /*eab20*/  LDL.LU R44, [R1+0x15e0] ;  /* 0x0015e000012c7983 */ /* 0x004ea80000300800 */
[----:B------:R-:W2:Y:S04]  /*eab30*/  LDL.LU R45, [R1+0x15e8] ;  /* 0x0015e800012d7983 */ /* 0x000ea80000300800 */
[----:B------:R3:W-:Y:S04]  /*eab40*/  STL [R1+0x24], R48 ;  /* 0x0000243001007387 */ /* 0x0007e80000100800 */
[----:B------:R-:W2:Y:S04]  /*eab50*/  LDL.LU R46, [R1+0x1550] ;  /* 0x00155000012e7983 */ /* 0x000ea80000300800 */
[----:B------:R-:W2:Y:S04]  /*eab60*/  LDL.LU R47, [R1+0x1558] ;  /* 0x00155800012f7983 */ /* 0x000ea80000300800 */
[----:B------:R-:W4:Y:S01]  /*eab70*/  LDS.128 R52, [R0] ;  /* 0x0000000000347984 */ /* 0x000f220000000c00 */
[----:B------:R-:W-:Y:S01]  /*eab80*/  BAR.SYNC.DEFER_BLOCKING 0x0 ;  /* 0x0000000000007b1d */ /* 0x000fe20000010000 */
[----:B---3--:R-:W-:-:S05]  /*eab90*/  VIADD R48, R48, UR44 ;  /* 0x0000002c30307c36 */ /* 0x008fca0008000000 */
[----:B------:R3:W-:Y:S02]  /*eaba0*/  STL [R1+0x2c], R48 ;  /* 0x00002c3001007387 */ /* 0x0007e40000100800 */
[----:B---3--:R-:W-:Y:S01]  /*eabb0*/  IADD3 R48, PT, PT, R48, UR38, RZ ;  /* 0x0000002630307c10 */ /* 0x008fe2000fffe0ff */
[----:B------:R-:W3:Y:S01]  /*eabc0*/  LDCU UR38, c[0x0][0x3b8] ;  /* 0x00007700ff2677ac */ /* 0x000ee20008000800 */
[----:B----4-:R-:W-:Y:S04]  /*eabd0*/  STL.64 [R1+0x480], R52 ;  /* 0x0004803401007387 */ /* 0x010fe80000100a00 */
[----:B------:R-:W-:Y:S04]  /*eabe0*/  STL.64 [R1+0x488], R54 ;  /* 0x0004883601007387 */ /* 0x000fe80000100a00 */
[----:B--2---:R2:W-:Y:S01]  /*eabf0*/  STSM.16.M88.4 [R2], R44 ;  /* 0x0000002c02007844 */ /* 0x0045e20000000200 */
[----:B------:R-:W-:Y:S06]  /*eac00*/  BAR.SYNC.DEFER_BLOCKING 0x0 ;  /* 0x0000000000007b1d */ /* 0x000fec0000010000 */
[----:B--2---:R-:W2:Y:S04]  /*eac10*/  LDL.LU R44, [R1+0x1460] ;  /* 0x00146000012c7983 */ /* 0x004ea80000300800 */
[----:B------:R-:W2:Y:S04]  /*eac20*/  LDL.LU R45, [R1+0x1468] ;  /* 0x00146800012d7983 */ /* 0x000ea80000300800 */
[----:B------:R4:W-:Y:S04]  /*eac30*/  STL [R1+0x30], R48 ;  /* 0x0000303001007387 */ /* 0x0009e80000100800 */
[----:B------:R-:W2:Y:S04]  /*eac40*/  LDL.LU R46, [R1+0x13f0] ;  /* 0x0013f000012e7983 */ /* 0x000ea80000300800 */
[----:B------:R-:W2:Y:S04]  /*eac50*/  LDL.LU R47, [R1+0x13f8] ;  /* 0x0013f800012f7983 */ /* 0x000ea80000300800 */
[----:B------:R-:W1:Y:S01]  /*eac60*/  LDS.128 R52, [R0] ;  /* 0x0000000000347984 */ /* 0x000e620000000c00 */
[----:B------:R-:W-:Y:S01]  /*eac70*/  BAR.SYNC.DEFER_BLOCKING 0x0 ;  /* 0x0000000000007b1d */ /* 0x000fe20000010000 */
[----:B----4-:R-:W-:-:S05]  /*eac80*/  VIADD R48, R48, UR12 ;  /* 0x0000000c30307c36 */ /* 0x010fca0008000000 */
[----:B------:R-:W4:Y:S01]  /*eac90*/  LDCU UR12, c[0x0][0x3b8] ;  /* 0x00007700ff0c77ac */ /* 0x000f220008000800 */
[----:B------:R3:W-:Y:S02]  /*eaca0*/  STL [R1+0x34], R48 ;  /* 0x0000343001007387 */ /* 0x0007e40000100800 */
[----:B---3--:R-:W-:Y:S01]  /*eacb0*/  VIADD R48, R48, UR14 ;  /* 0x0000000e30307c36 */ /* 0x008fe20008000000 */
[----:B------:R-:W3:Y:S01]  /*eacc0*/  LDCU UR14, c[0x0][0x3b8] ;  /* 0x00007700ff0e77ac */ /* 0x000ee20008000800 */
[----:B-1----:R-:W-:Y:S04]  /*eacd0*/  STL.64 [R1+0xf20], R52 ;  /* 0x000f203401007387 */ /* 0x002fe80000100a00 */
[----:B------:R-:W-:Y:S04]  /*eace0*/  STL.64 [R1+0xf28], R54 ;  /* 0x000f283601007387 */ /* 0x000fe80000100a00 */
[----:B--2---:R1:W-:Y:S01]  /*eacf0*/  STSM.16.M88.4 [R2], R44 ;  /* 0x0000002c02007844 */ /* 0x0043e20000000200 */
[----:B------:R-:W-:Y:S06]  /*ead00*/  BAR.SYNC.DEFER_BLOCKING 0x0 ;  /* 0x0000000000007b1d */ /* 0x000fec0000010000 */
[----:B-1----:R-:W2:Y:S04]  /*ead10*/  LDL.LU R44, [R1+0x3c0] ;  /* 0x0003c000012c7983 */ /* 0x002ea80000300800 */
[----:B------:R-:W2:Y:S04]  /*ead20*/  LDL.LU R45, [R1+0x3c8] ;  /* 0x0003c800012d7983 */ /* 0x000ea80000300800 */
[----:B------:R1:W-:Y:S04]  /*ead30*/  STL [R1+0x38], R48 ;  /* 0x0000383001007387 */ /* 0x0003e80000100800 */
[----:B------:R-:W2:Y:S04]  /*ead40*/  LDL.LU R46, [R1+0x490] ;  /* 0x00049000012e7983 */ /* 0x000ea80000300800 */
[----:B------:R-:W2:Y:S04]  /*ead50*/  LDL.LU R47, [R1+0x498] ;  /* 0x00049800012f7983 */ /* 0x000ea80000300800 */
[----:B------:R-:W3:Y:S01]  /*ead60*/  LDS.128 R52, [R0] ;  /* 0x0000000000347984 */ /* 0x000ee20000000c00 */
[----:B------:R-:W-:Y:S01]  /*ead70*/  BAR.SYNC.DEFER_BLOCKING 0x0 ;  /* 0x0000000000007b1d */ /* 0x000fe20000010000 */
[----:B-1----:R-:W-:-:S05]  /*ead80*/  VIADD R48, R48, UR16 ;  /* 0x0000001030307c36 */ /* 0x002fca0008000000 */
[----:B------:R-:W1:Y:S01]  /*ead90*/  LDCU UR16, c[0x0][0x3b8] ;  /* 0x00007700ff1077ac */ /* 0x000e620008000800 */
[----:B------:R4:W-:Y:S02]  /*eada0*/  STL [R1+0x3c], R48 ;  /* 0x00003c3001007387 */ /* 0x0009e40000100800 */
[----:B----4-:R-:W-:Y:S01]  /*eadb0*/  IADD3 R48, PT, PT, R48, UR18, RZ ;  /* 0x0000001230307c10 */ /* 0x010fe2000fffe0ff */
[----:B------:R-:W4:Y:S01]  /*eadc0*/  LDCU UR18, c[0x0][0x3b8] ;  /* 0x00007700ff1277ac */ /* 0x000f220008000800 */
[----:B---3--:R-:W-:Y:S04]  /*eadd0*/  STL.64 [R1+0xf10], R52 ;  /* 0x000f103401007387 */ /* 0x008fe80000100a00 */
        /* <DEDUP_REMOVED lines=10> */
[----:B---3--:R-:W-:-:S05]  /*eae80*/  VIADD R48, R48, UR20 ;  /* 0x0000001430307c36 */ /* 0x008fca0008000000 */
[----:B------:R-:W3:Y:S01]  /*eae90*/  LDCU UR20, c[0x0][0x3b8] ;  /* 0x00007700ff1477ac */ /* 0x000ee20008000800 */
[----:B------:R4:W-:Y:S02]  /*eaea0*/  STL [R1+0x44], R48 ;  /* 0x0000443001007387 */ /* 0x0009e40000100800 */
[----:B----4-:R-:W-:Y:S01]  /*eaeb0*/  VIADD R48, R48, UR22 ;  /* 0x0000001630307c36 */ /* 0x010fe20008000000 */
[----:B------:R-:W4:Y:S01]  /*eaec0*/  LDCU UR22, c[0x0][0x3b8] ;  /* 0x00007700ff1677ac */ /* 0x000f220008000800 */
        /* <DEDUP_REMOVED lines=44> */
[----:B------:R-:W-:Y:S04]  /*eb190*/  STL [R1+0x5c], R48 ;  /* 0x00005c3001007387 */ /* 0x000fe80000100800 */
[----:B---3--:R-:W-:Y:S04]  /*eb1a0*/  STL.64 [R1+0xed0], R52 ;  /* 0x000ed03401007387 */ /* 0x008fe80000100a00 */
[----:B------:R-:W-:Y:S04]  /*eb1b0*/  STL.64 [R1+0xed8], R54 ;  /* 0x000ed83601007387 */ /* 0x000fe80000100a00 */
[----:B--2---:R1:W-:Y:S01]  /*eb1c0*/  STSM.16.M88.4 [R2], R44 ;  /* 0x0000002c02007844 */ /* 0x0043e20000000200 */
[----:B------:R-:W-:Y:S06]  /*eb1d0*/  BAR.SYNC.DEFER_BLOCKING 0x0 ;  /* 0x0000000000007b1d */ /* 0x000fec0000010000 */
[----:B-1----:R-:W2:Y:S04]  /*eb1e0*/  LDL.LU R44, [R1+0x450] ;  /* 0x00045000012c7983 */ /* 0x002ea80000300800 */
[----:B------:R-:W2:Y:S04]  /*eb1f0*/  LDL.LU R45, [R1+0x458] ;  /* 0x00045800012d7983 */ /* 0x000ea80000300800 */
[----:B------:R-:W1:Y:S01]  /*eb200*/  LDS.128 R52, [R0] ;  /* 0x0000000000347984 */ /* 0x000e620000000c00 */
[----:B------:R-:W-:Y:S01]  /*eb210*/  IADD3 R48, PT, PT, R48, UR28, RZ ;  /* 0x0000001c30307c10 */ /* 0x000fe2000fffe0ff */
[----:B------:R-:W-:Y:S01]  /*eb220*/  IMAD.MOV.U32 R46, RZ, RZ, R128 ;  /* 0x000000ffff2e7224 */ /* 0x000fe200078e0080 */
[----:B------:R-:W3:Y:S03]  /*eb230*/  LDCU UR28, c[0x0][0x3b8] ;  /* 0x00007700ff1c77ac */ /* 0x000ee60008000800 */
[----:B------:R4:W-:Y:S01]  /*eb240*/  STL [R1+0x70], R48 ;  /* 0x0000703001007387 */ /* 0x0009e20000100800 */
[----:B------:R-:W-:Y:S01]  /*eb250*/  IMAD.MOV.U32 R47, RZ, RZ, R130 ;  /* 0x000000ffff2f7224 */ /* 0x000fe200078e0082 */
[----:B------:R-:W-:Y:S01]  /*eb260*/  BAR.SYNC.DEFER_BLOCKING 0x0 ;  /* 0x0000000000007b1d */ /* 0x000fe20000010000 */
[----:B----4-:R-:W-:-:S05]  /*eb270*/  VIADD R48, R48, UR24 ;  /* 0x0000001830307c36 */ /* 0x010fca0008000000 */
[----:B------:R-:W4:Y:S01]  /*eb280*/  LDCU UR24, c[0x0][0x3b8] ;  /* 0x00007700ff1877ac */ /* 0x000f220008000800 */
[----:B------:R3:W-:Y:S02]  /*eb290*/  STL [R1+0x74], R48 ;  /* 0x0000743001007387 */ /* 0x0007e40000100800 */
[----:B---3--:R-:W-:Y:S02]  /*eb2a0*/  IADD3 R48, PT, PT, R48, UR40, RZ ;  /* 0x0000002830307c10 */ /* 0x008fe4000fffe0ff */
        /* <DEDUP_REMOVED lines=14> */
[----:B----4-:R-:W-:Y:S01]  /*eb390*/  VIADD R48, R48, UR6 ;  /* 0x0000000630307c36 */ /* 0x010fe20008000000 */
[----:B------:R-:W4:Y:S04]  /*eb3a0*/  LDCU UR6, c[0x0][0x3b8] ;  /* 0x00007700ff0677ac */ /* 0x000f280008000800 */
[----:B------:R1:W-:Y:S02]  /*eb3b0*/  STL [R1+0x80], R48 ;  /* 0x0000803001007387 */ /* 0x0003e40000100800 */
[----:B-1----:R-:W-:Y:S01]  /*eb3c0*/  VIADD R48, R48, UR8 ;  /* 0x0000000830307c36 */ /* 0x002fe20008000000 */
[----:B------:R-:W1:Y:S01]  /*eb3d0*/  LDCU UR8, c[0x0][0x3b8] ;  /* 0x00007700ff0877ac */ /* 0x000e620008000800 */
        /* <DEDUP_REMOVED lines=11> */
[----:B---3--:R-:W-:-:S05]  /*eb490*/  IADD3 R48, PT, PT, R48, UR10, RZ ;  /* 0x0000000a30307c10 */ /* 0x008fca000fffe0ff */
[----:B------:R-:W3:Y:S01]  /*eb4a0*/  LDCU UR10, c[0x0][0x3b8] ;  /* 0x00007700ff0a77ac */ /* 0x000ee20008000800 */
[----:B------:R4:W-:Y:S02]  /*eb4b0*/  STL [R1+0x88], R48 ;  /* 0x0000883001007387 */ /* 0x0009e40000100800 */
[----:B----4-:R-:W-:Y:S01]  /*eb4c0*/  VIADD R48, R48, UR12 ;  /* 0x0000000c30307c36 */ /* 0x010fe20008000000 */
[----:B------:R-:W4:Y:S04]  /*eb4d0*/  LDCU UR12, c[0x0][0x3b8] ;  /* 0x00007700ff0c77ac */ /* 0x000f280008000800 */
        /* <DEDUP_REMOVED lines=37> */
[----:B------:R-:W4:Y:S04]  /*eb730*/  LDCU UR4, c[0x0][0x3b8] ;  /* 0x00007700ff0477ac */ /* 0x000f280008000800 */
[----:B------:R3:W-:Y:S02]  /*eb740*/  STL [R1+0x288], R48 ;  /* 0x0002883001007387 */ /* 0x0007e40000100800 */
[----:B---3--:R-:W-:Y:S01]  /*eb750*/  IADD3 R48, PT, PT, R48, UR36, RZ ;  /* 0x0000002430307c10 */ /* 0x008fe2000fffe0ff */
        /* <DEDUP_REMOVED lines=66> */
[----:B------:R-:W-:Y:S06]  /*ebb80*/  BAR.SYNC.DEFER_BLOCKING 0x0 ;  /* 0x0000000000007b1d */ /* 0x000fec0000010000 */
[----:B------:R-:W1:Y:S01]  /*ebb90*/  LDCU UR8, c[0x0][0x3b8] ;  /* 0x00007700ff0877ac */ /* 0x000e620008000800 */
        /* <DEDUP_REMOVED lines=9> */
[----:B----4-:R-:W-:Y:S01]  /*ebc30*/  VIADD R48, R48, UR14 ;  /* 0x0000000e30307c36 */ /* 0x010fe20008000000 */
[----:B------:R-:W3:Y:S02]  /*ebc40*/  LDCU UR14, c[0x0][0x3b8] ;  /* 0x00007700ff0e77ac */ /* 0x000ee40008000800 */
        /* <DEDUP_REMOVED lines=44> */
[----:B----4-:R-:W-:Y:S01]  /*ebf10*/  IADD3 R48, PT, PT, R48, UR36, RZ ;  /* 0x0000002430307c10 */ /* 0x010fe2000fffe0ff */
        /* <DEDUP_REMOVED lines=62> */
[----:B------:R-:W-:Y:S04]  /*ec300*/  STL [R1+0x3d8], R48 ;  /* 0x0003d83001007387 */ /* 0x000fe80000100800 */
[----:B-1----:R-:W-:Y:S04]  /*ec310*/  STL.64 [R1+0xf40], R52 ;  /* 0x000f403401007387 */ /* 0x002fe80000100a00 */
        /* <DEDUP_REMOVED lines=8> */
[----:B------:R-:W1:Y:S03]  /*ec3a0*/  LDCU UR6, c[0x0][0x3b8] ;  /* 0x00007700ff0677ac */ /* 0x000e660008000800 */
[----:B------:R3:W-:Y:S01]  /*ec3b0*/  STL [R1+0x450], R48 ;  /* 0x0004503001007387 */ /* 0x0007e20000100800 */
[----:B------:R-:W-:Y:S01]  /*ec3c0*/  IMAD.MOV.U32 R47, RZ, RZ, R10 ;  /* 0x000000ffff2f7224 */ /* 0x000fe200078e000a */
[----:B------:R-:W-:Y:S01]  /*ec3d0*/  BAR.SYNC.DEFER_BLOCKING 0x0 ;  /* 0x0000000000007b1d */ /* 0x000fe20000010000 */
[----:B---3--:R-:W-:-:S05]  /*ec3e0*/  VIADD R48, R48, UR8 ;  /* 0x0000000830307c36 */ /* 0x008fca0008000000 */
[----:B------:R-:W3:Y:S01]  /*ec3f0*/  LDCU UR8, c[0x0][0x3b8] ;  /* 0x00007700ff0877ac */ /* 0x000ee20008000800 */
[----:B------:R-:W-:Y:S01]  /*ec400*/  STL [R1+0x340], R48 ;  /* 0x0003403001007387 */ /* 0x000fe20000100800 */
[----:B------:R-:W-:Y:S01]  /*ec410*/  IADD3 R8, PT, PT, R48, UR10, RZ ;  /* 0x0000000a30087c10 */ /* 0x000fe2000fffe0ff */
[----:B------:R-:W2:Y:S02]  /*ec420*/  LDCU UR10, c[0x0][0x3b8] ;  /* 0x00007700ff0a77ac */ /* 0x000ea40008000800 */
        /* <DEDUP_REMOVED lines=130> */
[----:B------:R1:W-:Y:S04]  /*ecc50*/  STL [R1+0x934], R8 ;  /* 0x0009340801007387 */ /* 0x0003e80000100800 */
[----:B---3--:R-:W-:Y:S04]  /*ecc60*/  STL.64 [R1+0x700], R52 ;  /* 0x0007003401007387 */ /* 0x008fe80000100a00 */
[----:B------:R-:W-:Y:S01]  /*ecc70*/  STL.64 [R1+0x708], R54 ;  /* 0x0007083601007387 */ /* 0x000fe20000100a00 */
[----:B-1----:R-:W-:Y:S01]  /*ecc80*/  VIADD R8, R8, UR16 ;  /* 0x0000001008087c36 */ /* 0x002fe20008000000 */
[----:B------:R-:W1:Y:S02]  /*ecc90*/  LDCU UR16, c[0x0][0x3b8] ;  /* 0x00007700ff1077ac */ /* 0x000e640008000800 */
[----:B--2---:R2:W-:Y:S01]  /*ecca0*/  STSM.16.M88.4 [R2], R44 ;  /* 0x0000002c02007844 */ /* 0x0045e20000000200 */
[----:B------:R-:W-:Y:S06]  /*eccb0*/  BAR.SYNC.DEFER_BLOCKING 0x0 ;  /* 0x0000000000007b1d */ /* 0x000fec0000010000 */
[----:B--2---:R-:W2:Y:S04]  /*eccc0*/  LDL.LU R44, [R1+0x344] ;  /* 0x00034400012c7983 */ /* 0x004ea80000300800 */
[----:B------:R-:W2:Y:S04]  /*eccd0*/  LDL.LU R45, [R1+0x34c] ;  /* 0x00034c00012d7983 */ /* 0x000ea80000300800 */
[----:B------:R-:W3:Y:S04]  /*ecce0*/  LDS.128 R52, [R0] ;  /* 0x0000000000347984 */ /* 0x000ee80000000c00 */
[----:B------:R1:W-:Y:S02]  /*eccf0*/  STL [R1+0x93c], R8 ;  /* 0x00093c0801007387 */ /* 0x0003e40000100800 */
[----:B-1----:R-:W-:-:S02]  /*ecd00*/  VIADD R8, R8, UR18 ;  /* 0x0000001208087c36 */ /* 0x002fc40008000000 */
[----:B------:R-:W-:Y:S01]  /*ecd10*/  IMAD.MOV.U32 R46, RZ, RZ, R9 ;  /* 0x000000ffff2e7224 */ /* 0x000fe200078e0009 */
[----:B------:R-:W-:Y:S01]  /*ecd20*/  MOV R47, R11 ;  /* 0x0000000b002f7202 */ /* 0x000fe20000000f00 */
[----:B------:R-:W-:Y:S06]  /*ecd30*/  BAR.SYNC.DEFER_BLOCKING 0x0 ;  /* 0x0000000000007b1d */ /* 0x000fec0000010000 */
[----:B------:R-:W1:Y:S01]  /*ecd40*/  LDCU UR18, c[0x0][0x3b8] ;  /* 0x00007700ff1277ac */ /* 0x000e620008000800 */
[----:B------:R4:W-:Y:S02]  /*ecd50*/  STL [R1+0x344], R8 ;  /* 0x0003440801007387 */ /* 0x0009e40000100800 */
[----:B----4-:R-:W-:Y:S01]  /*ecd60*/  VIADD R8, R8, UR20 ;  /* 0x0000001408087c36 */ /* 0x010fe20008000000 */
[----:B------:R-:W-:Y:S01]  /*ecd70*/  @P3 LOP3.LUT R27, R27, 0x4000, RZ, 0xfc, !PT ;  /* 0x000040001b1b3812 */ /* 0x000fe200078efcff */
[----:B------:R-:W4:Y:S02]  /*ecd80*/  LDCU UR20, c[0x0][0x3b8] ;  /* 0x00007700ff1477ac */ /* 0x000f240008000800 */
[----:B------:R-:W-:Y:S01]  /*ecd90*/  VIADD R48, R8, UR22 ;  /* 0x0000001608307c36 */ /* 0x000fe20008000000 */
[----:B------:R1:W-:Y:S04]  /*ecda0*/  STL [R1+0x34c], R8 ;  /* 0x00034c0801007387 */ /* 0x0003e80000100800 */
[----:B--2---:R2:W-:Y:S01]  /*ecdb0*/  STSM.16.M88.4 [R2], R44 ;  /* 0x0000002c02007844 */ /* 0x0045e20000000200 */
[----:B------:R-:W-:Y:S01]  /*ecdc0*/  LOP3.LUT R27, R27, 0xffffefff, RZ, 0xc0, !PT ;  /* 0xffffefff1b1b7812 */ /* 0x000fe200078ec0ff */
[----:B------:R-:W2:Y:S02]  /*ecdd0*/  LDCU UR22, c[0x0][0x3b8] ;  /* 0x00007700ff1677ac */ /* 0x000ea40008000800 */
[----:B---3--:R-:W-:Y:S04]  /*ecde0*/  STL.64 [R1+0x5c0], R52 ;  /* 0x0005c03401007387 */ /* 0x008fe80000100a00 */
[----:B------:R-:W-:Y:S04]  /*ecdf0*/  STL.64 [R1+0x5c8], R54 ;  /* 0x0005c83601007387 */ /* 0x000fe80000100a00 */
[----:B-1----:R-:W3:Y:S04]  /*ece00*/  LDL.LU R8, [R1+0x1620] ;  /* 0x0016200001087983 */ /* 0x002ee80000300800 */
[----:B------:R-:W3:Y:S04]  /*ece10*/  LDL.LU R9, [R1+0x1628] ;  /* 0x0016280001097983 */ /* 0x000ee80000300800 */
[----:B------:R-:W-:Y:S04]  /*ece20*/  STL [R1+0x1094], R48 ;  /* 0x0010943001007387 */ /* 0x000fe80000100800 */
[----:B------:R-:W3:Y:S04]  /*ece30*/  LDL.LU R10, [R1+0x15b0] ;  /* 0x0015b000010a7983 */ /* 0x000ee80000300800 */
[----:B------:R-:W3:Y:S01]  /*ece40*/  LDL.LU R11, [R1+0x15b8] ;  /* 0x0015b800010b7983 */ /* 0x000ee20000300800 */
[----:B------:R-:W-:Y:S06]  /*ece50*/  BAR.SYNC.DEFER_BLOCKING 0x0 ;  /* 0x0000000000007b1d */ /* 0x000fec0000010000 */
[----:B------:R-:W1:Y:S02]  /*ece60*/  LDS.128 R52, [R0] ;  /* 0x0000000000347984 */ /* 0x000e640000000c00 */
[----:B------:R-:W-:Y:S01]  /*ece70*/  BAR.SYNC.DEFER_BLOCKING 0x0 ;  /* 0x0000000000007b1d */ /* 0x000fe20000010000 */
[----:B--2---:R-:W-:Y:S01]  /*ece80*/  VIADD R44, R48, UR4 ;  /* 0x00000004302c7c36 */ /* 0x004fe20008000000 */
[----:B------:R-:W-:-:S04]  /*ece90*/  @P2 LOP3.LUT R27, R27, 0x1000, RZ, 0xfc, !PT ;  /* 0x000010001b1b2812 */ /* 0x000fc800078efcff */
[----:B------:R-:W2:Y:S01]  /*ecea0*/  LDCU UR4, c[0x0][0x3b8] ;  /* 0x00007700ff0477ac */ /* 0x000ea20008000800 */
[----:B------:R4:W-:Y:S02]  /*eceb0*/  STL [R1+0x10ac], R44 ;  /* 0x0010ac2c01007387 */ /* 0x0009e40000100800 */
[----:B----4-:R-:W-:Y:S01]  /*ecec0*/  IADD3 R44, PT, PT, R44, UR36, RZ ;  /* 0x000000242c2c7c10 */ /* 0x010fe2000fffe0ff */
[----:B------:R-:W4:Y:S01]  /*eced0*/  LDCU UR36, c[0x0][0x3b8] ;  /* 0x00007700ff2477ac */ /* 0x000f220008000800 */
[----:B-1----:R-:W-:Y:S04]  /*ecee0*/  STL.64 [R1+0x490], R52 ;  /* 0x0004903401007387 */ /* 0x002fe80000100a00 */
[----:B------:R-:W-:Y:S04]  /*ecef0*/  STL.64 [R1+0x498], R54 ;  /* 0x0004983601007387 */ /* 0x000fe80000100a00 */
[----:B---3--:R1:W-:Y:S01]  /*ecf00*/  STSM.16.M88.4 [R2], R8 ;  /* 0x0000000802007844 */ /* 0x0083e20000000200 */
[----:B------:R-:W-:Y:S06]  /*ecf10*/  BAR.SYNC.DEFER_BLOCKING 0x0 ;  /* 0x0000000000007b1d */ /* 0x000fec0000010000 */
[----:B-1----:R-:W3:Y:S04]  /*ecf20*/  LDL.LU R8, [R1+0x1510] ;  /* 0x0015100001087983 */ /* 0x002ee80000300800 */
[----:B------:R-:W3:Y:S04]  /*ecf30*/  LDL.LU R9, [R1+0x1518] ;  /* 0x0015180001097983 */ /* 0x000ee80000300800 */
[----:B------:R1:W-:Y:S04]  /*ecf40*/  STL [R1+0x10b0], R44 ;  /* 0x0010b02c01007387 */ /* 0x0003e80000100800 */
[----:B------:R-:W3:Y:S04]  /*ecf50*/  LDL.LU R10, [R1+0x1440] ;  /* 0x00144000010a7983 */ /* 0x000ee80000300800 */
[----:B------:R-:W3:Y:S04]  /*ecf60*/  LDL.LU R11, [R1+0x1448] ;  /* 0x00144800010b7983 */ /* 0x000ee80000300800 */
[----:B------:R-:W2:Y:S01]  /*ecf70*/  LDS.128 R52, [R0] ;  /* 0x0000000000347984 */ /* 0x000ea20000000c00 */
[----:B------:R-:W-:Y:S01]  /*ecf80*/  BAR.SYNC.DEFER_BLOCKING 0x0 ;  /* 0x0000000000007b1d */ /* 0x000fe20000010000 */
[----:B-1----:R-:W-:Y:S01]  /*ecf90*/  VIADD R44, R44, UR38 ;  /* 0x000000262c2c7c36 */ /* 0x002fe20008000000 */
[----:B------:R-:W-:-:S02]  /*ecfa0*/  ISETP.LT.AND P2, PT, R122, UR75, !P0 ;  /* 0x0000004b7a007c0c */ /* 0x000fc4000c741270 */
[----:B------:R-:W-:Y:S02]  /*ecfb0*/  LOP3.LUT R27, R27, 0xff7fffff, RZ, 0xc0, !PT ;  /* 0xff7fffff1b1b7812 */ /* 0x000fe400078ec0ff */
[----:B------:R-:W1:Y:S01]  /*ecfc0*/  LDCU UR38, c[0x0][0x3b8] ;  /* 0x00007700ff2677ac */ /* 0x000e620008000800 */
[----:B------:R4:W-:Y:S02]  /*ecfd0*/  STL [R1+0x10b4], R44 ;  /* 0x0010b42c01007387 */ /* 0x0009e40000100800 */
[----:B----4-:R-:W-:Y:S02]  /*ecfe0*/  VIADD R44, R44, UR32 ;  /* 0x000000202c2c7c36 */ /* 0x010fe40008000000 */
[----:B---3--:R3:W-:Y:S01]  /*ecff0*/  STSM.16.M88.4 [R2], R8 ;  /* 0x0000000802007844 */ /* 0x0087e20000000200 */
[----:B------:R-:W-:Y:S01]  /*ed000*/  @P1 LOP3.LUT R27, R27, 0x800000, RZ, 0xfc, !PT ;  /* 0x008000001b1b1812 */ /* 0x000fe200078efcff */
[----:B------:R-:W4:Y:S02]  /*ed010*/  LDCU UR32, c[0x0][0x3b8] ;  /* 0x00007700ff2077ac */ /* 0x000f240008000800 */
[----:B--2---:R-:W-:Y:S04]  /*ed020*/  STL.64 [R1+0x1010], R52 ;  /* 0x0010103401007387 */ /* 0x004fe80000100a00 */
[----:B------:R-:W-:Y:S01]  /*ed030*/  STL.64 [R1+0x1018], R54 ;  /* 0x0010183601007387 */ /* 0x000fe20000100a00 */
[----:B------:R-:W-:Y:S06]  /*ed040*/  BAR.SYNC.DEFER_BLOCKING 0x0 ;  /* 0x0000000000007b1d */ /* 0x000fec0000010000 */
[----:B---3--:R-:W2:Y:S04]  /*ed050*/  LDL.LU R8, [R1+0x3e0] ;  /* 0x0003e00001087983 */ /* 0x008ea80000300800 */
[----:B------:R-:W2:Y:S04]  /*ed060*/  LDL.LU R9, [R1+0x3e8] ;  /* 0x0003e80001097983 */ /* 0x000ea80000300800 */
[----:B------:R3:W-:Y:S04]  /*ed070*/  STL [R1+0x10bc], R44 ;  /* 0x0010bc2c01007387 */ /* 0x0007e80000100800 */
[----:B------:R-:W2:Y:S04]  /*ed080*/  LDL.LU R10, [R1+0x810] ;  /* 0x00081000010a7983 */ /* 0x000ea80000300800 */
[----:B------:R-:W2:Y:S04]  /*ed090*/  LDL.LU R11, [R1+0x818] ;  /* 0x00081800010b7983 */ /* 0x000ea80000300800 */
[----:B------:R-:W1:Y:S01]  /*ed0a0*/  LDS.128 R52, [R0] ;  /* 0x0000000000347984 */ /* 0x000e620000000c00 */
[----:B------:R-:W-:Y:S01]  /*ed0b0*/  BAR.SYNC.DEFER_BLOCKING 0x0 ;  /* 0x0000000000007b1d */ /* 0x000fe20000010000 */
[----:B---3--:R-:W-:Y:S01]  /*ed0c0*/  VIADD R44, R44, UR34 ;  /* 0x000000222c2c7c36 */ /* 0x008fe20008000000 */
[----:B------:R-:W-:-:S02]  /*ed0d0*/  ISETP.LT.AND P1, PT, R115, UR74, !P0 ;  /* 0x0000004a73007c0c */ /* 0x000fc4000c721270 */
[----:B------:R-:W-:Y:S02]  /*ed0e0*/  LOP3.LUT R27, R27, 0xfffdffff, RZ, 0xc0, !PT ;  /* 0xfffdffff1b1b7812 */ /* 0x000fe400078ec0ff */
[----:B------:R-:W-:Y:S01]  /*ed0f0*/  R2UR UR48, R49 ;  /* 0x00000000313072ca */ /* 0x000fe200000e0000 */
[----:B------:R-:W3:Y:S01]  /*ed100*/  LDCU UR34, c[0x0][0x3b8] ;  /* 0x00007700ff2277ac */ /* 0x000ee20008000800 */
[----:B------:R4:W-:Y:S01]  /*ed110*/  STL [R1+0x10cc], R44 ;  /* 0x0010cc2c01007387 */ /* 0x0009e20000100800 */
[----:B------:R-:W-:Y:S01]  /*ed120*/  LOP3.LUT R176, R176, 0xffffffbf, RZ, 0xc0, !PT ;  /* 0xffffffbfb0b07812 */ /* 0x000fe200078ec0ff */
[----:B------:R-:W1:Y:S01]  /*ed130*/  LDCU.64 UR74, c[0x0][0x398] ;  /* 0x00007300ff4a77ac */ /* 0x000e620008000a00 */
[----:B----4-:R-:W-:Y:S01]  /*ed140*/  IADD3 R44, PT, PT, R44, UR30, RZ ;  /* 0x0000001e2c2c7c10 */ /* 0x010fe2000fffe0ff */
[----:B--2---:R2:W-:Y:S01]  /*ed150*/  STSM.16.M88.4 [R2], R8 ;  /* 0x0000000802007844 */ /* 0x0045e20000000200 */
[----:B------:R-:W-:Y:S02]  /*ed160*/  @P2 LOP3.LUT R27, R27, 0x20000, RZ, 0xfc, !PT ;  /* 0x000200001b1b2812 */ /* 0x000fe400078efcff */
[----:B------:R-:W-:Y:S01]  /*ed170*/  ISETP.LT.AND P0, PT, R114, UR64, !P0 ;  /* 0x0000004072007c0c */ /* 0x000fe2000c701270 */
[----:B-1----:R-:W-:Y:S01]  /*ed180*/  STL.64 [R1+0x1000], R52 ;  /* 0x0010003401007387 */ /* 0x002fe20000100a00 */
[----:B------:R-:W-:-:S02]  /*ed190*/  R2UR UR40, R112 ;  /* 0x00000000702872ca */ /* 0x000fc400000e0000 */
[C---:B------:R-:W-:Y:S01]  /*ed1a0*/  IADD3 R90, PT, PT, R118.reuse, 0x41, RZ ;  /* 0x00000041765a7810 */ /* 0x040fe20007ffe0ff */
[----:B------:R-:W-:Y:S01]  /*ed1b0*/  STL.64 [R1+0x1008], R54 ;  /* 0x0010083601007387 */ /* 0x000fe20000100a00 */
[C---:B------:R-:W-:Y:S01]  /*ed1c0*/  VIADD R89, R118.reuse, 0x42 ;  /* 0x0000004276597836 */ /* 0x040fe20000000000 */
[----:B------:R-:W-:Y:S01]  /*ed1d0*/  R2UR UR42, R111 ;  /* 0x000000006f2a72ca */ /* 0x000fe200000e0000 */
[----:B------:R-:W-:Y:S01]  /*ed1e0*/  VIADD R88, R118, 0x43 ;  /* 0x0000004376587836 */ /* 0x000fe20000000000 */
[----:B------:R-:W-:Y:S01]  /*ed1f0*/  BAR.SYNC.DEFER_BLOCKING 0x0 ;  /* 0x0000000000007b1d */ /* 0x000fe20000010000 */
[----:B------:R-:W-:Y:S02]  /*ed200*/  R2UR UR44, R110 ;  /* 0x000000006e2c72ca */ /* 0x000fe400000e0000 */
[C---:B------:R-:W-:Y:S02]  /*ed210*/  IADD3 R87, PT, PT, R118.reuse, 0x44, RZ ;  /* 0x0000004476577810 */ /* 0x040fe40007ffe0ff */
[----:B------:R-:W-:Y:S01]  /*ed220*/  R2UR UR46, R109 ;  /* 0x000000006d2e72ca */ /* 0x000fe200000e0000 */
[C---:B------:R-:W-:Y:S01]  /*ed230*/  VIADD R85, R118.reuse, 0x46 ;  /* 0x0000004676557836 */ /* 0x040fe20000000000 */
[----:B------:R-:W-:Y:S01]  /*ed240*/  R2UR UR62, R107 ;  /* 0x000000006b3e72ca */ /* 0x000fe200000e0000 */
[----:B--2---:R-:W2:Y:S01]  /*ed250*/  LDL.LU R8, [R1+0x5d0] ;  /* 0x0005d00001087983 */ /* 0x004ea20000300800 */
[----:B------:R-:W-:Y:S01]  /*ed260*/  VIADD R86, R118, 0x45 ;  /* 0x0000004576567836 */ /* 0x000fe20000000000 */
[----:B------:R-:W-:Y:S01]  /*ed270*/  R2UR UR60, R106 ;  /* 0x000000006a3c72ca */ /* 0x000fe200000e0000 */
[----:B------:R-:W-:Y:S01]  /*ed280*/  VIADD R84, R118, 0x47 ;  /* 0x0000004776547836 */ /* 0x000fe20000000000 */
[----:B------:R-:W2:Y:S01]  /*ed290*/  LDL.LU R9, [R1+0x5d8] ;  /* 0x0005d80001097983 */ /* 0x000ea20000300800 */
[----:B------:R-:W-:-:S02]  /*ed2a0*/  R2UR UR58, R105 ;  /* 0x00000000693a72ca */ /* 0x000fc400000e0000 */
[----:B------:R-:W-:Y:S01]  /*ed2b0*/  LOP3.LUT R177, R177, 0xffbfffff, RZ, 0xc0, !PT ;  /* 0xffbfffffb1b17812 */ /* 0x000fe200078ec0ff */
[----:B------:R1:W-:Y:S01]  /*ed2c0*/  STL [R1+0x10d8], R44 ;  /* 0x0010d82c01007387 */ /* 0x0003e20000100800 */
[C---:B------:R-:W-:Y:S01]  /*ed2d0*/  IADD3 R83, PT, PT, R118.reuse, 0x48, RZ ;  /* 0x0000004876537810 */ /* 0x040fe20007ffe0ff */
[----:B------:R-:W-:Y:S01]  /*ed2e0*/  VIADD R82, R118, 0x49 ;  /* 0x0000004976527836 */ /* 0x000fe20000000000 */
[----:B------:R-:W-:Y:S01]  /*ed2f0*/  R2UR UR56, R104 ;  /* 0x00000000683872ca */ /* 0x000fe200000e0000 */
[----:B------:R-:W2:Y:S01]  /*ed300*/  LDL.LU R10, [R1+0x710] ;  /* 0x00071000010a7983 */ /* 0x000ea20000300800 */
[C---:B------:R-:W-:Y:S01]  /*ed310*/  VIADD R81, R118.reuse, 0x4a ;  /* 0x0000004a76517836 */ /* 0x040fe20000000000 */
[----:B------:R-:W-:Y:S01]  /*ed320*/  R2UR UR54, R103 ;  /* 0x00000000673672ca */ /* 0x000fe200000e0000 */
[----:B------:R-:W-:Y:S01]  /*ed330*/  VIADD R80, R118, 0x4b ;  /* 0x0000004b76507836 */ /* 0x000fe20000000000 */
[----:B------:R-:W2:Y:S01]  /*ed340*/  LDL.LU R11, [R1+0x718] ;  /* 0x00071800010b7983 */ /* 0x000ea20000300800 */
[----:B------:R-:W-:-:S02]  /*ed350*/  R2UR UR52, R102 ;  /* 0x00000000663472ca */ /* 0x000fc400000e0000 */
[C---:B------:R-:W-:Y:S01]  /*ed360*/  IADD3 R79, PT, PT, R118.reuse, 0x4c, RZ ;  /* 0x0000004c764f7810 */ /* 0x040fe20007ffe0ff */
[----:B------:R-:W4:Y:S01]  /*ed370*/  LDS.128 R52, [R0] ;  /* 0x0000000000347984 */ /* 0x000f220000000c00 */
[----:B------:R-:W-:Y:S01]  /*ed380*/  R2UR UR50, R101 ;  /* 0x00000000653272ca */ /* 0x000fe200000e0000 */
[C---:B------:R-:W-:Y:S02]  /*ed390*/  VIADD R78, R118.reuse, 0x4d ;  /* 0x0000004d764e7836 */ /* 0x040fe40000000000 */
[----:B------:R-:W-:Y:S01]  /*ed3a0*/  VIADD R76, R118, 0x4f ;  /* 0x0000004f764c7836 */ /* 0x000fe20000000000 */
[----:B------:R-:W-:Y:S01]  /*ed3b0*/  BAR.SYNC.DEFER_BLOCKING 0x0 ;  /* 0x0000000000007b1d */ /* 0x000fe20000010000 */
[----:B-1----:R-:W-:Y:S01]  /*ed3c0*/  VIADD R44, R44, UR28 ;  /* 0x0000001c2c2c7c36 */ /* 0x002fe20008000000 */
[----:B------:R-:W-:Y:S02]  /*ed3d0*/  LOP3.LUT R27, R27, 0xfffffbff, RZ, 0xc0, !PT ;  /* 0xfffffbff1b1b7812 */ /* 0x000fe400078ec0ff */
[----:B------:R-:W-:Y:S01]  /*ed3e0*/  R2UR UR64, R108 ;  /* 0x000000006c4072ca */ /* 0x000fe200000e0000 */
[----:B------:R-:W-:-:S02]  /*ed3f0*/  VIADD R77, R118, 0x4e ;  /* 0x0000004e764d7836 */ /* 0x000fc40000000000 */
[C---:B------:R-:W-:Y:S01]  /*ed400*/  VIADD R74, R118.reuse, 0x51 ;  /* 0x00000051764a7836 */ /* 0x040fe20000000000 */
[----:B------:R1:W-:Y:S01]  /*ed410*/  STL [R1+0x10e4], R44 ;  /* 0x0010e42c01007387 */ /* 0x0003e20000100800 */
[C---:B------:R-:W-:Y:S01]  /*ed420*/  VIADD R72, R118.reuse, 0x53 ;  /* 0x0000005376487836 */ /* 0x040fe20000000000 */
[C---:B------:R-:W-:Y:S01]  /*ed430*/  IADD3 R71, PT, PT, R118.reuse, 0x54, RZ ;  /* 0x0000005476477810 */ /* 0x040fe20007ffe0ff */
[C---:B------:R-:W-:Y:S02]  /*ed440*/  VIADD R70, R118.reuse, 0x55 ;  /* 0x0000005576467836 */ /* 0x040fe40000000000 */
[C---:B------:R-:W-:Y:S02]  /*ed450*/  VIADD R69, R118.reuse, 0x56 ;  /* 0x0000005676457836 */ /* 0x040fe40000000000 */
[C---:B------:R-:W-:Y:S01]  /*ed460*/  VIADD R68, R118.reuse, 0x57 ;  /* 0x0000005776447836 */ /* 0x040fe20000000000 */
[C---:B------:R-:W-:Y:S01]  /*ed470*/  IADD3 R67, PT, PT, R118.reuse, 0x58, RZ ;  /* 0x0000005876437810 */ /* 0x040fe20007ffe0ff */
[----:B------:R-:W-:-:S02]  /*ed480*/  VIADD R66, R118, 0x59 ;  /* 0x0000005976427836 */ /* 0x000fc40000000000 */
[C---:B------:R-:W-:Y:S02]  /*ed490*/  VIADD R65, R118.reuse, 0x5a ;  /* 0x0000005a76417836 */ /* 0x040fe40000000000 */
[C---:B------:R-:W-:Y:S01]  /*ed4a0*/  VIADD R64, R118.reuse, 0x5b ;  /* 0x0000005b76407836 */ /* 0x040fe20000000000 */
[----:B------:R-:W-:Y:S01]  /*ed4b0*/  IADD3 R63, PT, PT, R118, 0x5c, RZ ;  /* 0x0000005c763f7810 */ /* 0x000fe20007ffe0ff */
[----:B-1----:R-:W-:Y:S02]  /*ed4c0*/  VIADD R44, R44, UR24 ;  /* 0x000000182c2c7c36 */ /* 0x002fe40008000000 */
[C---:B------:R-:W-:Y:S02]  /*ed4d0*/  VIADD R62, R118.reuse, 0x5d ;  /* 0x0000005d763e7836 */ /* 0x040fe40000000000 */
[C---:B------:R-:W-:Y:S01]  /*ed4e0*/  VIADD R61, R118.reuse, 0x5e ;  /* 0x0000005e763d7836 */ /* 0x040fe20000000000 */
[C---:B------:R-:W-:Y:S01]  /*ed4f0*/  IADD3 R60, PT, PT, R118.reuse, 0x5f, RZ ;  /* 0x0000005f763c7810 */ /* 0x040fe20007ffe0ff */
[----:B------:R-:W-:-:S02]  /*ed500*/  VIADD R59, R118, 0x60 ;  /* 0x00000060763b7836 */ /* 0x000fc40000000000 */
[C---:B------:R-:W-:Y:S02]  /*ed510*/  VIADD R58, R118.reuse, 0x61 ;  /* 0x00000061763a7836 */ /* 0x040fe40000000000 */
[C---:B------:R-:W-:Y:S01]  /*ed520*/  VIADD R56, R118.reuse, 0x63 ;  /* 0x0000006376387836 */ /* 0x040fe20000000000 */
[----:B------:R-:W-:Y:S01]  /*ed530*/  IADD3 R57, PT, PT, R118, 0x62, RZ ;  /* 0x0000006276397810 */ /* 0x000fe20007ffe0ff */
[----:B----4-:R-:W-:Y:S01]  /*ed540*/  STL.64 [R1+0xff0], R52 ;  /* 0x000ff03401007387 */ /* 0x010fe20000100a00 */
[----:B------:R-:W-:Y:S01]  /*ed550*/  LOP3.LUT R26, R26, 0xfffffffd, RZ, 0xc0, !PT ;  /* 0xfffffffd1a1a7812 */ /* 0x000fe200078ec0ff */
[C---:B------:R-:W-:Y:S02]  /*ed560*/  VIADD R51, R118.reuse, 0x68 ;  /* 0x0000006876337836 */ /* 0x040fe40000000000 */
[C---:B------:R-:W-:Y:S01]  /*ed570*/  VIADD R73, R118.reuse, 0x52 ;  /* 0x0000005276497836 */ /* 0x040fe20000000000 */
[----:B------:R-:W-:Y:S01]  /*ed580*/  STL.64 [R1+0xff8], R54 ;  /* 0x000ff83601007387 */ /* 0x000fe20000100a00 */
[C---:B------:R-:W-:Y:S01]  /*ed590*/  VIADD R49, R118.reuse, 0x6a ;  /* 0x0000006a76317836 */ /* 0x040fe20000000000 */
[C---:B------:R-:W-:Y:S01]  /*ed5a0*/  IADD3 R48, PT, PT, R118.reuse, 0x6b, RZ ;  /* 0x0000006b76307810 */ /* 0x040fe20007ffe0ff */
[----:B------:R-:W-:Y:S01]  /*ed5b0*/  VIADD R46, R118, 0x6d ;  /* 0x0000006d762e7836 */ /* 0x000fe20000000000 */
[----:B------:R-:W1:Y:S01]  /*ed5c0*/  LDCU UR30, c[0x0][0x3b8] ;  /* 0x00007700ff1e77ac */ /* 0x000e620008000800 */
[----:B--2---:R2:W-:Y:S01]  /*ed5d0*/  STSM.16.M88.4 [R2], R8 ;  /* 0x0000000802007844 */ /* 0x0045e20000000200 */
[----:B------:R-:W-:Y:S01]  /*ed5e0*/  @P1 LOP3.LUT R27, R27, 0x400, RZ, 0xfc, !PT ;  /* 0x000004001b1b1812 */ /* 0x000fe200078efcff */
[----:B------:R-:W4:Y:S01]  /*ed5f0*/  LDCU UR28, c[0x0][0x3b8] ;  /* 0x00007700ff1c77ac */ /* 0x000f220008000800 */
[----:B------:R-:W-:Y:S01]  /*ed600*/  BAR.SYNC.DEFER_BLOCKING 0x0 ;  /* 0x0000000000007b1d */ /* 0x000fe20000010000 */
[----:B------:R-:W-:-:S02]  /*ed610*/  ISETP.GE.AND P4, PT, R70, UR13, PT ;  /* 0x0000000d46007c0c */ /* 0x000fc4000bf86270 */
[----:B------:R-:W-:-:S03]  /*ed620*/  IADD3 R45, PT, PT, R118, 0x6e, RZ ;  /* 0x0000006e762d7810 */ /* 0x000fc60007ffe0ff */
[----:B------:R-:W1:Y:S01]  /*ed630*/  LDCU UR24, c[0x0][0x3b8] ;  /* 0x00007700ff1877ac */ /* 0x000e620008000800 */
[----:B--2---:R-:W2:Y:S04]  /*ed640*/  LDL.LU R8, [R1+0x9a0] ;  /* 0x0009a00001087983 */ /* 0x004ea80000300800 */
[----:B------:R-:W2:Y:S04]  /*ed650*/  LDL.LU R9, [R1+0x9a8] ;  /* 0x0009a80001097983 */ /* 0x000ea80000300800 */
[----:B------:R1:W-:Y:S04]  /*ed660*/  STL [R1+0x10f0], R44 ;  /* 0x0010f02c01007387 */ /* 0x0003e80000100800 */
[----:B------:R-:W2:Y:S04]  /*ed670*/  LDL.LU R10, [R1+0x950] ;  /* 0x00095000010a7983 */ /* 0x000ea80000300800 */
[----:B------:R-:W2:Y:S04]  /*ed680*/  LDL.LU R11, [R1+0x958] ;  /* 0x00095800010b7983 */ /* 0x000ea80000300800 */
[----:B------:R-:W3:Y:S01]  /*ed690*/  LDS.128 R52, [R0] ;  /* 0x0000000000347984 */ /* 0x000ee20000000c00 */
[----:B------:R-:W-:Y:S01]  /*ed6a0*/  BAR.SYNC.DEFER_BLOCKING 0x0 ;  /* 0x0000000000007b1d */ /* 0x000fe20000010000 */
[----:B-1----:R-:W-:Y:S01]  /*ed6b0*/  VIADD R44, R44, UR26 ;  /* 0x0000001a2c2c7c36 */ /* 0x002fe20008000000 */
[----:B------:R-:W-:-:S04]  /*ed6c0*/  LOP3.LUT R27, R27, 0xfffffeff, RZ, 0xc0, !PT ;  /* 0xfffffeff1b1b7812 */ /* 0x000fc800078ec0ff */
        /* <DEDUP_REMOVED lines=15> */
[----:B---3--:R-:W-:Y:S01]  /*ed7c0*/  VIADD R44, R44, UR8 ;  /* 0x000000082c2c7c36 */ /* 0x008fe20008000000 */
[----:B------:R-:W-:-:S04]  /*ed7d0*/  @P0 LOP3.LUT R27, R27, 0x100, RZ, 0xfc, !PT ;  /* 0x000001001b1b0812 */ /* 0x000fc800078efcff */
[----:B------:R-:W3:Y:S01]  /*ed7e0*/  LDCU UR8, c[0x0][0x3b8] ;  /* 0x00007700ff0877ac */ /* 0x000ee20008000800 */
[----:B------:R4:W-:Y:S02]  /*ed7f0*/  STL [R1+0x10e0], R44 ;  /* 0x0010e02c01007387 */ /* 0x0009e40000100800 */
[----:B----4-:R-:W-:Y:S02]  /*ed800*/  VIADD R44, R44, UR10 ;  /* 0x0000000a2c2c7c36 */ /* 0x010fe40008000000 */
[----:B--2---:R2:W-:Y:S01]  /*ed810*/  STSM.16.M88.4 [R2], R8 ;  /* 0x0000000802007844 */ /* 0x0045e20000000200 */
[----:B------:R-:W-:Y:S01]  /*ed820*/  BAR.SYNC.DEFER_BLOCKING 0x0 ;  /* 0x0000000000007b1d */ /* 0x000fe20000010000 */
[----:B------:R-:W-:-:S05]  /*ed830*/  ISETP.GE.AND P0, PT, R115, UR70, PT ;  /* 0x0000004673007c0c */ /* 0x000fca000bf06270 */
[----:B-1----:R-:W-:Y:S01]  /*ed840*/  STL.64 [R1+0xfd0], R52 ;  /* 0x000fd03401007387 */ /* 0x002fe20000100a00 */
[----:B------:R-:W1:Y:S03]  /*ed850*/  LDCU.64 UR70, c[0x0][0x398] ;  /* 0x00007300ff4677ac */ /* 0x000e660008000a00 */
[----:B------:R-:W-:Y:S01]  /*ed860*/  STL.64 [R1+0xfd8], R54 ;  /* 0x000fd83601007387 */ /* 0x000fe20000100a00 */
[----:B------:R-:W-:Y:S01]  /*ed870*/  LOP3.LUT R27, R27, 0xfffffffb, RZ, 0xc0, !PT ;  /* 0xfffffffb1b1b7812 */ /* 0x000fe200078ec0ff */
[----:B------:R-:W4:Y:S02]  /*ed880*/  LDCU UR10, c[0x0][0x398] ;  /* 0x00007300ff0a77ac */ /* 0x000f240008000800 */
        /* <DEDUP_REMOVED lines=10> */
[----:B------:R-:W-:Y:S01]  /*ed930*/  STL [R1+0x10d4], R44 ;  /* 0x0010d42c01007387 */ /* 0x000fe20000100800 */
[----:B------:R-:W1:Y:S03]  /*ed940*/  LDCU UR12, c[0x0][0x398] ;  /* 0x00007300ff0c77ac */ /* 0x000e660008000800 */
[----:B---3--:R-:W-:Y:S04]  /*ed950*/  STL.64 [R1+0xfc0], R52 ;  /* 0x000fc03401007387 */ /* 0x008fe80000100a00 */
[----:B------:R-:W-:Y:S04]  /*ed960*/  STL.64 [R1+0xfc8], R54 ;  /* 0x000fc83601007387 */ /* 0x000fe80000100a00 */
[----:B--2---:R2:W-:Y:S01]  /*ed970*/  STSM.16.M88.4 [R2], R8 ;  /* 0x0000000802007844 */ /* 0x0045e20000000200 */
[----:B------:R-:W-:Y:S06]  /*ed980*/  BAR.SYNC.DEFER_BLOCKING 0x0 ;  /* 0x0000000000007b1d */ /* 0x000fec0000010000 */
[----:B--2---:R-:W2:Y:S04]  /*ed990*/  LDL.LU R8, [R1+0x310] ;  /* 0x0003100001087983 */ /* 0x004ea80000300800 */
[----:B------:R-:W2:Y:S04]  /*ed9a0*/  LDL.LU R9, [R1+0x318] ;  /* 0x0003180001097983 */ /* 0x000ea80000300800 */
[----:B------:R-:W3:Y:S01]  /*ed9b0*/  LDS.128 R52, [R0] ;  /* 0x0000000000347984 */ /* 0x000ee20000000c00 */
[----:B------:R-:W-:Y:S01]  /*ed9c0*/  IADD3 R44, PT, PT, R44, UR14, RZ ;  /* 0x0000000e2c2c7c10 */ /* 0x000fe2000fffe0ff */
[----:B------:R-:W-:Y:S01]  /*ed9d0*/  IMAD.MOV.U32 R10, RZ, RZ, R232 ;  /* 0x000000ffff0a7224 */ /* 0x000fe200078e00e8 */
[----:B------:R-:W-:Y:S01]  /*ed9e0*/  @P0 LOP3.LUT R176, R176, 0x40, RZ, 0xfc, !PT ;  /* 0x00000040b0b00812 */ /* 0x000fe200078efcff */
[----:B------:R-:W-:Y:S01]  /*ed9f0*/  IMAD.MOV.U32 R11, RZ, RZ, R234 ;  /* 0x000000ffff0b7224 */ /* 0x000fe200078e00ea */
[----:B------:R-:W-:Y:S06]  /*eda00*/  BAR.SYNC.DEFER_BLOCKING 0x0 ;  /* 0x0000000000007b1d */ /* 0x000fec0000010000 */
[----:B------:R-:W1:Y:S01]  /*eda10*/  LDCU UR14, c[0x0][0x398] ;  /* 0x00007300ff0e77ac */ /* 0x000e620008000800 */
[----:B------:R4:W-:Y:S02]  /*eda20*/  STL [R1+0x10d0], R44 ;  /* 0x0010d02c01007387 */ /* 0x0009e40000100800 */
[----:B----4-:R-:W-:Y:S01]  /*eda30*/  VIADD R44, R44, UR16 ;  /* 0x000000102c2c7c36 */ /* 0x010fe20008000000 */
[----:B------:R-:W-:Y:S01]  /*eda40*/  LOP3.LUT R176, R176, 0x7fffffff, RZ, 0xc0, !PT ;  /* 0x7fffffffb0b07812 */ /* 0x000fe200078ec0ff */
[----:B------:R-:W4:Y:S03]  /*eda50*/  LDCU UR16, c[0x0][0x398] ;  /* 0x00007300ff1077ac */ /* 0x000f260008000800 */
[----:B------:R1:W-:Y:S02]  /*eda60*/  STL [R1+0x10c8], R44 ;  /* 0x0010c82c01007387 */ /* 0x0003e40000100800 */
[----:B-1----:R-:W-:Y:S01]  /*eda70*/  IADD3 R44, PT, PT, R44, UR18, RZ ;  /* 0x000000122c2c7c10 */ /* 0x002fe2000fffe0ff */
        /* <DEDUP_REMOVED lines=22> */
[----:B------:R-:W-:Y:S04]  /*edbe0*/  STL [R1+0x10a8], R44 ;  /* 0x0010a82c01007387 */ /* 0x000fe80000100800 */
[----:B--2---:R1:W-:Y:S02]  /*edbf0*/  STSM.16.M88.4 [R2], R8 ;  /* 0x0000000802007844 */ /* 0x0043e40000000200 */
[----:B-1----:R-:W-:-:S02]  /*edc00*/  VIADD R9, R44, UR36 ;  /* 0x000000242c097c36 */ /* 0x002fc40008000000 */
[----:B------:R-:W-:-:S03]  /*edc10*/  VIADD R8, R118, 0x1 ;  /* 0x0000000176087836 */ /* 0x000fc60000000000 */
[----:B------:R1:W-:Y:S02]  /*edc20*/  STL [R1+0x10a4], R9 ;  /* 0x0010a40901007387 */ /* 0x0003e40000100800 */
[----:B------:R-:W-:Y:S01]  /*edc30*/  ISETP.GE.AND P0, PT, R8, UR48, PT ;  /* 0x0000003008007c0c */ /* 0x000fe2000bf06270 */
[----:B-1----:R-:W-:-:S03]  /*edc40*/  VIADD R9, R9, UR38 ;  /* 0x0000002609097c36 */ /* 0x002fc60008000000 */
[----:B------:R-:W-:Y:S01]  /*edc50*/  ISETP.LT.AND P1, PT, R122, UR66, !P0 ;  /* 0x000000427a007c0c */ /* 0x000fe2000c721270 */
[----:B------:R-:W1:Y:S01]  /*edc60*/  LDCU UR38, c[0x0][0x398] ;  /* 0x00007300ff2677ac */ /* 0x000e620008000800 */
[----:B------:R2:W-:Y:S02]  /*edc70*/  STL [R1+0x10a0], R9 ;  /* 0x0010a00901007387 */ /* 0x0005e40000100800 */
[----:B--2---:R-:W-:Y:S01]  /*edc80*/  VIADD R9, R9, UR32 ;  /* 0x0000002009097c36 */ /* 0x004fe20008000000 */
[----:B------:R-:W-:Y:S01]  /*edc90*/  ISETP.LT.AND P3, PT, R123, UR68, !P0 ;  /* 0x000000447b007c0c */ /* 0x000fe2000c761270 */
[----:B------:R-:W2:Y:S03]  /*edca0*/  LDCU UR32, c[0x0][0x398] ;  /* 0x00007300ff2077ac */ /* 0x000ea60008000800 */
[----:B------:R1:W-:Y:S04]  /*edcb0*/  STL [R1+0x109c], R9 ;  /* 0x00109c0901007387 */ /* 0x0003e80000100800 */
[----:B------:R-:W-:-:S02]  /*edcc0*/  @P1 LOP3.LUT R27, R27, 0x4, RZ, 0xfc, !PT ;  /* 0x000000041b1b1812 */ /* 0x000fc400078efcff */
[----:B------:R-:W-:Y:S01]  /*edcd0*/  ISETP.LT.AND P1, PT, R120, UR72, !P0 ;  /* 0x0000004878007c0c */ /* 0x000fe2000c721270 */
[----:B-1----:R-:W-:Y:S01]  /*edce0*/  VIADD R9, R9, UR34 ;  /* 0x0000002209097c36 */ /* 0x002fe20008000000 */
[----:B------:R-:W1:Y:S01]  /*edcf0*/  LDCU UR34, c[0x0][0x398] ;  /* 0x00007300ff2277ac */ /* 0x000e620008000800 */
[----:B------:R-:W-:Y:S02]  /*edd00*/  ISETP.LT.AND P2, PT, R121, UR70, !P0 ;  /* 0x0000004679007c0c */ /* 0x000fe4000c741270 */
[----:B------:R-:W-:-:S08]  /*edd10*/  LOP3.LUT R27, R27, 0xffffffdf, RZ, 0xc0, !PT ;  /* 0xffffffdf1b1b7812 */ /* 0x000fd000078ec0ff */
[----:B------:R-:W-:Y:S02]  /*edd20*/  @P1 LOP3.LUT R176, R176, 0x80000000, RZ, 0xfc, !PT ;  /* 0x80000000b0b01812 */ /* 0x000fe400078efcff */
[----:B------:R-:W-:Y:S02]  /*edd30*/  @P3 LOP3.LUT R27, R27, 0x20, RZ, 0xfc, !PT ;  /* 0x000000201b1b3812 */ /* 0x000fe400078efcff */
[----:B------:R-:W-:Y:S02]  /*edd40*/  ISETP.LT.AND P1, PT, R132, UR67, !P0 ;  /* 0x0000004384007c0c */ /* 0x000fe4000c721270 */
[----:B------:R-:W-:Y:S02]  /*edd50*/  LOP3.LUT R27, R27, 0xfffffffd, RZ, 0xc0, !PT ;  /* 0xfffffffd1b1b7812 */ /* 0x000fe400078ec0ff */
[----:B-1----:R-:W-:Y:S02]  /*edd60*/  ISETP.LT.AND P3, PT, R119, UR34, !P0 ;  /* 0x0000002277007c0c */ /* 0x002fe4000c761270 */
[----:B------:R-:W-:-:S02]  /*edd70*/  R2UR UR36, R50 ;  /* 0x00000000322472ca */ /* 0x000fc400000e0000 */
[----:B------:R-:W-:Y:S02]  /*edd80*/  @P2 LOP3.LUT R27, R27, 0x2, RZ, 0xfc, !PT ;  /* 0x000000021b1b2812 */ /* 0x000fe400078efcff */
[----:B--2---:R-:W-:Y:S02]  /*edd90*/  ISETP.LT.AND P2, PT, R115, UR32, !P0 ;  /* 0x0000002073007c0c */ /* 0x004fe4000c741270 */
[----:B------:R-:W-:Y:S02]  /*edda0*/  LOP3.LUT R176, R176, 0xdfffffff, RZ, 0xc0, !PT ;  /* 0xdfffffffb0b07812 */ /* 0x000fe400078ec0ff */
[----:B------:R-:W-:-:S03]  /*eddb0*/  LOP3.LUT R27, R27, 0xffffff7f, RZ, 0xc0, !PT ;  /* 0xffffff7f1b1b7812 */ /* 0x000fc600078ec0ff */
[----:B------:R-:W-:Y:S02]  /*eddc0*/  @P3 LOP3.LUT R176, R176, 0x20000000, RZ, 0xfc, !PT ;  /* 0x20000000b0b03812 */ /* 0x000fe400078efcff */
[----:B------:R-:W-:Y:S02]  /*eddd0*/  @P1 LOP3.LUT R27, R27, 0x80, RZ, 0xfc, !PT ;  /* 0x000000801b1b1812 */ /* 0x000fe400078efcff */
[----:B------:R-:W-:Y:S02]  /*edde0*/  ISETP.LT.AND P1, PT, R114, UR38, !P0 ;  /* 0x0000002672007c0c */ /* 0x000fe4000c721270 */
[----:B------:R-:W-:Y:S02]  /*eddf0*/  LOP3.LUT R176, R176, 0xf7ffffff, RZ, 0xc0, !PT ;  /* 0xf7ffffffb0b07812 */ /* 0x000fe400078ec0ff */
[----:B------:R-:W-:Y:S02]  /*ede00*/  ISETP.GE.AND P0, PT, R118, UR36, PT ;  /* 0x0000002476007c0c */ /* 0x000fe4000bf06270 */
[----:B------:R-:W-:-:S02]  /*ede10*/  @P2 LOP3.LUT R176, R176, 0x8000000, RZ, 0xfc, !PT ;  /* 0x08000000b0b02812 */ /* 0x000fc400078efcff */
        /* <DEDUP_REMOVED lines=12> */
[----:B----4-:R-:W-:Y:S02]  /*edee0*/  ISETP.LT.AND P1, PT, R120, UR22, !P0 ;  /* 0x0000001678007c0c */ /* 0x010fe4000c721270 */
[----:B------:R-:W-:-:S04]  /*edef0*/  LOP3.LUT R176, R176, 0xffffefff, RZ, 0xc0, !PT ;  /* 0xffffefffb0b07812 */ /* 0x000fc800078ec0ff */
[----:B------:R-:W-:Y:S02]  /*edf00*/  @P2 LOP3.LUT R176, R176, 0x1000, RZ, 0xfc, !PT ;  /* 0x00001000b0b02812 */ /* 0x000fe400078efcff */
[----:B---3--:R-:W-:Y:S02]  /*edf10*/  ISETP.LT.AND P0, PT, R119, UR4, !P0 ;  /* 0x0000000477007c0c */ /* 0x008fe4000c701270 */
[----:B------:R-:W-:-:S04]  /*edf20*/  LOP3.LUT R176, R176, 0xfffffbff, RZ, 0xc0, !PT ;  /* 0xfffffbffb0b07812 */ /* 0x000fc800078ec0ff */
[----:B------:R-:W-:Y:S02]  /*edf30*/  @P1 LOP3.LUT R176, R176, 0x400, RZ, 0xfc, !PT ;  /* 0x00000400b0b01812 */ /* 0x000fe400078efcff */
[----:B------:R-:W-:Y:S02]  /*edf40*/  ISETP.GE.AND P1, PT, R90, UR75, PT ;  /* 0x0000004b5a007c0c */ /* 0x000fe4000bf26270 */
        /* <DEDUP_REMOVED lines=10> */
[----:B------:R-:W-:-:S04]  /*edff0*/  @P2 LOP3.LUT R176, R176, 0x2, RZ, 0xfc, !PT ;  /* 0x00000002b0b02812 */ /* 0x000fc800078efcff */
[----:B------:R-:W-:-:S04]  /*ee000*/  LOP3.LUT R176, R176, 0xfffffffe, RZ, 0xc0, !PT ;  /* 0xfffffffeb0b07812 */ /* 0x000fc800078ec0ff */
[----:B------:R-:W-:Y:S02]  /*ee010*/  @P1 LOP3.LUT R176, R176, 0x1, RZ, 0xfc, !PT ;  /* 0x00000001b0b01812 */ /* 0x000fe400078efcff */
[----:B------:R-:W-:Y:S02]  /*ee020*/  ISETP.GE.AND P1, PT, R85, UR64, PT ;  /* 0x0000004055007c0c */ /* 0x000fe4000bf26270 */
[----:B------:R-:W-:Y:S02]  /*ee030*/  ISETP.GE.AND P0, PT, R86, UR46, PT ;  /* 0x0000002e56007c0c */ /* 0x000fe4000bf06270 */
[----:B------:R-:W-:Y:S02]  /*ee040*/  ISETP.GE.AND P2, PT, R84, UR62, PT ;  /* 0x0000003e54007c0c */ /* 0x000fe4000bf46270 */
[----:B------:R-:W-:-:S07]  /*ee050*/  LOP3.LUT R176, R176, 0xffffffdf, RZ, 0xc0, !PT ;  /* 0xffffffdfb0b07812 */ /* 0x000fce00078ec0ff */
[----:B------:R-:W-:Y:S02]  /*ee060*/  @P1 LOP3.LUT R176, R176, 0x20, RZ, 0xfc, !PT ;  /* 0x00000020b0b01812 */ /* 0x000fe400078efcff */
        /* <DEDUP_REMOVED lines=14> */
[----:B------:R-:W-:Y:S02]  /*ee150*/  LOP3.LUT R176, R176, 0xfffeffff, RZ, 0xc0, !PT ;  /* 0xfffeffffb0b07812 */ /* 0x000fe400078ec0ff */
[----:B------:R-:W-:Y:S02]  /*ee160*/  R2UR UR48, R100 ;  /* 0x00000000643072ca */ /* 0x000fe400000e0000 */
[----:B------:R-:W-:-:S04]  /*ee170*/  @P0 LOP3.LUT R176, R176, 0x10000, RZ, 0xfc, !PT ;  /* 0x00010000b0b00812 */ /* 0x000fc800078efcff */
[----:B------:R-:W-:Y:S02]  /*ee180*/  LOP3.LUT R176, R176, 0xfffbffff, RZ, 0xc0, !PT ;  /* 0xfffbffffb0b07812 */ /* 0x000fe400078ec0ff */
[----:B------:R-:W-:Y:S02]  /*ee190*/  ISETP.GE.AND P2, PT, R78, UR50, PT ;  /* 0x000000324e007c0c */ /* 0x000fe4000bf46270 */
[----:B------:R-:W-:Y:S02]  /*ee1a0*/  @P1 LOP3.LUT R176, R176, 0x40000, RZ, 0xfc, !PT ;  /* 0x00040000b0b01812 */ /* 0x000fe400078efcff */
[----:B------:R-:W-:Y:S02]  /*ee1b0*/  ISETP.GE.AND P1, PT, R76, UR76, PT ;  /* 0x0000004c4c007c0c */ /* 0x000fe4000bf26270 */
[----:B------:R-:W-:Y:S02]  /*ee1c0*/  ISETP.GE.AND P0, PT, R77, UR48, PT ;  /* 0x000000304d007c0c */ /* 0x000fe4000bf06270 */
[----:B------:R-:W-:-:S02]  /*ee1d0*/  LOP3.LUT R176, R176, 0xffefffff, RZ, 0xc0, !PT ;  /* 0xffefffffb0b07812 */ /* 0x000fc400078ec0ff */
[----:B------:R-:W-:-:S03]  /*ee1e0*/  LOP3.LUT R177, R177, 0xff7fffff, RZ, 0xc0, !PT ;  /* 0xff7fffffb1b17812 */ /* 0x000fc600078ec0ff */
[----:B------:R-:W-:-:S04]  /*ee1f0*/  @P2 LOP3.LUT R176, R176, 0x100000, RZ, 0xfc, !PT ;  /* 0x00100000b0b02812 */ /* 0x000fc800078efcff */
[----:B------:R-:W-:Y:S02]  /*ee200*/  @P1 LOP3.LUT R177, R177, 0x800000, RZ, 0xfc, !PT ;  /* 0x00800000b1b11812 */ /* 0x000fe400078efcff */
[----:B------:R-:W-:Y:S02]  /*ee210*/  ISETP.GE.AND P1, PT, R74, UR5, PT ;  /* 0x000000054a007c0c */ /* 0x000fe4000bf26270 */
[----:B------:R-:W-:Y:S02]  /*ee220*/  LOP3.LUT R176, R176, 0xff7fffff, RZ, 0xc0, !PT ;  /* 0xff7fffffb0b07812 */ /* 0x000fe400078ec0ff */
[----:B------:R-:W-:Y:S02]  /*ee230*/  ISETP.GE.AND P3, PT, R72, UR9, PT ;  /* 0x0000000948007c0c */ /* 0x000fe4000bf66270 */
[----:B------:R-:W-:-:S04]  /*ee240*/  @P0 LOP3.LUT R176, R176, 0x800000, RZ, 0xfc, !PT ;  /* 0x00800000b0b00812 */ /* 0x000fc800078efcff */
[----:B------:R-:W-:Y:S02]  /*ee250*/  LOP3.LUT R176, R176, 0xefffffff, RZ, 0xc0, !PT ;  /* 0xefffffffb0b07812 */ /* 0x000fe400078ec0ff */
[----:B------:R-:W-:Y:S02]  /*ee260*/  LOP3.LUT R27, R27, 0xfffffffe, RZ, 0xc0, !PT ;  /* 0xfffffffe1b1b7812 */ /* 0x000fe400078ec0ff */
[----:B------:R-:W-:Y:S02]  /*ee270*/  @P1 LOP3.LUT R176, R176, 0x10000000, RZ, 0xfc, !PT ;  /* 0x10000000b0b01812 */ /* 0x000fe400078efcff */
[----:B------:R-:W-:Y:S02]  /*ee280*/  ISETP.GE.AND P1, PT, R71, UR11, PT ;  /* 0x0000000b47007c0c */ /* 0x000fe4000bf26270 */
[----:B------:R-:W-:-:S04]  /*ee290*/  @P3 LOP3.LUT R27, R27, 0x1, RZ, 0xfc, !PT ;  /* 0x000000011b1b3812 */ /* 0x000fc800078efcff */
[----:B------:R-:W-:-:S07]  /*ee2a0*/  LOP3.LUT R27, R27, 0xfffffff7, RZ, 0xc0, !PT ;  /* 0xfffffff71b1b7812 */ /* 0x000fce00078ec0ff */
        /* <DEDUP_REMOVED lines=37> */
[----:B------:R-:W-:Y:S01]  /*ee500*/  ISETP.GE.AND P3, PT, R56, UR41, PT ;  /* 0x0000002938007c0c */ /* 0x000fe2000bf66270 */
[----:B------:R-:W-:Y:S01]  /*ee510*/  VIADD R55, R118, 0x64 ;  /* 0x0000006476377836 */ /* 0x000fe20000000000 */
[----:B------:R-:W-:Y:S02]  /*ee520*/  ISETP.GE.AND P1, PT, R57, UR39, PT ;  /* 0x0000002739007c0c */ /* 0x000fe4000bf26270 */
[----:B------:R-:W-:-:S04]  /*ee530*/  LOP3.LUT R27, R27, 0xdfffffff, RZ, 0xc0, !PT ;  /* 0xdfffffff1b1b7812 */ /* 0x000fc800078ec0ff */
[----:B------:R-:W-:Y:S02]  /*ee540*/  @P4 LOP3.LUT R27, R27, 0x20000000, RZ, 0xfc, !PT ;  /* 0x200000001b1b4812 */ /* 0x000fe400078efcff */
[----:B------:R-:W-:Y:S01]  /*ee550*/  ISETP.GE.AND P4, PT, R55, UR43, PT ;  /* 0x0000002b37007c0c */ /* 0x000fe2000bf86270 */
[----:B------:R-:W-:Y:S01]  /*ee560*/  VIADD R54, R118, 0x65 ;  /* 0x0000006576367836 */ /* 0x000fe20000000000 */
[----:B------:R-:W-:Y:S02]  /*ee570*/  LOP3.LUT R27, R27, 0x7fffffff, RZ, 0xc0, !PT ;  /* 0x7fffffff1b1b7812 */ /* 0x000fe400078ec0ff */
[----:B------:R-:W-:Y:S02]  /*ee580*/  @P3 LOP3.LUT R26, R26, 0x2, RZ, 0xfc, !PT ;  /* 0x000000021a1a3812 */ /* 0x000fe400078efcff */
[----:B------:R-:W-:Y:S02]  /*ee590*/  @P1 LOP3.LUT R27, R27, 0x80000000, RZ, 0xfc, !PT ;  /* 0x800000001b1b1812 */ /* 0x000fe400078efcff */
[----:B------:R-:W-:-:S02]  /*ee5a0*/  ISETP.GE.AND P1, PT, R54, UR45, PT ;  /* 0x0000002d36007c0c */ /* 0x000fc4000bf26270 */
[----:B------:R-:W-:Y:S02]  /*ee5b0*/  LOP3.LUT R26, R26, 0xfffffff7, RZ, 0xc0, !PT ;  /* 0xfffffff71a1a7812 */ /* 0x000fe400078ec0ff */
[----:B------:R-:W-:Y:S02]  /*ee5c0*/  IADD3 R53, PT, PT, R118, 0x66, RZ ;  /* 0x0000006676357810 */ /* 0x000fe40007ffe0ff */
[----:B------:R-:W-:Y:S02]  /*ee5d0*/  @P4 LOP3.LUT R26, R26, 0x8, RZ, 0xfc, !PT ;  /* 0x000000081a1a4812 */ /* 0x000fe400078efcff */
[----:B------:R-:W-:Y:S02]  /*ee5e0*/  ISETP.GE.AND P3, PT, R53, UR47, PT ;  /* 0x0000002f35007c0c */ /* 0x000fe4000bf66270 */
[----:B------:R-:W-:Y:S01]  /*ee5f0*/  LOP3.LUT R26, R26, 0xffffffdf, RZ, 0xc0, !PT ;  /* 0xffffffdf1a1a7812 */ /* 0x000fe200078ec0ff */
[----:B------:R-:W-:-:S03]  /*ee600*/  VIADD R52, R118, 0x67 ;  /* 0x0000006776347836 */ /* 0x000fc60000000000 */
[----:B------:R-:W-:Y:S02]  /*ee610*/  @P1 LOP3.LUT R26, R26, 0x20, RZ, 0xfc, !PT ;  /* 0x000000201a1a1812 */ /* 0x000fe400078efcff */
[----:B------:R-:W-:Y:S02]  /*ee620*/  ISETP.GE.AND P4, PT, R52, UR49, PT ;  /* 0x0000003134007c0c */ /* 0x000fe4000bf86270 */
[----:B------:R-:W-:-:S04]  /*ee630*/  LOP3.LUT R26, R26, 0xffffff7f, RZ, 0xc0, !PT ;  /* 0xffffff7f1a1a7812 */ /* 0x000fc800078ec0ff */
[----:B------:R-:W-:Y:S02]  /*ee640*/  @P3 LOP3.LUT R26, R26, 0x80, RZ, 0xfc, !PT ;  /* 0x000000801a1a3812 */ /* 0x000fe400078efcff */
[----:B------:R-:W-:Y:S02]  /*ee650*/  ISETP.GE.AND P1, PT, R51, UR51, PT ;  /* 0x0000003333007c0c */ /* 0x000fe4000bf26270 */
[----:B------:R-:W-:Y:S02]  /*ee660*/  LOP3.LUT R26, R26, 0xfffffdff, RZ, 0xc0, !PT ;  /* 0xfffffdff1a1a7812 */ /* 0x000fe400078ec0ff */
[----:B------:R-:W-:Y:S02]  /*ee670*/  IADD3 R50, PT, PT, R118, 0x69, RZ ;  /* 0x0000006976327810 */ /* 0x000fe40007ffe0ff */
[----:B------:R-:W-:Y:S02]  /*ee680*/  @P4 LOP3.LUT R26, R26, 0x200, RZ, 0xfc, !PT ;  /* 0x000002001a1a4812 */ /* 0x000fe400078efcff */
[----:B------:R-:W-:-:S02]  /*ee690*/  ISETP.GE.AND P3, PT, R50, UR53, PT ;  /* 0x0000003532007c0c */ /* 0x000fc4000bf66270 */
[----:B------:R-:W-:-:S04]  /*ee6a0*/  LOP3.LUT R26, R26, 0xffffefff, RZ, 0xc0, !PT ;  /* 0xffffefff1a1a7812 */ /* 0x000fc800078ec0ff */
[----:B------:R-:W-:Y:S02]  /*ee6b0*/  @P1 LOP3.LUT R26, R26, 0x1000, RZ, 0xfc, !PT ;  /* 0x000010001a1a1812 */ /* 0x000fe400078efcff */
[----:B------:R-:W-:Y:S02]  /*ee6c0*/  ISETP.GE.AND P4, PT, R49, UR55, PT ;  /* 0x0000003731007c0c */ /* 0x000fe4000bf86270 */
[----:B------:R-:W-:Y:S02]  /*ee6d0*/  LOP3.LUT R26, R26, 0xffffbfff, RZ, 0xc0, !PT ;  /* 0xffffbfff1a1a7812 */ /* 0x000fe400078ec0ff */
[----:B------:R-:W-:Y:S02]  /*ee6e0*/  ISETP.GE.AND P0, PT, R73, UR7, PT ;  /* 0x0000000749007c0c */ /* 0x000fe4000bf06270 */
[----:B------:R-:W-:Y:S02]  /*ee6f0*/  @P3 LOP3.LUT R26, R26, 0x4000, RZ, 0xfc, !PT ;  /* 0x000040001a1a3812 */ /* 0x000fe400078efcff */
[----:B------:R-:W-:-:S02]  /*ee700*/  ISETP.GE.AND P1, PT, R48, UR57, PT ;  /* 0x0000003930007c0c */ /* 0x000fc4000bf26270 */
[----:B------:R-:W-:Y:S02]  /*ee710*/  LOP3.LUT R26, R26, 0xfffeffff, RZ, 0xc0, !PT ;  /* 0xfffeffff1a1a7812 */ /* 0x000fe400078ec0ff */
[----:B------:R-:W-:Y:S02]  /*ee720*/  LOP3.LUT R176, R176, 0xbfffffff, RZ, 0xc0, !PT ;  /* 0xbfffffffb0b07812 */ /* 0x000fe400078ec0ff */
[----:B------:R-:W-:Y:S02]  /*ee730*/  @P4 LOP3.LUT R26, R26, 0x10000, RZ, 0xfc, !PT ;  /* 0x000100001a1a4812 */ /* 0x000fe400078efcff */
[----:B------:R-:W-:Y:S02]  /*ee740*/  ISETP.GE.AND P4, PT, R46, UR61, PT ;  /* 0x0000003d2e007c0c */ /* 0x000fe4000bf86270 */
[----:B------:R-:W-:Y:S02]  /*ee750*/  LOP3.LUT R26, R26, 0xfffbffff, RZ, 0xc0, !PT ;  /* 0xfffbffff1a1a7812 */ /* 0x000fe400078ec0ff */
[----:B------:R-:W-:-:S02]  /*ee760*/  @P0 LOP3.LUT R176, R176, 0x40000000, RZ, 0xfc, !PT ;  /* 0x40000000b0b00812 */ /* 0x000fc400078efcff */
[----:B------:R-:W-:Y:S02]  /*ee770*/  @P1 LOP3.LUT R26, R26, 0x40000, RZ, 0xfc, !PT ;  /* 0x000400001a1a1812 */ /* 0x000fe400078efcff */
[C---:B------:R-:W-:Y:S02]  /*ee780*/  LOP3.LUT P0, RZ, R176.reuse, 0x8, RZ, 0xc0, !PT ;  /* 0x00000008b0ff7812 */ /* 0x040fe4000780c0ff */
[----:B------:R-:W-:Y:S02]  /*ee790*/  ISETP.GE.AND P1, PT, R45, UR63, PT ;  /* 0x0000003f2d007c0c */ /* 0x000fe4000bf26270 */
[----:B------:R-:W-:-:S04]  /*ee7a0*/  LOP3.LUT R176, R176, 0xfbffffff, RZ, 0xc0, !PT ;  /* 0xfbffffffb0b07812 */ /* 0x000fc800078ec0ff */
[----:B------:R-:W-:Y:S01]  /*ee7b0*/  @P4 LOP3.LUT R176, R176, 0x4000000, RZ, 0xfc, !PT ;  /* 0x04000000b0b04812 */ /* 0x000fe200078efcff */
[----:B------:R1:W-:Y:S03]  /*ee7c0*/  STL [R1+0x1098], R9 ;  /* 0x0010980901007387 */ /* 0x0003e60000100800 */
[----:B------:R-:W-:Y:S02]  /*ee7d0*/  LOP3.LUT R176, R176, 0xfeffffff, RZ, 0xc0, !PT ;  /* 0xfeffffffb0b07812 */ /* 0x000fe400078ec0ff */
[----:B------:R-:W-:Y:S02]  /*ee7e0*/  R2UR.FILL UR76, R113 ;  /* 0x00000000714c72ca */ /* 0x000fe400004e0000 */
[----:B------:R-:W-:Y:S01]  /*ee7f0*/  @P1 LOP3.LUT R176, R176, 0x1000000, RZ, 0xfc, !PT ;  /* 0x01000000b0b01812 */ /* 0x000fe200078efcff */
[----:B-1----:R-:W-:Y:S01]  /*ee800*/  VIADD R9, R9, UR30 ;  /* 0x0000001e09097c36 */ /* 0x002fe20008000000 */
[----:B------:R-:W-:-:S04]  /*ee810*/  ISETP.LT.AND P1, PT, R119, UR74, !P0 ;  /* 0x0000004a77007c0c */ /* 0x000fc8000c721270 */
[----:B------:R1:W-:Y:S01]  /*ee820*/  STL [R1+0x1090], R9 ;  /* 0x0010900901007387 */ /* 0x0003e20000100800 */
[----:B------:R-:W-:Y:S01]  /*ee830*/  LOP3.LUT R176, R176, 0xffbfffff, RZ, 0xc0, !PT ;  /* 0xffbfffffb0b07812 */ /* 0x000fe200078ec0ff */
[----:B-1----:R-:W-:-:S04]  /*ee840*/  VIADD R9, R9, UR28 ;  /* 0x0000001c09097c36 */ /* 0x002fc80008000000 */
[----:B------:R-:W-:Y:S01]  /*ee850*/  VIADD R91, R9, UR24 ;  /* 0x00000018095b7c36 */ /* 0x000fe20008000000 */
[----:B------:R-:W-:Y:S02]  /*ee860*/  STL [R1+0x108c], R9 ;  /* 0x00108c0901007387 */ /* 0x000fe40000100800 */
[----:B------:R-:W-:Y:S02]  /*ee870*/  @P1 LOP3.LUT R176, R176, 0x400000, RZ, 0xfc, !PT ;  /* 0x00400000b0b01812 */ /* 0x000fe400078efcff */
[----:B------:R-:W-:Y:S01]  /*ee880*/  ISETP.LT.AND P1, PT, R115, UR76, !P0 ;  /* 0x0000004c73007c0c */ /* 0x000fe2000c721270 */
[----:B------:R1:W-:Y:S01]  /*ee890*/  STL [R1+0x1088], R91 ;  /* 0x0010885b01007387 */ /* 0x0003e20000100800 */
[----:B------:R-:W-:Y:S01]  /*ee8a0*/  LOP3.LUT R176, R176, 0xffdfffff, RZ, 0xc0, !PT ;  /* 0xffdfffffb0b07812 */ /* 0x000fe200078ec0ff */
[----:B-1----:R-:W-:-:S05]  /*ee8b0*/  VIADD R91, R91, UR26 ;  /* 0x0000001a5b5b7c36 */ /* 0x002fca0008000000 */
[----:B------:R1:W-:Y:S05]  /*ee8c0*/  STL [R1+0x1084], R91 ;  /* 0x0010845b01007387 */ /* 0x0003ea0000100800 */
[----:B------:R-:W-:Y:S01]  /*ee8d0*/  @P1 LOP3.LUT R176, R176, 0x200000, RZ, 0xfc, !PT ;  /* 0x00200000b0b01812 */ /* 0x000fe200078efcff */
[----:B-1----:R-:W-:Y:S01]  /*ee8e0*/  VIADD R91, R91, UR6 ;  /* 0x000000065b5b7c36 */ /* 0x002fe20008000000 */
[----:B------:R-:W-:-:S04]  /*ee8f0*/  ISETP.GE.AND P1, PT, R114, UR10, PT ;  /* 0x0000000a72007c0c */ /* 0x000fc8000bf26270 */
[----:B------:R-:W-:Y:S01]  /*ee900*/  IADD3 R8, PT, PT, R91, UR8, RZ ;  /* 0x000000085b087c10 */ /* 0x000fe2000fffe0ff */
[----:B------:R-:W-:Y:S01]  /*ee910*/  STL [R1+0x1080], R91 ;  /* 0x0010805b01007387 */ /* 0x000fe20000100800 */
[----:B------:R-:W-:-:S03]  /*ee920*/  VIADD R47, R118, 0x6c ;  /* 0x0000006c762f7836 */ /* 0x000fc60000000000 */
[----:B------:R1:W-:Y:S01]  /*ee930*/  STL [R1+0x10f4], R8 ;  /* 0x0010f40801007387 */ /* 0x0003e20000100800 */
[----:B------:R-:W-:Y:S02]  /*ee940*/  IADD3 R75, PT, PT, R118, 0x50, RZ ;  /* 0x00000050764b7810 */ /* 0x000fe40007ffe0ff */
[----:B------:R-:W-:Y:S02]  /*ee950*/  ISETP.GE.AND P3, PT, R47, UR59, PT ;  /* 0x0000003b2f007c0c */ /* 0x000fe4000bf66270 */
[----:B------:R-:W-:Y:S02]  /*ee960*/  ISETP.LT.AND P0, PT, R114, UR12, !P0 ;  /* 0x0000000c72007c0c */ /* 0x000fe4000c701270 */
[----:B------:R-:W-:Y:S02]  /*ee970*/  LOP3.LUT R176, R176, 0xffffffef, RZ, 0xc0, !PT ;  /* 0xffffffefb0b07812 */ /* 0x000fe400078ec0ff */
[----:B------:R-:W-:Y:S02]  /*ee980*/  ISETP.GE.AND P2, PT, R75, UR77, PT ;  /* 0x0000004d4b007c0c */ /* 0x000fe4000bf46270 */
[----:B------:R-:W-:-:S02]  /*ee990*/  R2UR.FILL UR77, R117 ;  /* 0x00000000754d72ca */ /* 0x000fc400004e0000 */
[----:B------:R-:W-:Y:S02]  /*ee9a0*/  R2UR.FILL UR76, R116 ;  /* 0x00000000744c72ca */ /* 0x000fe400004e0000 */
[----:B------:R-:W-:Y:S01]  /*ee9b0*/  @P1 LOP3.LUT R176, R176, 0x10, RZ, 0xfc, !PT ;  /* 0x00000010b0b01812 */ /* 0x000fe200078efcff */
[----:B------:R-:W-:Y:S01]  /*ee9c0*/  VIADD R44, R118, 0x6f ;  /* 0x0000006f762c7836 */ /* 0x000fe20000000000 */
[----:B------:R-:W-:Y:S01]  /*ee9d0*/  LOP3.LUT R26, R26, 0xffefffff, RZ, 0xc0, !PT ;  /* 0xffefffff1a1a7812 */ /* 0x000fe200078ec0ff */
[----:B------:R-:W-:Y:S01]  /*ee9e0*/  VIADD R11, R118, 0x70 ;  /* 0x00000070760b7836 */ /* 0x000fe20000000000 */
[----:B------:R-:W-:Y:S01]  /*ee9f0*/  LOP3.LUT R176, R176, 0xfff7ffff, RZ, 0xc0, !PT ;  /* 0xfff7ffffb0b07812 */ /* 0x000fe200078ec0ff */
[C---:B------:R-:W-:Y:S01]  /*eea00*/  VIADD R9, R118.reuse, 0x72 ;  /* 0x0000007276097836 */ /* 0x040fe20000000000 */
[----:B------:R-:W-:Y:S02]  /*eea10*/  IADD3 R10, PT, PT, R118, 0x71, RZ ;  /* 0x00000071760a7810 */ /* 0x000fe40007ffe0ff */
[----:B------:R-:W-:-:S02]  /*eea20*/  @P3 LOP3.LUT R26, R26, 0x100000, RZ, 0xfc, !PT ;  /* 0x001000001a1a3812 */ /* 0x000fc400078efcff */
[----:B------:R-:W-:Y:S01]  /*eea30*/  @P0 LOP3.LUT R176, R176, 0x80000, RZ, 0xfc, !PT ;  /* 0x00080000b0b00812 */ /* 0x000fe200078efcff */
[----:B------:R-:W-:Y:S01]  /*eea40*/  BAR.SYNC.DEFER_BLOCKING 0x0 ;  /* 0x0000000000007b1d */ /* 0x000fe20000010000 */
[----:B------:R-:W-:Y:S02]  /*eea50*/  ISETP.GE.AND P3, PT, R44, UR65, PT ;  /* 0x000000412c007c0c */ /* 0x000fe4000bf66270 */
[----:B------:R-:W-:Y:S02]  /*eea60*/  ISETP.GE.AND P4, PT, R11, UR69, PT ;  /* 0x000000450b007c0c */ /* 0x000fe4000bf86270 */
[----:B------:R-:W-:Y:S02]  /*eea70*/  ISETP.GE.AND P5, PT, R10, UR71, PT ;  /* 0x000000470a007c0c */ /* 0x000fe4000bfa6270 */
[----:B------:R-:W-:Y:S02]  /*eea80*/  ISETP.GE.AND P6, PT, R9, UR73, PT ;  /* 0x0000004909007c0c */ /* 0x000fe4000bfc6270 */
[----:B------:R-:W-:-:S02]  /*eea90*/  LOP3.LUT P1, RZ, R177, 0x800000, RZ, 0xc0, !PT ;  /* 0x00800000b1ff7812 */ /* 0x000fc4000782c0ff */
[----:B------:R-:W-:Y:S01]  /*eeaa0*/  LOP3.LUT P0, RZ, R177, 0x400000, RZ, 0xc0, !PT ;  /* 0x00400000b1ff7812 */ /* 0x000fe2000780c0ff */
[----:B------:R-:W-:Y:S01]  /*eeab0*/  STL [R1+0x4ec4], R21 ;  /* 0x004ec41501007387 */ /* 0x000fe20000100800 */
[----:B------:R-:W2:Y:S01]  /*eeac0*/  LDCU UR5, c[0x0][0x39c] ;  /* 0x00007380ff0577ac */ /* 0x000ea20008000800 */
[----:B------:R-:W-:Y:S02]  /*eead0*/  LOP3.LUT R3, R3, 0xefffffff, RZ, 0xc0, !PT ;  /* 0xefffffff03037812 */ /* 0x000fe400078ec0ff */
[----:B------:R-:W-:Y:S01]  /*eeae0*/  STL [R1+0x4ec0], R20 ;  /* 0x004ec01401007387 */ /* 0x000fe20000100800 */
[----:B------:R-:W-:-:S07]  /*eeaf0*/  IMAD.MOV.U32 R110, RZ, RZ, R17 ;  /* 0x000000ffff6e7224 */ /* 0x000fce00078e0011 */
[----:B------:R-:W-:Y:S01]  /*eeb00*/  @P0 LOP3.LUT R3, R3, 0x10000000, RZ, 0xfc, !PT ;  /* 0x1000000003030812 */ /* 0x000fe200078efcff */
[----:B------:R-:W-:Y:S01]  /*eeb10*/  STL [R1+0x4ebc], R14 ;  /* 0x004ebc0e01007387 */ /* 0x000fe20000100800 */
[----:B------:R-:W-:Y:S01]  /*eeb20*/  IMAD.MOV.U32 R111, RZ, RZ, R19 ;  /* 0x000000ffff6f7224 */ /* 0x000fe200078e0013 */
[----:B------:R-:W-:Y:S02]  /*eeb30*/  LOP3.LUT P0, RZ, R176, 0x10, RZ, 0xc0, !PT ;  /* 0x00000010b0ff7812 */ /* 0x000fe4000780c0ff */
[----:B------:R-:W-:Y:S01]  /*eeb40*/  STL [R1+0x4eb8], R12 ;  /* 0x004eb80c01007387 */ /* 0x000fe20000100800 */
[----:B------:R-:W-:Y:S01]  /*eeb50*/  IMAD.MOV.U32 R174, RZ, RZ, R125 ;  /* 0x000000ffffae7224 */ /* 0x000fe200078e007d */
[----:B------:R-:W-:Y:S02]  /*eeb60*/  LOP3.LUT R3, R3, 0xf7ffffff, RZ, 0xc0, !PT ;  /* 0xf7ffffff03037812 */ /* 0x000fe400078ec0ff */
[----:B------:R-:W-:Y:S01]  /*eeb70*/  STL [R1+0x4eb4], R7 ;  /* 0x004eb40701007387 */ /* 0x000fe20000100800 */
[----:B------:R-:W-:Y:S01]  /*eeb80*/  IMAD.MOV.U32 R175, RZ, RZ, R127 ;  /* 0x000000ffffaf7224 */ /* 0x000fe200078e007f */
[----:B------:R-:W-:-:S02]  /*eeb90*/  @P1 LOP3.LUT R3, R3, 0x8000000, RZ, 0xfc, !PT ;  /* 0x0800000003031812 */ /* 0x000fc400078efcff */
[----:B------:R-:W-:Y:S01]  /*eeba0*/  STL [R1+0x4eb0], R6 ;  /* 0x004eb00601007387 */ /* 0x000fe20000100800 */
[----:B--2---:R-:W-:Y:S01]  /*eebb0*/  ISETP.LT.AND P0, PT, R118, UR5, !P0 ;  /* 0x0000000576007c0c */ /* 0x004fe2000c701270 */
[----:B------:R-:W2:Y:S01]  /*eebc0*/  LDCU UR5, c[0x0][0x39c] ;  /* 0x00007380ff0577ac */ /* 0x000ea20008000800 */
[----:B------:R-:W-:Y:S01]  /*eebd0*/  LOP3.LUT R3, R3, 0xfbffffff, RZ, 0xc0, !PT ;  /* 0xfbffffff03037812 */ /* 0x000fe200078ec0ff */
[----:B------:R-:W-:Y:S03]  /*eebe0*/  STL [R1+0x4eac], R5 ;  /* 0x004eac0501007387 */ /* 0x000fe60000100800 */
[----:B------:R-:W-:Y:S01]  /*eebf0*/  @P2 LOP3.LUT R3, R3, 0x4000000, RZ, 0xfc, !PT ;  /* 0x0400000003032812 */ /* 0x000fe200078efcff */
[----:B------:R-:W-:Y:S03]  /*eec00*/  STL [R1+0x4ea8], R4 ;  /* 0x004ea80401007387 */ /* 0x000fe60000100800 */
[----:B------:R-:W-:Y:S01]  /*eec10*/  LOP3.LUT R3, R3, 0xfdffffff, RZ, 0xc0, !PT ;  /* 0xfdffffff03037812 */ /* 0x000fe200078ec0ff */
[----:B------:R-:W3:Y:S03]  /*eec20*/  LDL.LU R44, [R1+0x1514] ;  /* 0x00151400012c7983 */ /* 0x000ee60000300800 */
[----:B------:R-:W-:Y:S01]  /*eec30*/  @P3 LOP3.LUT R3, R3, 0x2000000, RZ, 0xfc, !PT ;  /* 0x0200000003033812 */ /* 0x000fe200078efcff */
[----:B------:R-:W3:Y:S03]  /*eec40*/  LDL.LU R45, [R1+0x151c] ;  /* 0x00151c00012d7983 */ /* 0x000ee60000300800 */
[----:B------:R-:W-:Y:S01]  /*eec50*/  LOP3.LUT R3, R3, 0xfeffffff, RZ, 0xc0, !PT ;  /* 0xfeffffff03037812 */ /* 0x000fe200078ec0ff */
[----:B------:R-:W3:Y:S03]  /*eec60*/  LDL.LU R46, [R1+0x1444] ;  /* 0x00144400012e7983 */ /* 0x000ee60000300800 */
[----:B------:R-:W-:Y:S01]  /*eec70*/  @P4 LOP3.LUT R3, R3, 0x1000000, RZ, 0xfc, !PT ;  /* 0x0100000003034812 */ /* 0x000fe200078efcff */
[----:B------:R-:W3:Y:S03]  /*eec80*/  LDL.LU R47, [R1+0x144c] ;  /* 0x00144c00012f7983 */ /* 0x000ee60000300800 */
[----:B------:R-:W-:Y:S01]  /*eec90*/  LOP3.LUT R3, R3, 0xff7fffff, RZ, 0xc0, !PT ;  /* 0xff7fffff03037812 */ /* 0x000fe200078ec0ff */
[----:B------:R-:W4:Y:S03]  /*eeca0*/  LDS.128 R4, [R0] ;  /* 0x0000000000047984 */ /* 0x000f260000000c00 */
[----:B------:R-:W-:Y:S01]  /*eecb0*/  @P5 LOP3.LUT R3, R3, 0x800000, RZ, 0xfc, !PT ;  /* 0x0080000003035812 */ /* 0x000fe200078efcff */
[----:B-1----:R-:W2:Y:S03]  /*eecc0*/  LDL.LU R8, [R1+0x3e4] ;  /* 0x0003e40001087983 */ /* 0x002ea60000300800 */
[----:B------:R-:W-:Y:S01]  /*eecd0*/  LOP3.LUT R3, R3, 0xffbfffff, RZ, 0xc0, !PT ;  /* 0xffbfffff03037812 */ /* 0x000fe200078ec0ff */
[----:B------:R-:W-:Y:S03]  /*eece0*/  BAR.SYNC.DEFER_BLOCKING 0x0 ;  /* 0x0000000000007b1d */ /* 0x000fe60000010000 */
[----:B------:R-:W-:-:S03]  /*eecf0*/  @P6 LOP3.LUT R3, R3, 0x400000, RZ, 0xfc, !PT ;  /* 0x0040000003036812 */ /* 0x000fc600078efcff */
[----:B----4-:R-:W-:Y:S04]  /*eed00*/  STL.64 [R1+0xd60], R4 ;  /* 0x000d600401007387 */ /* 0x010fe80000100a00 */
        /* <DEDUP_REMOVED lines=52> */
[----:B--2---:R1:W-:Y:S01]  /*ef050*/  STSM.16.M88.4 [R2], R8 ;  /* 0x0000000802007844 */ /* 0x0043e20000000200 */
[----:B------:R-:W-:Y:S06]  /*ef060*/  BAR.SYNC.DEFER_BLOCKING 0x0 ;  /* 0x0000000000007b1d */ /* 0x000fec0000010000 */
[----:B-1----:R-:W2:Y:S04]  /*ef070*/  LDL.LU R8, [R1+0x1640] ;  /* 0x0016400001087983 */ /* 0x002ea80000300800 */
        /* <DEDUP_REMOVED lines=87> */
[----:B------:R-:W-:Y:S01]  /*ef5f0*/  IMAD.MOV.U32 R46, RZ, RZ, R92 ;  /* 0x000000ffff2e7224 */ /* 0x000fe200078e005c */
[----:B------:R-:W-:-:S05]  /*ef600*/  MOV R47, R94 ;  /* 0x0000005e002f7202 */ /* 0x000fca0000000f00 */
        /* <DEDUP_REMOVED lines=58> */
[----:B---3--:R3:W-:Y:S02]  /*ef9b0*/  STSM.16.M88.4 [R2], R44 ;  /* 0x0000002c02007844 */ /* 0x0087e40000000200 */
[----:B------:R-:W-:Y:S06]  /*ef9c0*/  BAR.SYNC.DEFER_BLOCKING 0x0 ;  /* 0x0000000000007b1d */ /* 0x000fec0000010000 */
[----:B---3--:R-:W3:Y:S04]  /*ef9d0*/  LDL.LU R44, [R1+0x2f4] ;  /* 0x0002f400012c7983 */ /* 0x008ee80000300800 */
[----:B------:R-:W3:Y:S04]  /*ef9e0*/  LDL.LU R45, [R1+0x2fc] ;  /* 0x0002fc00012d7983 */ /* 0x000ee80000300800 */
[----:B------:R-:W4:Y:S01]  /*ef9f0*/  LDS.128 R244, [R0] ;  /* 0x0000000000f47984 */ /* 0x000f220000000c00 */
[----:B------:R-:W-:Y:S06]  /*efa00*/  BAR.SYNC.DEFER_BLOCKING 0x0 ;  /* 0x0000000000007b1d */ /* 0x000fec0000010000 */
[----:B--2---:R2:W-:Y:S02]  /*efa10*/  STSM.16.M88.4 [R2], R8 ;  /* 0x0000000802007844 */ /* 0x0045e40000000200 */
[----:B------:R-:W-:Y:S06]  /*efa20*/  BAR.SYNC.DEFER_BLOCKING 0x0 ;  /* 0x0000000000007b1d */ /* 0x000fec0000010000 */
[----:B--2---:R-:W2:Y:S04]  /*efa30*/  LDL.LU R8, [R1+0x1660] ;  /* 0x0016600001087983 */ /* 0x004ea80000300800 */
[----:B------:R-:W2:Y:S04]  /*efa40*/  LDL.LU R9, [R1+0x1668] ;  /* 0x0016680001097983 */ /* 0x000ea80000300800 */
[----:B------:R-:W2:Y:S04]  /*efa50*/  LDL.LU R10, [R1+0x1610] ;  /* 0x00161000010a7983 */ /* 0x000ea80000300800 */
[----:B------:R-:W2:Y:S04]  /*efa60*/  LDL.LU R11, [R1+0x1618] ;  /* 0x00161800010b7983 */ /* 0x000ea80000300800 */
[----:B------:R-:W4:Y:S04]  /*efa70*/  LDL.LU R48, [R1+0x1590] ;  /* 0x0015900001307983 */ /* 0x000f280000300800 */
[----:B------:R-:W4:Y:S04]  /*efa80*/  LDL.LU R49, [R1+0x1598] ;  /* 0x0015980001317983 */ /* 0x000f280000300800 */
[----:B------:R-:W4:Y:S04]  /*efa90*/  LDL.LU R50, [R1+0x14f0] ;  /* 0x0014f00001327983 */ /* 0x000f280000300800 */
[----:B------:R-:W4:Y:S04]  /*efaa0*/  LDL.LU R51, [R1+0x14f8] ;  /* 0x0014f80001337983 */ /* 0x000f280000300800 */
[----:B------:R-:W1:Y:S01]  /*efab0*/  LDS.128 R240, [R0] ;  /* 0x0000000000f07984 */ /* 0x000e620000000c00 */
[----:B------:R-:W-:-:S02]  /*efac0*/  IMAD.MOV.U32 R46, RZ, RZ, R93 ;  /* 0x000000ffff2e7224 */ /* 0x000fc400078e005d */
[----:B------:R-:W-:Y:S01]  /*efad0*/  IMAD.MOV.U32 R47, RZ, RZ, R95 ;  /* 0x000000ffff2f7224 */ /* 0x000fe200078e005f */
[----:B------:R-:W-:Y:S06]  /*efae0*/  BAR.SYNC.DEFER_BLOCKING 0x0 ;  /* 0x0000000000007b1d */ /* 0x000fec0000010000 */
[----:B---3--:R3:W-:Y:S02]  /*efaf0*/  STSM.16.M88.4 [R2], R44 ;  /* 0x0000002c02007844 */ /* 0x0087e40000000200 */
[----:B------:R-:W-:Y:S06]  /*efb00*/  BAR.SYNC.DEFER_BLOCKING 0x0 ;  /* 0x0000000000007b1d */ /* 0x000fec0000010000 */
[----:B---3--:R-:W3:Y:S04]  /*efb10*/  LDL.LU R44, [R1+0x430] ;  /* 0x00043000012c7983 */ /* 0x008ee80000300800 */
[----:B------:R-:W3:Y:S04]  /*efb20*/  LDL.LU R45, [R1+0x438] ;  /* 0x00043800012d7983 */ /* 0x000ee80000300800 */
[----:B------:R-:W3:Y:S04]  /*efb30*/  LDL.LU R46, [R1+0x13b0] ;  /* 0x0013b000012e7983 */ /* 0x000ee80000300800 */
[----:B------:R-:W3:Y:S04]  /*efb40*/  LDL.LU R47, [R1+0x13b8] ;  /* 0x0013b800012f7983 */ /* 0x000ee80000300800 */
[----:B------:R-:W1:Y:S01]  /*efb50*/  LDS.128 R236, [R0] ;  /* 0x0000000000ec7984 */ /* 0x000e620000000c00 */
[----:B------:R-:W-:Y:S06]  /*efb60*/  BAR.SYNC.DEFER_BLOCKING 0x0 ;  /* 0x0000000000007b1d */ /* 0x000fec0000010000 */
[----:B--2---:R2:W-:Y:S02]  /*efb70*/  STSM.16.M88.4 [R2], R8 ;  /* 0x0000000802007844 */ /* 0x0045e40000000200 */
[----:B------:R-:W-:Y:S06]  /*efb80*/  BAR.SYNC.DEFER_BLOCKING 0x0 ;  /* 0x0000000000007b1d */ /* 0x000fec0000010000 */
[----:B--2---:R-:W2:Y:S04]  /*efb90*/  LDL.LU R8, [R1+0x5f0] ;  /* 0x0005f00001087983 */ /* 0x004ea80000300800 */
[----:B------:R-:W2:Y:S04]  /*efba0*/  LDL.LU R9, [R1+0x5f8] ;  /* 0x0005f80001097983 */ /* 0x000ea80000300800 */
[----:B------:R-:W2:Y:S04]  /*efbb0*/  LDL.LU R10, [R1+0x7a0] ;  /* 0x0007a000010a7983 */ /* 0x000ea80000300800 */
[----:B------:R-:W2:Y:S04]  /*efbc0*/  LDL.LU R11, [R1+0x7a8] ;  /* 0x0007a800010b7983 */ /* 0x000ea80000300800 */
[----:B------:R-:W1:Y:S01]  /*efbd0*/  LDS.128 R232, [R0] ;  /* 0x0000000000e87984 */ /* 0x000e620000000c00 */
[----:B------:R-:W-:Y:S06]  /*efbe0*/  BAR.SYNC.DEFER_BLOCKING 0x0 ;  /* 0x0000000000007b1d */ /* 0x000fec0000010000 */
[----:B----4-:R-:W-:Y:S02]  /*efbf0*/  STSM.16.M88.4 [R2], R48 ;  /* 0x0000003002007844 */ /* 0x010fe40000000200 */
[----:B------:R-:W-:Y:S06]  /*efc00*/  BAR.SYNC.DEFER_BLOCKING 0x0 ;  /* 0x0000000000007b1d */ /* 0x000fec0000010000 */
[----:B------:R-:W4:Y:S02]  /*efc10*/  LDS.128 R228, [R0] ;  /* 0x0000000000e47984 */ /* 0x000f240000000c00 */
        /* <DEDUP_REMOVED lines=29> */
[----:B------:R-:W1:Y:S01]  /*efdf0*/  LDS.128 R212, [R0] ;  /* 0x0000000000d47984 */ /* 0x000e620000000c00 */
[----:B------:R-:W-:Y:S01]  /*efe00*/  BAR.SYNC.DEFER_BLOCKING 0x0 ;  /* 0x0000000000007b1d */ /* 0x000fe20000010000 */
[----:B------:R-:W-:Y:S01]  /*efe10*/  IMAD.MOV.U32 R10, RZ, RZ, R96 ;  /* 0x000000ffff0a7224 */ /* 0x000fe200078e0060 */
[----:B------:R-:W-:-:S04]  /*efe20*/  MOV R11, R98 ;  /* 0x00000062000b7202 */ /* 0x000fc80000000f00 */
        /* <DEDUP_REMOVED lines=60> */
[----:B------:R-:W4:Y:S04]  /*f01f0*/  LDL.LU R48, [R1+0x1680] ;  /* 0x0016800001307983 */ /* 0x000f280000300800 */
[----:B------:R-:W4:Y:S04]  /*f0200*/  LDL.LU R49, [R1+0x1688] ;  /* 0x0016880001317983 */ /* 0x000f280000300800 */
[----:B------:R-:W4:Y:S04]  /*f0210*/  LDL.LU R50, [R1+0x1650] ;  /* 0x0016500001327983 */ /* 0x000f280000300800 */
[----:B------:R-:W4:Y:S04]  /*f0220*/  LDL.LU R51, [R1+0x1658] ;  /* 0x0016580001337983 */ /* 0x000f280000300800 */
[----:B------:R-:W1:Y:S01]  /*f0230*/  LDS.128 R180, [R0] ;  /* 0x0000000000b47984 */ /* 0x000e620000000c00 */
[----:B------:R-:W-:Y:S01]  /*f0240*/  BAR.SYNC.DEFER_BLOCKING 0x0 ;  /* 0x0000000000007b1d */ /* 0x000fe20000010000 */
[----:B------:R-:W-:-:S02]  /*f0250*/  IMAD.MOV.U32 R10, RZ, RZ, R97 ;  /* 0x000000ffff0a7224 */ /* 0x000fc400078e0061 */
[----:B------:R-:W-:-:S03]  /*f0260*/  IMAD.MOV.U32 R11, RZ, RZ, R99 ;  /* 0x000000ffff0b7224 */ /* 0x000fc600078e0063 */
        /* <DEDUP_REMOVED lines=65> */
[----:B------:R-:W-:Y:S01]  /*f0680*/  IMAD.MOV.U32 R46, RZ, RZ, R16 ;  /* 0x000000ffff2e7224 */ /* 0x000fe200078e0010 */
[----:B------:R-:W-:Y:S01]  /*f0690*/  MOV R47, R18 ;  /* 0x00000012002f7202 */ /* 0x000fe20000000f00 */
        /* <DEDUP_REMOVED lines=39> */
[----:B------:R-:W1:Y:S01]  /*f0910*/  LDS.128 R48, [R0] ;  /* 0x0000000000307984 */ /* 0x000e620000000c00 */
[----:B------:R-:W-:Y:S06]  /*f0920*/  BAR.SYNC.DEFER_BLOCKING 0x0 ;  /* 0x0000000000007b1d */ /* 0x000fec0000010000 */
[----:B------:R-:W4:Y:S04]  /*f0930*/  LDL.LU R108, [R1+0x2a4] ;  /* 0x0002a400016c7983 */ /* 0x000f280000300800 */
[----:B------:R-:W4:Y:S04]  /*f0940*/  LDL.LU R109, [R1+0x2ac] ;  /* 0x0002ac00016d7983 */ /* 0x000f280000300800 */
[----:B---3--:R-:W-:Y:S01]  /*f0950*/  STSM.16.M88.4 [R2], R44 ;  /* 0x0000002c02007844 */ /* 0x008fe20000000200 */
[----:B------:R-:W-:Y:S06]  /*f0960*/  BAR.SYNC.DEFER_BLOCKING 0x0 ;  /* 0x0000000000007b1d */ /* 0x000fec0000010000 */
[----:B------:R-:W3:Y:S02]  /*f0970*/  LDS.128 R44, [R0] ;  /* 0x00000000002c7984 */ /* 0x000ee40000000c00 */
[----:B------:R-:W-:Y:S06]  /*f0980*/  BAR.SYNC.DEFER_BLOCKING 0x0 ;  /* 0x0000000000007b1d */ /* 0x000fec0000010000 */
[----:B--2---:R-:W-:Y:S02]  /*f0990*/  STSM.16.M88.4 [R2], R8 ;  /* 0x0000000802007844 */ /* 0x004fe40000000200 */
[----:B------:R-:W-:Y:S06]  /*f09a0*/  BAR.SYNC.DEFER_BLOCKING 0x0 ;  /* 0x0000000000007b1d */ /* 0x000fec0000010000 */
[----:B------:R-:W2:Y:S02]  /*f09b0*/  LDS.128 R8, [R0] ;  /* 0x0000000000087984 */ /* 0x000ea40000000c00 */
[----:B------:R-:W-:Y:S06]  /*f09c0*/  BAR.SYNC.DEFER_BLOCKING 0x0 ;  /* 0x0000000000007b1d */ /* 0x000fec0000010000 */
[----:B----4-:R-:W-:Y:S02]  /*f09d0*/  STSM.16.M88.4 [R2], R100 ;  /* 0x0000006402007844 */ /* 0x010fe40000000200 */
[----:B------:R-:W-:Y:S06]  /*f09e0*/  BAR.SYNC.DEFER_BLOCKING 0x0 ;  /* 0x0000000000007b1d */ /* 0x000fec0000010000 */
[----:B------:R-:W4:Y:S02]  /*f09f0*/  LDS.128 R100, [R0] ;  /* 0x0000000000647984 */ /* 0x000f240000000c00 */
[----:B------:R-:W-:Y:S06]  /*f0a00*/  BAR.SYNC.DEFER_BLOCKING 0x0 ;  /* 0x0000000000007b1d */ /* 0x000fec0000010000 */
[----:B------:R1:W-:Y:S02]  /*f0a10*/  STSM.16.M88.4 [R2], R104 ;  /* 0x0000006802007844 */ /* 0x0003e40000000200 */
[----:B------:R-:W-:Y:S06]  /*f0a20*/  BAR.SYNC.DEFER_BLOCKING 0x0 ;  /* 0x0000000000007b1d */ /* 0x000fec0000010000 */
[----:B-1----:R-:W2:Y:S04]  /*f0a30*/  LDL.LU R104, [R1+0x1690] ;  /* 0x0016900001687983 */ /* 0x002ea80000300800 */
[----:B------:R-:W2:Y:S04]  /*f0a40*/  LDL.LU R105, [R1+0x1698] ;  /* 0x0016980001697983 */ /* 0x000ea80000300800 */
[----:B------:R-:W2:Y:S04]  /*f0a50*/  LDL.LU R106, [R1+0x1670] ;  /* 0x00167000016a7983 */ /* 0x000ea80000300800 */
[----:B------:R-:W2:Y:S04]  /*f0a60*/  LDL.LU R107, [R1+0x1678] ;  /* 0x00167800016b7983 */ /* 0x000ea80000300800 */
[----:B------:R-:W1:Y:S01]  /*f0a70*/  LDS.128 R144, [R0] ;  /* 0x0000000000907984 */ /* 0x000e620000000c00 */
[----:B------:R-:W-:Y:S06]  /*f0a80*/  BAR.SYNC.DEFER_BLOCKING 0x0 ;  /* 0x0000000000007b1d */ /* 0x000fec0000010000 */
[----:B------:R-:W3:Y:S04]  /*f0a90*/  LDL.LU R16, [R1+0x1630] ;  /* 0x0016300001107983 */ /* 0x000ee80000300800 */
[----:B------:R-:W3:Y:S04]  /*f0aa0*/  LDL.LU R17, [R1+0x1638] ;  /* 0x0016380001117983 */ /* 0x000ee80000300800 */
[----:B------:R-:W3:Y:S04]  /*f0ab0*/  LDL.LU R18, [R1+0x15c0] ;  /* 0x0015c00001127983 */ /* 0x000ee80000300800 */
[----:B------:R-:W3:Y:S04]  /*f0ac0*/  LDL.LU R19, [R1+0x15c8] ;  /* 0x0015c80001137983 */ /* 0x000ee80000300800 */
[----:B------:R-:W-:Y:S01]  /*f0ad0*/  STSM.16.M88.4 [R2], R108 ;  /* 0x0000006c02007844 */ /* 0x000fe20000000200 */
[----:B------:R-:W-:Y:S06]  /*f0ae0*/  BAR.SYNC.DEFER_BLOCKING 0x0 ;  /* 0x0000000000007b1d */ /* 0x000fec0000010000 */
[----:B------:R-:W1:Y:S02]  /*f0af0*/  LDS.128 R148, [R0] ;  /* 0x0000000000947984 */ /* 0x000e640000000c00 */
        /* <DEDUP_REMOVED lines=57> */
[----:B------:R-:W4:Y:S04]  /*f0e90*/  LDL.LU R130, [R1+0x804] ;  /* 0x0008040001827983 */ /* 0x000f280000300800 */
[----:B------:R-:W4:Y:S04]  /*f0ea0*/  LDL.LU R131, [R1+0x80c] ;  /* 0x00080c0001837983 */ /* 0x000f280000300800 */
[----:B---3--:R-:W-:Y:S01]  /*f0eb0*/  STSM.16.M88.4 [R2], R16 ;  /* 0x0000001002007844 */ /* 0x008fe20000000200 */
[----:B------:R-:W-:Y:S06]  /*f0ec0*/  BAR.SYNC.DEFER_BLOCKING 0x0 ;  /* 0x0000000000007b1d */ /* 0x000fec0000010000 */
[----:B------:R-:W3:Y:S04]  /*f0ed0*/  LDL.LU R136, [R1+0xd14] ;  /* 0x000d140001887983 */ /* 0x000ee80000300800 */
[----:B------:R-:W3:Y:S04]  /*f0ee0*/  LDL.LU R137, [R1+0xd1c] ;  /* 0x000d1c0001897983 */ /* 0x000ee80000300800 */
[----:B------:R-:W3:Y:S04]  /*f0ef0*/  LDL.LU R138, [R1+0xb54] ;  /* 0x000b5400018a7983 */ /* 0x000ee80000300800 */
[----:B------:R-:W3:Y:S04]  /*f0f00*/  LDL.LU R139, [R1+0xb5c] ;  /* 0x000b5c00018b7983 */ /* 0x000ee80000300800 */
[----:B------:R-:W1:Y:S01]  /*f0f10*/  LDS.128 R16, [R0] ;  /* 0x0000000000107984 */ /* 0x000e620000000c00 */
[----:B------:R-:W-:Y:S01]  /*f0f20*/  BAR.SYNC.DEFER_BLOCKING 0x0 ;  /* 0x0000000000007b1d */ /* 0x000fe20000010000 */
[----:B------:R-:W-:Y:S01]  /*f0f30*/  IMAD.MOV.U32 R110, RZ, RZ, R124 ;  /* 0x000000ffff6e7224 */ /* 0x000fe200078e007c */
[----:B------:R-:W-:-:S04]  /*f0f40*/  MOV R111, R126 ;  /* 0x0000007e006f7202 */ /* 0x000fc80000000f00 */
        /* <DEDUP_REMOVED lines=11> */
[----:B--2---:R-:W-:Y:S01]  /*f1000*/  STSM.16.M88.4 [R2], R104 ;  /* 0x0000006802007844 */ /* 0x004fe20000000200 */
[----:B------:R-:W-:Y:S06]  /*f1010*/  BAR.SYNC.DEFER_BLOCKING 0x0 ;  /* 0x0000000000007b1d */ /* 0x000fec0000010000 */
[----:B------:R-:W2:Y:S02]  /*f1020*/  LDS.128 R104, [R0] ;  /* 0x0000000000687984 */ /* 0x000ea40000000c00 */
[----:B------:R-:W-:Y:S06]  /*f1030*/  BAR.SYNC.DEFER_BLOCKING 0x0 ;  /* 0x0000000000007b1d */ /* 0x000fec0000010000 */
[----:B----4-:R-:W-:Y:S02]  /*f1040*/  STSM.16.M88.4 [R2], R108 ;  /* 0x0000006c02007844 */ /* 0x010fe40000000200 */
[----:B------:R-:W-:Y:S06]  /*f1050*/  BAR.SYNC.DEFER_BLOCKING 0x0 ;  /* 0x0000000000007b1d */ /* 0x000fec0000010000 */
[----:B------:R-:W4:Y:S02]  /*f1060*/  LDS.128 R108, [R0] ;  /* 0x00000000006c7984 */ /* 0x000f240000000c00 */
[----:B------:R-:W-:Y:S06]  /*f1070*/  BAR.SYNC.DEFER_BLOCKING 0x0 ;  /* 0x0000000000007b1d */ /* 0x000fec0000010000 */
[----:B------:R-:W-:Y:S02]  /*f1080*/  STSM.16.M88.4 [R2], R112 ;  /* 0x0000007002007844 */ /* 0x000fe40000000200 */
[----:B------:R-:W-:Y:S06]  /*f1090*/  BAR.SYNC.DEFER_BLOCKING 0x0 ;  /* 0x0000000000007b1d */ /* 0x000fec0000010000 */
[----:B------:R-:W1:Y:S02]  /*f10a0*/  LDS.128 R112, [R0] ;  /* 0x0000000000707984 */ /* 0x000e640000000c00 */
        /* <DEDUP_REMOVED lines=13> */
[----:B---3--:R-:W-:Y:S02]  /*f1180*/  STSM.16.M88.4 [R2], R136 ;  /* 0x0000008802007844 */ /* 0x008fe40000000200 */
[----:B------:R-:W-:Y:S06]  /*f1190*/  BAR.SYNC.DEFER_BLOCKING 0x0 ;  /* 0x0000000000007b1d */ /* 0x000fec0000010000 */
[----:B------:R-:W3:Y:S02]  /*f11a0*/  LDS.128 R136, [R0] ;  /* 0x0000000000887984 */ /* 0x000ee40000000c00 */
[----:B------:R-:W-:Y:S06]  /*f11b0*/  BAR.SYNC.DEFER_BLOCKING 0x0 ;  /* 0x0000000000007b1d */ /* 0x000fec0000010000 */
[----:B------:R-:W-:Y:S02]  /*f11c0*/  STSM.16.M88.4 [R2], R132 ;  /* 0x0000008402007844 */ /* 0x000fe40000000200 */
[----:B------:R-:W-:Y:S06]  /*f11d0*/  BAR.SYNC.DEFER_BLOCKING 0x0 ;  /* 0x0000000000007b1d */ /* 0x000fec0000010000 */
[----:B------:R-:W1:Y:S02]  /*f11e0*/  LDS.128 R132, [R0] ;  /* 0x0000000000847984 */ /* 0x000e640000000c00 */
[----:B------:R-:W-:Y:S06]  /*f11f0*/  BAR.SYNC.DEFER_BLOCKING 0x0 ;  /* 0x0000000000007b1d */ /* 0x000fec0000010000 */
[----:B------:R2:W-:Y:S02]  /*f1200*/  STSM.16.M88.4 [R2], R140 ;  /* 0x0000008c02007844 */ /* 0x0005e40000000200 */
[----:B------:R-:W-:Y:S06]  /*f1210*/  BAR.SYNC.DEFER_BLOCKING 0x0 ;  /* 0x0000000000007b1d */ /* 0x000fec0000010000 */
[----:B--2---:R-:W2:Y:S04]  /*f1220*/  LDL.LU R142, [R1+0x150] ;  /* 0x00015000018e7983 */ /* 0x004ea80000300800 */
        /* <DEDUP_REMOVED lines=8> */
[----:B------:R-:W3:Y:S04]  /*f12b0*/  LDL.LU R20, [R1+0xd0] ;  /* 0x0000d00001147983 */ /* 0x000ee80000300800 */
[----:B------:R-:W3:Y:S01]  /*f12c0*/  LDL.LU R21, [R1+0xc0] ;  /* 0x0000c00001157983 */ /* 0x000ee20000300800 */
[----:B------:R-:W-:-:S02]  /*f12d0*/  LOP3.LUT P6, RZ, R176, 0x4000, RZ, 0xc0, !PT ;  /* 0x00004000b0ff7812 */ /* 0x000fc400078cc0ff */
[----:B------:R-:W-:Y:S02]  /*f12e0*/  LOP3.LUT R176, R176, 0xffffffef, RZ, 0xc0, !PT ;  /* 0xffffffefb0b07812 */ /* 0x000fe400078ec0ff */
[----:B------:R-:W-:Y:S02]  /*f12f0*/  LOP3.LUT R177, R177, 0xffdfffff, RZ, 0xc0, !PT ;  /* 0xffdfffffb1b17812 */ /* 0x000fe400078ec0ff */
[----:B------:R-:W-:-:S07]  /*f1300*/  @P0 LOP3.LUT R176, R176, 0x10, RZ, 0xfc, !PT ;  /* 0x00000010b0b00812 */ /* 0x000fce00078efcff */
[----:B------:R-:W-:Y:S02]  /*f1310*/  @P6 LOP3.LUT R177, R177, 0x200000, RZ, 0xfc, !PT ;  /* 0x00200000b1b16812 */ /* 0x000fe400078efcff */
[----:B------:R-:W-:Y:S02]  /*f1320*/  LOP3.LUT P6, RZ, R176, 0x1000, RZ, 0xc0, !PT ;  /* 0x00001000b0ff7812 */ /* 0x000fe400078cc0ff */
[----:B------:R-:W-:Y:S01]  /*f1330*/  LOP3.LUT R177, R177, 0xffbfffff, RZ, 0xc0, !PT ;  /* 0xffbfffffb1b17812 */ /* 0x000fe200078ec0ff */
[----:B--2---:R2:W-:Y:S04]  /*f1340*/  STSM.16.M88.4 [R2], R172 ;  /* 0x000000ac02007844 */ /* 0x0045e80000000200 */
[----:B--2---:R-:W2:Y:S04]  /*f1350*/  LDL.LU R172, [R1+0x120] ;  /* 0x0001200001ac7983 */ /* 0x004ea80000300800 */
[----:B------:R-:W3:Y:S04]  /*f1360*/  LDL.LU R173, [R1+0x110] ;  /* 0x0001100001ad7983 */ /* 0x000ee80000300800 */
[----:B------:R-:W3:Y:S04]  /*f1370*/  LDL.LU R174, [R1+0x170] ;  /* 0x0001700001ae7983 */ /* 0x000ee80000300800 */
[----:B------:R-:W3:Y:S01]  /*f1380*/  LDL.LU R175, [R1+0x160] ;  /* 0x0001600001af7983 */ /* 0x000ee20000300800 */
[----:B------:R-:W-:-:S02]  /*f1390*/  @P6 LOP3.LUT R177, R177, 0x400000, RZ, 0xfc, !PT ;  /* 0x00400000b1b16812 */ /* 0x000fc400078efcff */
[----:B------:R-:W-:Y:S02]  /*f13a0*/  LOP3.LUT P6, RZ, R176, 0x400, RZ, 0xc0, !PT ;  /* 0x00000400b0ff7812 */ /* 0x000fe400078cc0ff */
[----:B------:R-:W-:-:S11]  /*f13b0*/  LOP3.LUT R177, R177, 0xff7fffff, RZ, 0xc0, !PT ;  /* 0xff7fffffb1b17812 */ /* 0x000fd600078ec0ff */
[----:B------:R-:W-:Y:S02]  /*f13c0*/  @P6 LOP3.LUT R177, R177, 0x800000, RZ, 0xfc, !PT ;  /* 0x00800000b1b16812 */ /* 0x000fe400078efcff */
[----:B------:R-:W-:Y:S02]  /*f13d0*/  LOP3.LUT P6, RZ, R176, 0x100, RZ, 0xc0, !PT ;  /* 0x00000100b0ff7812 */ /* 0x000fe400078cc0ff */
[----:B------:R-:W-:-:S11]  /*f13e0*/  LOP3.LUT R177, R177, 0xfeffffff, RZ, 0xc0, !PT ;  /* 0xfeffffffb1b17812 */ /* 0x000fd600078ec0ff */
[----:B------:R-:W-:Y:S02]  /*f13f0*/  @P6 LOP3.LUT R177, R177, 0x1000000, RZ, 0xfc, !PT ;  /* 0x01000000b1b16812 */ /* 0x000fe400078efcff */
[----:B------:R-:W-:Y:S02]  /*f1400*/  LOP3.LUT P6, RZ, R176, 0x40, RZ, 0xc0, !PT ;  /* 0x00000040b0ff7812 */ /* 0x000fe400078cc0ff */
[----:B------:R-:W-:Y:S01]  /*f1410*/  LOP3.LUT R177, R177, 0xfdffffff, RZ, 0xc0, !PT ;  /* 0xfdffffffb1b17812 */ /* 0x000fe200078ec0ff */
[----:B------:R-:W-:-:S10]  /*f1420*/  IMAD.WIDE R140, R12, 0x4, R42 ;  /* 0x000000040c8c7825 */ /* 0x000fd400078e022a */
[----:B------:R-:W-:Y:S02]  /*f1430*/  @P6 LOP3.LUT R177, R177, 0x2000000, RZ, 0xfc, !PT ;  /* 0x02000000b1b16812 */ /* 0x000fe400078efcff */
[C---:B------:R-:W-:Y:S01]  /*f1440*/  LOP3.LUT P6, RZ, R176.reuse, 0x10, RZ, 0xc0, !PT ;  /* 0x00000010b0ff7812 */ /* 0x040fe200078cc0ff */
[----:B------:R-:W-:Y:S01]  /*f1450*/  BAR.SYNC.DEFER_BLOCKING 0x0 ;  /* 0x0000000000007b1d */ /* 0x000fe20000010000 */
[C---:B------:R-:W-:Y:S02]  /*f1460*/  LOP3.LUT P5, RZ, R176.reuse, 0x8000, RZ, 0xc0, !PT ;  /* 0x00008000b0ff7812 */ /* 0x040fe400078ac0ff */
[C---:B------:R-:W-:Y:S02]  /*f1470*/  LOP3.LUT P4, RZ, R176.reuse, 0x20000, RZ, 0xc0, !PT ;  /* 0x00020000b0ff7812 */ /* 0x040fe4000788c0ff */
[C---:B------:R-:W-:Y:S02]  /*f1480*/  LOP3.LUT P3, RZ, R176.reuse, 0x2000000, RZ, 0xc0, !PT ;  /* 0x02000000b0ff7812 */ /* 0x040fe4000786c0ff */
[----:B------:R-:W-:-:S02]  /*f1490*/  LOP3.LUT P2, RZ, R176, 0x8000000, RZ, 0xc0, !PT ;  /* 0x08000000b0ff7812 */ /* 0x000fc4000784c0ff */
[C---:B------:R-:W-:Y:S02]  /*f14a0*/  LOP3.LUT P1, RZ, R176.reuse, 0x20000000, RZ, 0xc0, !PT ;  /* 0x20000000b0ff7812 */ /* 0x040fe4000782c0ff */
[----:B------:R-:W-:Y:S01]  /*f14b0*/  LOP3.LUT P0, RZ, R176, 0x80000000, RZ, 0xc0, !PT ;  /* 0x80000000b0ff7812 */ /* 0x000fe2000780c0ff */
[----:B--2---:R2:W-:Y:S01]  /*f14c0*/  @P6 STG.E desc[UR76][R140.64], R172 ;  /* 0x000000ac8c006986 */ /* 0x0045e2000c10194c */
[----:B------:R-:W-:Y:S01]  /*f14d0*/  LOP3.LUT P6, RZ, R177, 0x2000000, RZ, 0xc0, !PT ;  /* 0x02000000b1ff7812 */ /* 0x000fe200078cc0ff */
[----:B--2---:R-:W-:-:S12]  /*f14e0*/  IMAD.WIDE R140, R12, 0x4, R40 ;  /* 0x000000040c8c7825 */ /* 0x004fd800078e0228 */
[----:B---3--:R2:W-:Y:S01]  /*f14f0*/  @P6 STG.E desc[UR76][R140.64], R173 ;  /* 0x000000ad8c006986 */ /* 0x0085e2000c10194c */
[----:B------:R-:W-:Y:S01]  /*f1500*/  LOP3.LUT P6, RZ, R177, 0x1000000, RZ, 0xc0, !PT ;  /* 0x01000000b1ff7812 */ /* 0x000fe200078cc0ff */
[----:B--2---:R-:W-:-:S12]  /*f1510*/  IMAD.WIDE R140, R12, 0x4, R28 ;  /* 0x000000040c8c7825 */ /* 0x004fd800078e021c */
[----:B------:R2:W-:Y:S01]  /*f1520*/  @P6 STG.E desc[UR76][R140.64], R174 ;  /* 0x000000ae8c006986 */ /* 0x0005e2000c10194c */
        /* <DEDUP_REMOVED lines=8> */
[----:B------:R2:W-:Y:S02]  /*f15b0*/  @P6 STG.E desc[UR76][R140.64], R143 ;  /* 0x0000008f8c006986 */ /* 0x0005e4000c10194c */
[----:B--2---:R-:W-:-:S05]  /*f15c0*/  IMAD.WIDE R140, R12, 0x4, R32 ;  /* 0x000000040c8c7825 */ /* 0x004fca00078e0220 */
[----:B------:R2:W-:Y:S02]  /*f15d0*/  @P5 STG.E desc[UR76][R140.64], R4 ;  /* 0x000000048c005986 */ /* 0x0005e4000c10194c */
[----:B--2---:R-:W-:Y:S02]  /*f15e0*/  IMAD.WIDE R140, R12, 0x4, R30 ;  /* 0x000000040c8c7825 */ /* 0x004fe400078e021e */
[----:B------:R-:W2:Y:S04]  /*f15f0*/  LDL.LU R12, [R1+0x102c] ;  /* 0x00102c00010c7983 */ /* 0x000ea80000300800 */
[----:B------:R3:W-:Y:S02]  /*f1600*/  @P4 STG.E desc[UR76][R140.64], R5 ;  /* 0x000000058c004986 */ /* 0x0007e4000c10194c */
[----:B---3--:R-:W-:-:S05]  /*f1610*/  IMAD.WIDE R140, R6, 0x4, R42 ;  /* 0x00000004068c7825 */ /* 0x008fca00078e022a */
[----:B------:R3:W-:Y:S02]  /*f1620*/  @P3 STG.E desc[UR76][R140.64], R7 ;  /* 0x000000078c003986 */ /* 0x0007e4000c10194c */
[----:B---3--:R-:W-:-:S05]  /*f1630*/  IMAD.WIDE R140, R6, 0x4, R40 ;  /* 0x00000004068c7825 */ /* 0x008fca00078e0228 */
[----:B------:R3:W-:Y:S02]  /*f1640*/  @P2 STG.E desc[UR76][R140.64], R14 ;  /* 0x0000000e8c002986 */ /* 0x0007e4000c10194c */
[----:B---3--:R-:W-:-:S05]  /*f1650*/  IMAD.WIDE R140, R6, 0x4, R28 ;  /* 0x00000004068c7825 */ /* 0x008fca00078e021c */
[----:B------:R3:W-:Y:S02]  /*f1660*/  @P1 STG.E desc[UR76][R140.64], R20 ;  /* 0x000000148c001986 */ /* 0x0007e4000c10194c */
[----:B---3--:R-:W-:-:S05]  /*f1670*/  IMAD.WIDE R140, R6, 0x4, R38 ;  /* 0x00000004068c7825 */ /* 0x008fca00078e0226 */
[----:B------:R3:W-:Y:S04]  /*f1680*/  @P0 STG.E desc[UR76][R140.64], R21 ;  /* 0x000000158c000986 */ /* 0x0007e8000c10194c */
[----:B---3--:R-:W3:Y:S04]  /*f1690*/  LDL.LU R21, [R1+0xb0] ;  /* 0x0000b00001157983 */ /* 0x008ee80000300800 */
[----:B------:R-:W2:Y:S04]  /*f16a0*/  LDL.LU R4, [R1+0xa0] ;  /* 0x0000a00001047983 */ /* 0x000ea80000300800 */
[----:B------:R-:W2:Y:S04]  /*f16b0*/  LDL.LU R5, [R1+0x90] ;  /* 0x0000900001057983 */ /* 0x000ea80000300800 */
[----:B------:R-:W2:Y:S04]  /*f16c0*/  LDL.LU R7, [R1+0x60] ;  /* 0x0000600001077983 */ /* 0x000ea80000300800 */
[----:B------:R-:W2:Y:S04]  /*f16d0*/  LDL.LU R14, [R1+0x124] ;  /* 0x00012400010e7983 */ /* 0x000ea80000300800 */
[----:B------:R-:W2:Y:S04]  /*f16e0*/  LDL.LU R20, [R1+0x114] ;  /* 0x0001140001147983 */ /* 0x000ea80000300800 */
[----:B------:R-:W2:Y:S01]  /*f16f0*/  LDL.LU R142, [R1+0x10f8] ;  /* 0x0010f800018e7983 */ /* 0x000ea20000300800 */
[C---:B------:R-:W-:Y:S01]  /*f1700*/  LOP3.LUT P3, RZ, R27.reuse, 0x2, RZ, 0xc0, !PT ;  /* 0x000000021bff7812 */ /* 0x040fe2000786c0ff */
[----:B------:R-:W-:Y:S01]  /*f1710*/  IMAD.WIDE R140, R6, 0x4, R36 ;  /* 0x00000004068c7825 */ /* 0x000fe200078e0224 */
[----:B------:R-:W-:-:S02]  /*f1720*/  LOP3.LUT P6, RZ, R27, 0x2000000, RZ, 0xc0, !PT ;  /* 0x020000001bff7812 */ /* 0x000fc400078cc0ff */
[----:B------:R-:W-:-:S11]  /*f1730*/  LOP3.LUT R177, R177, 0xffffdfff, RZ, 0xc0, !PT ;  /* 0xffffdfffb1b17812 */ /* 0x000fd600078ec0ff */
[----:B------:R-:W-:Y:S02]  /*f1740*/  @P6 LOP3.LUT R177, R177, 0x2000, RZ, 0xfc, !PT ;  /* 0x00002000b1b16812 */ /* 0x000fe400078efcff */
[----:B------:R-:W-:Y:S02]  /*f1750*/  LOP3.LUT P6, RZ, R27, 0x800000, RZ, 0xc0, !PT ;  /* 0x008000001bff7812 */ /* 0x000fe400078cc0ff */
        /* <DEDUP_REMOVED lines=8> */
[----:B------:R-:W-:Y:S01]  /*f17e0*/  LOP3.LUT P6, RZ, R27, 0x10000, RZ, 0xc0, !PT ;  /* 0x000100001bff7812 */ /* 0x000fe200078cc0ff */
[----:B---3--:R3:W-:Y:S04]  /*f17f0*/  @P3 STG.E desc[UR76][R140.64], R21 ;  /* 0x000000158c003986 */ /* 0x0087e8000c10194c */
[----:B---3--:R-:W3:Y:S04]  /*f1800*/  LDL.LU R21, [R1+0x174] ;  /* 0x0001740001157983 */ /* 0x008ee80000300800 */
[----:B------:R-:W4:Y:S01]  /*f1810*/  LDL.LU R172, [R1+0x164] ;  /* 0x0001640001ac7983 */ /* 0x000f220000300800 */
[----:B------:R-:W-:-:S03]  /*f1820*/  LOP3.LUT R177, R177, 0xfffdffff, RZ, 0xc0, !PT ;  /* 0xfffdffffb1b17812 */ /* 0x000fc600078ec0ff */
[----:B------:R-:W4:Y:S01]  /*f1830*/  LDL.LU R173, [R1+0x154] ;  /* 0x0001540001ad7983 */ /* 0x000f220000300800 */
[----:B------:R-:W-:Y:S02]  /*f1840*/  @P6 LOP3.LUT R177, R177, 0x20000, RZ, 0xfc, !PT ;  /* 0x00020000b1b16812 */ /* 0x000fe400078efcff */
[----:B------:R-:W-:Y:S01]  /*f1850*/  LOP3.LUT P6, RZ, R27, 0x4000, RZ, 0xc0, !PT ;  /* 0x000040001bff7812 */ /* 0x000fe200078cc0ff */
[----:B------:R-:W4:Y:S01]  /*f1860*/  LDL.LU R174, [R1+0x144] ;  /* 0x0001440001ae7983 */ /* 0x000f220000300800 */
[----:B------:R-:W-:-:S03]  /*f1870*/  LOP3.LUT R177, R177, 0xfffbffff, RZ, 0xc0, !PT ;  /* 0xfffbffffb1b17812 */ /* 0x000fc600078ec0ff */
[----:B------:R-:W4:Y:S01]  /*f1880*/  LDL.LU R175, [R1+0x134] ;  /* 0x0001340001af7983 */ /* 0x000f220000300800 */
[C---:B------:R-:W-:Y:S02]  /*f1890*/  LOP3.LUT P2, RZ, R27.reuse, 0x4, RZ, 0xc0, !PT ;  /* 0x000000041bff7812 */ /* 0x040fe4000784c0ff */
[----:B------:R-:W-:Y:S01]  /*f18a0*/  LOP3.LUT P1, RZ, R27, 0x20, RZ, 0xc0, !PT ;  /* 0x000000201bff7812 */ /* 0x000fe2000782c0ff */
[----:B------:R-:W-:Y:S01]  /*f18b0*/  IMAD.WIDE R140, R6, 0x4, R34 ;  /* 0x00000004068c7825 */ /* 0x000fe200078e0222 */
[----:B------:R-:W4:Y:S03]  /*f18c0*/  LDL.LU R143, [R1+0x104] ;  /* 0x00010400018f7983 */ /* 0x000f260000300800 */
[----:B------:R-:W-:Y:S02]  /*f18d0*/  @P6 LOP3.LUT R177, R177, 0x40000, RZ, 0xfc, !PT ;  /* 0x00040000b1b16812 */ /* 0x000fe400078efcff */
[----:B------:R-:W-:-:S02]  /*f18e0*/  LOP3.LUT P6, RZ, R27, 0x1000, RZ, 0xc0, !PT ;  /* 0x000010001bff7812 */ /* 0x000fc400078cc0ff */
[----:B------:R-:W-:Y:S02]  /*f18f0*/  LOP3.LUT R177, R177, 0xfff7ffff, RZ, 0xc0, !PT ;  /* 0xfff7ffffb1b17812 */ /* 0x000fe400078ec0ff */
[----:B------:R-:W-:-:S09]  /*f1900*/  LOP3.LUT P0, RZ, R27, 0x80, RZ, 0xc0, !PT ;  /* 0x000000801bff7812 */ /* 0x000fd2000780c0ff */
[----:B------:R-:W-:Y:S02]  /*f1910*/  @P6 LOP3.LUT R177, R177, 0x80000, RZ, 0xfc, !PT ;  /* 0x00080000b1b16812 */ /* 0x000fe400078efcff */
[----:B------:R-:W-:Y:S01]  /*f1920*/  LOP3.LUT P6, RZ, R27, 0x400, RZ, 0xc0, !PT ;  /* 0x000004001bff7812 */ /* 0x000fe200078cc0ff */
[----:B--2---:R2:W-:Y:S01]  /*f1930*/  @P2 STG.E desc[UR76][R140.64], R4 ;  /* 0x000000048c002986 */ /* 0x0045e2000c10194c */
[----:B------:R-:W-:Y:S01]  /*f1940*/  LOP3.LUT R177, R177, 0xffefffff, RZ, 0xc0, !PT ;  /* 0xffefffffb1b17812 */ /* 0x000fe200078ec0ff */
[----:B--2---:R-:W-:-:S10]  /*f1950*/  IMAD.WIDE R140, R6, 0x4, R32 ;  /* 0x00000004068c7825 */ /* 0x004fd400078e0220 */
[----:B------:R-:W-:Y:S01]  /*f1960*/  @P6 LOP3.LUT R177, R177, 0x100000, RZ, 0xfc, !PT ;  /* 0x00100000b1b16812 */ /* 0x000fe200078efcff */
[----:B------:R-:W2:Y:S01]  /*f1970*/  LDL.LU R4, [R1+0xf4] ;  /* 0x0000f40001047983 */ /* 0x000ea20000300800 */
[----:B------:R-:W-:-:S03]  /*f1980*/  LOP3.LUT P6, RZ, R27, 0x100, RZ, 0xc0, !PT ;  /* 0x000001001bff7812 */ /* 0x000fc600078cc0ff */
[----:B------:R1:W-:Y:S02]  /*f1990*/  @P1 STG.E desc[UR76][R140.64], R5 ;  /* 0x000000058c001986 */ /* 0x0003e4000c10194c */
[----:B-1----:R-:W-:Y:S02]  /*f19a0*/  IMAD.WIDE R140, R6, 0x4, R30 ;  /* 0x00000004068c7825 */ /* 0x002fe400078e021e */
[----:B------:R-:W2:Y:S04]  /*f19b0*/  LDL.LU R5, [R1+0xe4] ;  /* 0x0000e40001057983 */ /* 0x000ea80000300800 */
[----:B------:R1:W-:Y:S04]  /*f19c0*/  @P0 STG.E desc[UR76][R140.64], R7 ;  /* 0x000000078c000986 */ /* 0x0003e8000c10194c */
[----:B------:R-:W2:Y:S01]  /*f19d0*/  LDL.LU R6, [R1+0xd4] ;  /* 0x0000d40001067983 */ /* 0x000ea20000300800 */
[----:B-1----:R-:W-:-:S03]  /*f19e0*/  IMAD.WIDE R140, R142, 0x4, R42 ;  /* 0x000000048e8c7825 */ /* 0x002fc600078e022a */
[----:B------:R-:W2:Y:S04]  /*f19f0*/  LDL.LU R7, [R1+0xc4] ;  /* 0x0000c40001077983 */ /* 0x000ea80000300800 */
[----:B------:R1:W-:Y:S01]  /*f1a00*/  @P6 STG.E desc[UR76][R140.64], R14 ;  /* 0x0000000e8c006986 */ /* 0x0003e2000c10194c */
[C---:B------:R-:W-:Y:S01]  /*f1a10*/  LOP3.LUT P6, RZ, R177.reuse, 0x100000, RZ, 0xc0, !PT ;  /* 0x00100000b1ff7812 */ /* 0x040fe200078cc0ff */
[----:B-1----:R-:W-:Y:S02]  /*f1a20*/  IMAD.WIDE R140, R142, 0x4, R40 ;  /* 0x000000048e8c7825 */ /* 0x002fe400078e0228 */
[----:B------:R-:W2:Y:S10]  /*f1a30*/  LDL.LU R14, [R1+0xb4] ;  /* 0x0000b400010e7983 */ /* 0x000eb40000300800 */
[----:B------:R1:W-:Y:S01]  /*f1a40*/  @P6 STG.E desc[UR76][R140.64], R20 ;  /* 0x000000148c006986 */ /* 0x0003e2000c10194c */
[----:B------:R-:W-:-:S03]  /*f1a50*/  LOP3.LUT P6, RZ, R177, 0x80000, RZ, 0xc0, !PT ;  /* 0x00080000b1ff7812 */ /* 0x000fc600078cc0ff */
[----:B-1----:R-:W2:Y:S01]  /*f1a60*/  LDL.LU R20, [R1+0xa4] ;  /* 0x0000a40001147983 */ /* 0x002ea20000300800 */
[----:B------:R-:W-:-:S09]  /*f1a70*/  IMAD.WIDE R140, R142, 0x4, R28 ;  /* 0x000000048e8c7825 */ /* 0x000fd200078e021c */
[----:B---3--:R1:W-:Y:S04]  /*f1a80*/  @P6 STG.E desc[UR76][R140.64], R21 ;  /* 0x000000158c006986 */ /* 0x0083e8000c10194c */
[----:B-1----:R-:W3:Y:S01]  /*f1a90*/  LDL.LU R21, [R1+0x94] ;  /* 0x0000940001157983 */ /* 0x002ee20000300800 */
[----:B------:R-:W-:Y:S01]  /*f1aa0*/  LOP3.LUT P6, RZ, R177, 0x40000, RZ, 0xc0, !PT ;  /* 0x00040000b1ff7812 */ /* 0x000fe200078cc0ff */
[----:B------:R-:W-:-:S12]  /*f1ab0*/  IMAD.WIDE R140, R142, 0x4, R38 ;  /* 0x000000048e8c7825 */ /* 0x000fd800078e0226 */
[----:B----4-:R1:W-:Y:S01]  /*f1ac0*/  @P6 STG.E desc[UR76][R140.64], R172 ;  /* 0x000000ac8c006986 */ /* 0x0103e2000c10194c */
[----:B------:R-:W-:Y:S01]  /*f1ad0*/  LOP3.LUT P6, RZ, R177, 0x20000, RZ, 0xc0, !PT ;  /* 0x00020000b1ff7812 */ /* 0x000fe200078cc0ff */
[----:B-1----:R-:W-:-:S12]  /*f1ae0*/  IMAD.WIDE R140, R142, 0x4, R36 ;  /* 0x000000048e8c7825 */ /* 0x002fd800078e0224 */
[----:B------:R1:W-:Y:S01]  /*f1af0*/  @P6 STG.E desc[UR76][R140.64], R173 ;  /* 0x000000ad8c006986 */ /* 0x0003e2000c10194c */
        /* <DEDUP_REMOVED lines=9> */
[----:B------:R-:W-:Y:S02]  /*f1b90*/  LOP3.LUT P6, RZ, R177, 0x2000, RZ, 0xc0, !PT ;  /* 0x00002000b1ff7812 */ /* 0x000fe400078cc0ff */
[C---:B------:R-:W-:Y:S02]  /*f1ba0*/  LOP3.LUT P5, RZ, R27.reuse, 0x4000000, RZ, 0xc0, !PT ;  /* 0x040000001bff7812 */ /* 0x040fe400078ac0ff */
[----:B------:R-:W-:Y:S01]  /*f1bb0*/  LOP3.LUT P4, RZ, R27, 0x10000000, RZ, 0xc0, !PT ;  /* 0x100000001bff7812 */ /* 0x000fe2000788c0ff */
[----:B-1----:R-:W-:-:S08]  /*f1bc0*/  IMAD.WIDE R140, R12, 0x4, R42 ;  /* 0x000000040c8c7825 */ /* 0x002fd000078e022a */
[----:B--2---:R1:W-:Y:S01]  /*f1bd0*/  @P6 STG.E desc[UR76][R140.64], R4 ;  /* 0x000000048c006986 */ /* 0x0043e2000c10194c */
[----:B------:R-:W-:Y:S01]  /*f1be0*/  LOP3.LUT P3, RZ, R27, 0x40000000, RZ, 0xc0, !PT ;  /* 0x400000001bff7812 */ /* 0x000fe2000786c0ff */
[----:B-1----:R-:W-:-:S05]  /*f1bf0*/  IMAD.WIDE R140, R12, 0x4, R40 ;  /* 0x000000040c8c7825 */ /* 0x002fca00078e0228 */
[----:B------:R1:W-:Y:S01]  /*f1c00*/  @P5 STG.E desc[UR76][R140.64], R5 ;  /* 0x000000058c005986 */ /* 0x0003e2000c10194c */
        /* <DEDUP_REMOVED lines=8> */
[----:B------:R1:W-:Y:S02]  /*f1c90*/  @P2 STG.E desc[UR76][R140.64], R14 ;  /* 0x0000000e8c002986 */ /* 0x0003e4000c10194c */
[----:B-1----:R-:W-:-:S05]  /*f1ca0*/  IMAD.WIDE R140, R12, 0x4, R34 ;  /* 0x000000040c8c7825 */ /* 0x002fca00078e0222 */
[----:B------:R1:W-:Y:S02]  /*f1cb0*/  @P1 STG.E desc[UR76][R140.64], R20 ;  /* 0x000000148c001986 */ /* 0x0003e4000c10194c */
[----:B-1----:R-:W-:-:S05]  /*f1cc0*/  IMAD.WIDE R140, R12, 0x4, R32 ;  /* 0x000000040c8c7825 */ /* 0x002fca00078e0220 */
[----:B---3--:R1:W-:Y:S04]  /*f1cd0*/  @P0 STG.E desc[UR76][R140.64], R21 ;  /* 0x000000158c000986 */ /* 0x0083e8000c10194c */
[----:B-1----:R-:W2:Y:S04]  /*f1ce0*/  LDL.LU R21, [R1+0x64] ;  /* 0x0000640001157983 */ /* 0x002ea80000300800 */
[----:B------:R-:W3:Y:S04]  /*f1cf0*/  LDL.LU R14, [R1+0x128] ;  /* 0x00012800010e7983 */ /* 0x000ee80000300800 */
[----:B------:R-:W4:Y:S04]  /*f1d00*/  LDL.LU R143, [R1+0x118] ;  /* 0x00011800018f7983 */ /* 0x000f280000300800 */
[----:B------:R-:W3:Y:S04]  /*f1d10*/  LDL.LU R4, [R1+0x178] ;  /* 0x0001780001047983 */ /* 0x000ee80000300800 */
[----:B------:R-:W3:Y:S04]  /*f1d20*/  LDL.LU R6, [R1+0x168] ;  /* 0x0001680001067983 */ /* 0x000ee80000300800 */
[----:B------:R-:W3:Y:S04]  /*f1d30*/  LDL.LU R7, [R1+0x158] ;  /* 0x0001580001077983 */ /* 0x000ee80000300800 */
[----:B------:R-:W3:Y:S01]  /*f1d40*/  LDL.LU R20, [R1+0x8c] ;  /* 0x00008c0001147983 */ /* 0x000ee20000300800 */
[----:B------:R-:W-:-:S03]  /*f1d50*/  IMAD.WIDE R140, R12, 0x4, R30 ;  /* 0x000000040c8c7825 */ /* 0x000fc600078e021e */
[----:B------:R-:W4:Y:S01]  /*f1d60*/  LDL.LU R12, [R1+0x148] ;  /* 0x00014800010c7983 */ /* 0x000f220000300800 */
[----:B------:R-:W-:Y:S02]  /*f1d70*/  LOP3.LUT P6, RZ, R26, 0x2000000, RZ, 0xc0, !PT ;  /* 0x020000001aff7812 */ /* 0x000fe400078cc0ff */
[----:B------:R-:W-:-:S11]  /*f1d80*/  LOP3.LUT R177, R177, 0xffffffdf, RZ, 0xc0, !PT ;  /* 0xffffffdfb1b17812 */ /* 0x000fd600078ec0ff */
[----:B------:R-:W-:Y:S02]  /*f1d90*/  @P6 LOP3.LUT R177, R177, 0x20, RZ, 0xfc, !PT ;  /* 0x00000020b1b16812 */ /* 0x000fe400078efcff */
[C---:B------:R-:W-:Y:S02]  /*f1da0*/  LOP3.LUT P6, RZ, R26.reuse, 0x1000000, RZ, 0xc0, !PT ;  /* 0x010000001aff7812 */ /* 0x040fe400078cc0ff */
[----:B------:R-:W-:Y:S02]  /*f1db0*/  LOP3.LUT R177, R177, 0xffffffbf, RZ, 0xc0, !PT ;  /* 0xffffffbfb1b17812 */ /* 0x000fe400078ec0ff */
[----:B------:R-:W-:-:S09]  /*f1dc0*/  LOP3.LUT P3, RZ, R26, 0x40, RZ, 0xc0, !PT ;  /* 0x000000401aff7812 */ /* 0x000fd2000786c0ff */
[----:B------:R-:W-:Y:S02]  /*f1dd0*/  @P6 LOP3.LUT R177, R177, 0x40, RZ, 0xfc, !PT ;  /* 0x00000040b1b16812 */ /* 0x000fe400078efcff */
[C---:B------:R-:W-:Y:S02]  /*f1de0*/  LOP3.LUT P6, RZ, R26.reuse, 0x800000, RZ, 0xc0, !PT ;  /* 0x008000001aff7812 */ /* 0x040fe400078cc0ff */
[----:B------:R-:W-:Y:S02]  /*f1df0*/  LOP3.LUT R177, R177, 0xffffff7f, RZ, 0xc0, !PT ;  /* 0xffffff7fb1b17812 */ /* 0x000fe400078ec0ff */
[----:B------:R-:W-:-:S09]  /*f1e00*/  LOP3.LUT P2, RZ, R26, 0x100, RZ, 0xc0, !PT ;  /* 0x000001001aff7812 */ /* 0x000fd2000784c0ff */
        /* <DEDUP_REMOVED lines=15> */
[----:B------:R-:W-:Y:S02]  /*f1f00*/  LOP3.LUT P0, RZ, R26, 0x800, RZ, 0xc0, !PT ;  /* 0x000008001aff7812 */ /* 0x000fe4000780c0ff */
[----:B------:R-:W-:-:S09]  /*f1f10*/  LOP3.LUT R177, R177, 0xffffefff, RZ, 0xc0, !PT ;  /* 0xffffefffb1b17812 */ /* 0x000fd200078ec0ff */
[----:B------:R-:W-:Y:S02]  /*f1f20*/  @P6 LOP3.LUT R177, R177, 0x1000, RZ, 0xfc, !PT ;  /* 0x00001000b1b16812 */ /* 0x000fe400078efcff */
[----:B------:R-:W-:Y:S01]  /*f1f30*/  LOP3.LUT P6, RZ, R26, 0x2000, RZ, 0xc0, !PT ;  /* 0x000020001aff7812 */ /* 0x000fe200078cc0ff */
[----:B--2---:R1:W-:Y:S04]  /*f1f40*/  @P3 STG.E desc[UR76][R140.64], R21 ;  /* 0x000000158c003986 */ /* 0x0043e8000c10194c */
[----:B-1----:R-:W2:Y:S04]  /*f1f50*/  LDL.LU R21, [R1+0x138] ;  /* 0x0001380001157983 */ /* 0x002ea80000300800 */
[----:B------:R-:W2:Y:S01]  /*f1f60*/  LDL.LU R5, [R1+0x28] ;  /* 0x0000280001057983 */ /* 0x000ea20000300800 */
[----:B---3--:R-:W-:-:S05]  /*f1f70*/  IMAD.WIDE R140, R20, 0x4, R42 ;  /* 0x00000004148c7825 */ /* 0x008fca00078e022a */
[----:B------:R1:W-:Y:S04]  /*f1f80*/  @P2 STG.E desc[UR76][R140.64], R14 ;  /* 0x0000000e8c002986 */ /* 0x0003e8000c10194c */
[----:B-1----:R-:W3:Y:S04]  /*f1f90*/  LDL.LU R14, [R1+0x108] ;  /* 0x00010800010e7983 */ /* 0x002ee80000300800 */
[----:B------:R-:W3:Y:S04]  /*f1fa0*/  LDL.LU R172, [R1+0xf8] ;  /* 0x0000f80001ac7983 */ /* 0x000ee80000300800 */
[----:B------:R-:W3:Y:S04]  /*f1fb0*/  LDL.LU R173, [R1+0xe8] ;  /* 0x0000e80001ad7983 */ /* 0x000ee80000300800 */
[----:B------:R-:W3:Y:S01]  /*f1fc0*/  LDL.LU R174, [R1+0xd8] ;  /* 0x0000d80001ae7983 */ /* 0x000ee20000300800 */
[----:B------:R-:W-:-:S03]  /*f1fd0*/  IMAD.WIDE R140, R20, 0x4, R40 ;  /* 0x00000004148c7825 */ /* 0x000fc600078e0228 */
[----:B------:R-:W3:Y:S04]  /*f1fe0*/  LDL.LU R175, [R1+0xc8] ;  /* 0x0000c80001af7983 */ /* 0x000ee80000300800 */
[----:B----4-:R1:W-:Y:S04]  /*f1ff0*/  @P1 STG.E desc[UR76][R140.64], R143 ;  /* 0x0000008f8c001986 */ /* 0x0103e8000c10194c */
[----:B------:R-:W4:Y:S01]  /*f2000*/  LDL.LU R142, [R1+0xb8] ;  /* 0x0000b800018e7983 */ /* 0x000f220000300800 */
[----:B-1----:R-:W-:-:S03]  /*f2010*/  IMAD.WIDE R140, R20, 0x4, R28 ;  /* 0x00000004148c7825 */ /* 0x002fc600078e021c */
[----:B------:R-:W4:Y:S04]  /*f2020*/  LDL.LU R143, [R1+0xa8] ;  /* 0x0000a800018f7983 */ /* 0x000f280000300800 */
[----:B------:R1:W-:Y:S02]  /*f2030*/  @P0 STG.E desc[UR76][R140.64], R4 ;  /* 0x000000048c000986 */ /* 0x0003e4000c10194c */
[C---:B-1----:R-:W-:Y:S02]  /*f2040*/  IMAD.WIDE R140, R20.reuse, 0x4, R38 ;  /* 0x00000004148c7825 */ /* 0x042fe400078e0226 */
[----:B------:R-:W4:Y:S04]  /*f2050*/  LDL.LU R4, [R1+0x98] ;  /* 0x0000980001047983 */ /* 0x000f280000300800 */
[----:B------:R1:W-:Y:S01]  /*f2060*/  @P6 STG.E desc[UR76][R140.64], R6 ;  /* 0x000000068c006986 */ /* 0x0003e2000c10194c */
[----:B------:R-:W-:Y:S01]  /*f2070*/  LOP3.LUT P6, RZ, R177, 0x1000, RZ, 0xc0, !PT ;  /* 0x00001000b1ff7812 */ /* 0x000fe200078cc0ff */
[----:B-1----:R-:W-:-:S02]  /*f2080*/  IMAD.WIDE R140, R20, 0x4, R36 ;  /* 0x00000004148c7825 */ /* 0x002fc400078e0224 */
[----:B------:R-:W4:Y:S10]  /*f2090*/  LDL.LU R6, [R1+0x68] ;  /* 0x0000680001067983 */ /* 0x000f340000300800 */
[----:B------:R1:W-:Y:S01]  /*f20a0*/  @P6 STG.E desc[UR76][R140.64], R7 ;  /* 0x000000078c006986 */ /* 0x0003e2000c10194c */
[----:B------:R-:W-:-:S03]  /*f20b0*/  LOP3.LUT P6, RZ, R177, 0x800, RZ, 0xc0, !PT ;  /* 0x00000800b1ff7812 */ /* 0x000fc600078cc0ff */
[----:B-1----:R-:W4:Y:S01]  /*f20c0*/  LDL.LU R7, [R1+0x12c] ;  /* 0x00012c0001077983 */ /* 0x002f220000300800 */
[----:B------:R-:W-:-:S09]  /*f20d0*/  IMAD.WIDE R140, R20, 0x4, R34 ;  /* 0x00000004148c7825 */ /* 0x000fd200078e0222 */
[----:B------:R1:W-:Y:S04]  /*f20e0*/  @P6 STG.E desc[UR76][R140.64], R12 ;  /* 0x0000000c8c006986 */ /* 0x0003e8000c10194c */
[----:B-1----:R-:W4:Y:S01]  /*f20f0*/  LDL.LU R12, [R1+0x11c] ;  /* 0x00011c00010c7983 */ /* 0x002f220000300800 */
[----:B------:R-:W-:Y:S01]  /*f2100*/  LOP3.LUT P6, RZ, R177, 0x400, RZ, 0xc0, !PT ;  /* 0x00000400b1ff7812 */ /* 0x000fe200078cc0ff */
[----:B------:R-:W-:Y:S01]  /*f2110*/  IMAD.WIDE R140, R20, 0x4, R32 ;  /* 0x00000004148c7825 */ /* 0x000fe200078e0220 */
[C---:B------:R-:W-:Y:S02]  /*f2120*/  LOP3.LUT P5, RZ, R26.reuse, 0x4000000, RZ, 0xc0, !PT ;  /* 0x040000001aff7812 */ /* 0x040fe400078ac0ff */
[C---:B------:R-:W-:Y:S02]  /*f2130*/  LOP3.LUT P4, RZ, R26.reuse, 0x8000000, RZ, 0xc0, !PT ;  /* 0x080000001aff7812 */ /* 0x040fe4000788c0ff */
[----:B------:R-:W-:-:S02]  /*f2140*/  LOP3.LUT P3, RZ, R26, 0x10000000, RZ, 0xc0, !PT ;  /* 0x100000001aff7812 */ /* 0x000fc4000786c0ff */
[C---:B------:R-:W-:Y:S02]  /*f2150*/  LOP3.LUT P2, RZ, R26.reuse, 0x20000000, RZ, 0xc0, !PT ;  /* 0x200000001aff7812 */ /* 0x040fe4000784c0ff */
[C---:B------:R-:W-:Y:S02]  /*f2160*/  LOP3.LUT P1, RZ, R26.reuse, 0x40000000, RZ, 0xc0, !PT ;  /* 0x400000001aff7812 */ /* 0x040fe4000782c0ff */
[----:B------:R-:W-:Y:S01]  /*f2170*/  LOP3.LUT P0, RZ, R26, 0x80000000, RZ, 0xc0, !PT ;  /* 0x800000001aff7812 */ /* 0x000fe2000780c0ff */
[----:B--2---:R1:W-:Y:S01]  /*f2180*/  @P6 STG.E desc[UR76][R140.64], R21 ;  /* 0x000000158c006986 */ /* 0x0043e2000c10194c */
[C---:B------:R-:W-:Y:S01]  /*f2190*/  LOP3.LUT P6, RZ, R177.reuse, 0x200, RZ, 0xc0, !PT ;  /* 0x00000200b1ff7812 */ /* 0x040fe200078cc0ff */
[----:B-1----:R-:W-:Y:S02]  /*f21a0*/  IMAD.WIDE R140, R20, 0x4, R30 ;  /* 0x00000004148c7825 */ /* 0x002fe400078e021e */
[----:B------:R-:W2:Y:S04]  /*f21b0*/  LDL.LU R21, [R1+0x4ec4] ;  /* 0x004ec40001157983 */ /* 0x000ea80000300800 */
[----:B------:R-:W2:Y:S06]  /*f21c0*/  LDL.LU R20, [R1+0x4ec0] ;  /* 0x004ec00001147983 */ /* 0x000eac0000300800 */
[----:B---3--:R1:W-:Y:S01]  /*f21d0*/  @P6 STG.E desc[UR76][R140.64], R14 ;  /* 0x0000000e8c006986 */ /* 0x0083e2000c10194c */
[----:B------:R-:W-:Y:S01]  /*f21e0*/  LOP3.LUT P6, RZ, R177, 0x100, RZ, 0xc0, !PT ;  /* 0x00000100b1ff7812 */ /* 0x000fe200078cc0ff */
[----:B-1----:R-:W-:-:S02]  /*f21f0*/  IMAD.WIDE R140, R5, 0x4, R42 ;  /* 0x00000004058c7825 */ /* 0x002fc400078e022a */
[----:B------:R-:W3:Y:S10]  /*f2200*/  LDL.LU R14, [R1+0x4ebc] ;  /* 0x004ebc00010e7983 */ /* 0x000ef40000300800 */
        /* <DEDUP_REMOVED lines=9> */
[----:B------:R1:W-:Y:S02]  /*f22a0*/  @P6 STG.E desc[UR76][R140.64], R175 ;  /* 0x000000af8c006986 */ /* 0x0003e4000c10194c */
[----:B-1----:R-:W-:-:S05]  /*f22b0*/  IMAD.WIDE R140, R5, 0x4, R36 ;  /* 0x00000004058c7825 */ /* 0x002fca00078e0224 */
[----:B----4-:R1:W-:Y:S02]  /*f22c0*/  @P5 STG.E desc[UR76][R140.64], R142 ;  /* 0x0000008e8c005986 */ /* 0x0103e4000c10194c */
[----:B-1----:R-:W-:-:S05]  /*f22d0*/  IMAD.WIDE R140, R5, 0x4, R34 ;  /* 0x00000004058c7825 */ /* 0x002fca00078e0222 */
[----:B------:R1:W-:Y:S02]  /*f22e0*/  @P4 STG.E desc[UR76][R140.64], R143 ;  /* 0x0000008f8c004986 */ /* 0x0003e4000c10194c */
[----:B-1----:R-:W-:-:S05]  /*f22f0*/  IMAD.WIDE R140, R5, 0x4, R32 ;  /* 0x00000004058c7825 */ /* 0x002fca00078e0220 */
[----:B------:R1:W-:Y:S02]  /*f2300*/  @P3 STG.E desc[UR76][R140.64], R4 ;  /* 0x000000048c003986 */ /* 0x0003e4000c10194c */
[----:B-1----:R-:W-:-:S05]  /*f2310*/  IMAD.WIDE R140, R5, 0x4, R30 ;  /* 0x00000004058c7825 */ /* 0x002fca00078e021e */
[----:B------:R1:W-:Y:S02]  /*f2320*/  @P2 STG.E desc[UR76][R140.64], R6 ;  /* 0x000000068c002986 */ /* 0x0003e4000c10194c */
[----:B-1----:R-:W-:-:S05]  /*f2330*/  IMAD.WIDE R140, R178, 0x4, R42 ;  /* 0x00000004b28c7825 */ /* 0x002fca00078e022a */
[----:B------:R1:W-:Y:S02]  /*f2340*/  @P1 STG.E desc[UR76][R140.64], R7 ;  /* 0x000000078c001986 */ /* 0x0003e4000c10194c */
[----:B-1----:R-:W-:-:S05]  /*f2350*/  IMAD.WIDE R140, R178, 0x4, R40 ;  /* 0x00000004b28c7825 */ /* 0x002fca00078e0228 */
[----:B------:R1:W-:Y:S04]  /*f2360*/  @P0 STG.E desc[UR76][R140.64], R12 ;  /* 0x0000000c8c000986 */ /* 0x0003e8000c10194c */
[----:B-1----:R-:W4:Y:S04]  /*f2370*/  LDL.LU R12, [R1+0x17c] ;  /* 0x00017c00010c7983 */ /* 0x002f280000300800 */
[----:B------:R-:W2:Y:S04]  /*f2380*/  LDL.LU R142, [R1+0x16c] ;  /* 0x00016c00018e7983 */ /* 0x000ea80000300800 */
[----:B------:R-:W2:Y:S04]  /*f2390*/  LDL.LU R143, [R1+0x15c] ;  /* 0x00015c00018f7983 */ /* 0x000ea80000300800 */
[----:B------:R-:W2:Y:S04]  /*f23a0*/  LDL.LU R4, [R1+0x14c] ;  /* 0x00014c0001047983 */ /* 0x000ea80000300800 */
[----:B------:R-:W2:Y:S04]  /*f23b0*/  LDL.LU R6, [R1+0x13c] ;  /* 0x00013c0001067983 */ /* 0x000ea80000300800 */
[----:B------:R-:W3:Y:S04]  /*f23c0*/  LDL.LU R5, [R1+0x10c] ;  /* 0x00010c0001057983 */ /* 0x000ee80000300800 */
[----:B------:R-:W3:Y:S01]  /*f23d0*/  LDL.LU R7, [R1+0xfc] ;  /* 0x0000fc0001077983 */ /* 0x000ee20000300800 */
        /* <DEDUP_REMOVED lines=16> */
[----:B------:R-:W-:Y:S02]  /*f24e0*/  LOP3.LUT R177, R177, 0xfffffffb, RZ, 0xc0, !PT ;  /* 0xfffffffbb1b17812 */ /* 0x000fe400078ec0ff */
[----:B------:R-:W-:-:S09]  /*f24f0*/  LOP3.LUT P3, RZ, R25, 0x1, RZ, 0xc0, !PT ;  /* 0x0000000119ff7812 */ /* 0x000fd2000786c0ff */
[----:B------:R-:W-:Y:S02]  /*f2500*/  @P6 LOP3.LUT R177, R177, 0x4, RZ, 0xfc, !PT ;  /* 0x00000004b1b16812 */ /* 0x000fe400078efcff */
[----:B------:R-:W-:Y:S02]  /*f2510*/  LOP3.LUT P6, RZ, R25, 0x40, RZ, 0xc0, !PT ;  /* 0x0000004019ff7812 */ /* 0x000fe400078cc0ff */
[----:B------:R-:W-:Y:S02]  /*f2520*/  LOP3.LUT R177, R177, 0xfffffff7, RZ, 0xc0, !PT ;  /* 0xfffffff7b1b17812 */ /* 0x000fe400078ec0ff */
[C---:B------:R-:W-:Y:S01]  /*f2530*/  LOP3.LUT P2, RZ, R25.reuse, 0x2, RZ, 0xc0, !PT ;  /* 0x0000000219ff7812 */ /* 0x040fe2000784c0ff */
[----:B------:R-:W-:Y:S01]  /*f2540*/  IMAD.WIDE R140, R178, 0x4, R28 ;  /* 0x00000004b28c7825 */ /* 0x000fe200078e021c */
[----:B------:R-:W-:-:S07]  /*f2550*/  LOP3.LUT P1, RZ, R25, 0x4, RZ, 0xc0, !PT ;  /* 0x0000000419ff7812 */ /* 0x000fce000782c0ff */
[----:B------:R-:W-:Y:S02]  /*f2560*/  @P6 LOP3.LUT R177, R177, 0x8, RZ, 0xfc, !PT ;  /* 0x00000008b1b16812 */ /* 0x000fe400078efcff */
[C---:B------:R-:W-:Y:S02]  /*f2570*/  LOP3.LUT P6, RZ, R25.reuse, 0x20, RZ, 0xc0, !PT ;  /* 0x0000002019ff7812 */ /* 0x040fe400078cc0ff */
[----:B------:R-:W-:Y:S02]  /*f2580*/  LOP3.LUT P0, RZ, R25, 0x8, RZ, 0xc0, !PT ;  /* 0x0000000819ff7812 */ /* 0x000fe4000780c0ff */
[----:B------:R-:W-:-:S09]  /*f2590*/  LOP3.LUT R177, R177, 0xffffffef, RZ, 0xc0, !PT ;  /* 0xffffffefb1b17812 */ /* 0x000fd200078ec0ff */
[----:B------:R-:W-:Y:S02]  /*f25a0*/  @P6 LOP3.LUT R177, R177, 0x10, RZ, 0xfc, !PT ;  /* 0x00000010b1b16812 */ /* 0x000fe400078efcff */
[----:B------:R-:W-:Y:S01]  /*f25b0*/  LOP3.LUT P6, RZ, R25, 0x10, RZ, 0xc0, !PT ;  /* 0x0000001019ff7812 */ /* 0x000fe200078cc0ff */
[----:B----4-:R1:W-:Y:S02]  /*f25c0*/  @P3 STG.E desc[UR76][R140.64], R12 ;  /* 0x0000000c8c003986 */ /* 0x0103e4000c10194c */
[C---:B-1----:R-:W-:Y:S02]  /*f25d0*/  IMAD.WIDE R140, R178.reuse, 0x4, R38 ;  /* 0x00000004b28c7825 */ /* 0x042fe400078e0226 */
[----:B------:R-:W4:Y:S04]  /*f25e0*/  LDL.LU R12, [R1+0xec] ;  /* 0x0000ec00010c7983 */ /* 0x000f280000300800 */
[----:B--2---:R1:W-:Y:S04]  /*f25f0*/  @P2 STG.E desc[UR76][R140.64], R142 ;  /* 0x0000008e8c002986 */ /* 0x0043e8000c10194c */
[----:B------:R-:W2:Y:S04]  /*f2600*/  LDL.LU R172, [R1+0xcc] ;  /* 0x0000cc0001ac7983 */ /* 0x000ea80000300800 */
[----:B------:R-:W2:Y:S01]  /*f2610*/  LDL.LU R173, [R1+0xbc] ;  /* 0x0000bc0001ad7983 */ /* 0x000ea20000300800 */
[----:B-1----:R-:W-:-:S03]  /*f2620*/  IMAD.WIDE R140, R178, 0x4, R36 ;  /* 0x00000004b28c7825 */ /* 0x002fc600078e0224 */
[----:B------:R-:W2:Y:S04]  /*f2630*/  LDL.LU R174, [R1+0xac] ;  /* 0x0000ac0001ae7983 */ /* 0x000ea80000300800 */
[----:B------:R1:W-:Y:S04]  /*f2640*/  @P1 STG.E desc[UR76][R140.64], R143 ;  /* 0x0000008f8c001986 */ /* 0x0003e8000c10194c */
[----:B------:R-:W2:Y:S01]  /*f2650*/  LDL.LU R175, [R1+0x9c] ;  /* 0x00009c0001af7983 */ /* 0x000ea20000300800 */
[----:B-1----:R-:W-:-:S05]  /*f2660*/  IMAD.WIDE R140, R178, 0x4, R34 ;  /* 0x00000004b28c7825 */ /* 0x002fca00078e0222 */
[----:B------:R1:W-:Y:S02]  /*f2670*/  @P0 STG.E desc[UR76][R140.64], R4 ;  /* 0x000000048c000986 */ /* 0x0003e4000c10194c */
[----:B-1----:R-:W-:-:S05]  /*f2680*/  IMAD.WIDE R140, R178, 0x4, R32 ;  /* 0x00000004b28c7825 */ /* 0x002fca00078e0220 */
[----:B------:R1:W-:Y:S04]  /*f2690*/  @P6 STG.E desc[UR76][R140.64], R6 ;  /* 0x000000068c006986 */ /* 0x0003e8000c10194c */
[----:B-1----:R-:W2:Y:S01]  /*f26a0*/  LDL.LU R6, [R1+0x6c] ;  /* 0x00006c0001067983 */ /* 0x002ea20000300800 */
[----:B------:R-:W-:-:S03]  /*f26b0*/  IMAD.WIDE R140, R178, 0x4, R30 ;  /* 0x00000004b28c7825 */ /* 0x000fc600078e021e */
[----:B------:R-:W2:Y:S04]  /*f26c0*/  LDL.LU R142, [R1+0x3f0] ;  /* 0x0003f000018e7983 */ /* 0x000ea80000300800 */
[----:B------:R-:W2:Y:S01]  /*f26d0*/  LDL.LU R178, [R1+0xdc] ;  /* 0x0000dc0001b27983 */ /* 0x000ea20000300800 */
[----:B------:R-:W-:-:S03]  /*f26e0*/  LOP3.LUT P6, RZ, R177, 0x10, RZ, 0xc0, !PT ;  /* 0x00000010b1ff7812 */ /* 0x000fc600078cc0ff */
[----:B------:R-:W2:Y:S04]  /*f26f0*/  LDL.LU R143, [R1+0x3a0] ;  /* 0x0003a000018f7983 */ /* 0x000ea80000300800 */
[----:B------:R-:W2:Y:S06]  /*f2700*/  LDL.LU R4, [R1+0x330] ;  /* 0x0003300001047983 */ /* 0x000eac0000300800 */
[----:B---3--:R1:W-:Y:S01]  /*f2710*/  @P6 STG.E desc[UR76][R140.64], R5 ;  /* 0x000000058c006986 */ /* 0x0083e2000c10194c */
[----:B------:R-:W-:-:S03]  /*f2720*/  LOP3.LUT P6, RZ, R177, 0x8, RZ, 0xc0, !PT ;  /* 0x00000008b1ff7812 */ /* 0x000fc600078cc0ff */
[----:B-1----:R-:W3:Y:S01]  /*f2730*/  LDL.LU R5, [R1+0x250] ;  /* 0x0002500001057983 */ /* 0x002ee20000300800 */
[----:B------:R-:W-:-:S09]  /*f2740*/  IMAD.WIDE R140, R179, 0x4, R42 ;  /* 0x00000004b38c7825 */ /* 0x000fd200078e022a */
[----:B------:R1:W-:Y:S04]  /*f2750*/  @P6 STG.E desc[UR76][R140.64], R7 ;  /* 0x000000078c006986 */ /* 0x0003e8000c10194c */
[----:B-1----:R-:W3:Y:S01]  /*f2760*/  LDL.LU R7, [R1+0x240] ;  /* 0x0002400001077983 */ /* 0x002ee20000300800 */
        /* <DEDUP_REMOVED lines=8> */
[----:B----4-:R1:W-:Y:S01]  /*f27f0*/  @P6 STG.E desc[UR76][R140.64], R12 ;  /* 0x0000000c8c006986 */ /* 0x0103e2000c10194c */
[----:B------:R-:W-:Y:S01]  /*f2800*/  LOP3.LUT P6, RZ, R177, 0x2, RZ, 0xc0, !PT ;  /* 0x00000002b1ff7812 */ /* 0x000fe200078cc0ff */
[----:B-1----:R-:W-:Y:S02]  /*f2810*/  IMAD.WIDE R140, R179, 0x4, R28 ;  /* 0x00000004b38c7825 */ /* 0x002fe400078e021c */
[----:B------:R-:W4:Y:S10]  /*f2820*/  LDL.LU R12, [R1+0x4eb8] ;  /* 0x004eb800010c7983 */ /* 0x000f340000300800 */
[----:B--2---:R1:W-:Y:S01]  /*f2830*/  @P6 STG.E desc[UR76][R140.64], R178 ;  /* 0x000000b28c006986 */ /* 0x0043e2000c10194c */
        /* <DEDUP_REMOVED lines=13> */
[----:B------:R1:W-:Y:S02]  /*f2910*/  @P5 STG.E desc[UR76][R140.64], R6 ;  /* 0x000000068c005986 */ /* 0x0003e4000c10194c */
[C---:B-1----:R-:W-:Y:S02]  /*f2920*/  IMAD.WIDE R140, R252.reuse, 0x4, R42 ;  /* 0x00000004fc8c7825 */ /* 0x042fe400078e022a */
[----:B------:R-:W2:Y:S04]  /*f2930*/  LDL.LU R6, [R1+0x4] ;  /* 0x0000040001067983 */ /* 0x000ea80000300800 */
[----:B------:R1:W-:Y:S02]  /*f2940*/  @P4 STG.E desc[UR76][R140.64], R142 ;  /* 0x0000008e8c004986 */ /* 0x0003e4000c10194c */
[----:B-1----:R-:W-:-:S05]  /*f2950*/  IMAD.WIDE R140, R252, 0x4, R40 ;  /* 0x00000004fc8c7825 */ /* 0x002fca00078e0228 */
[----:B------:R1:W-:Y:S02]  /*f2960*/  @P3 STG.E desc[UR76][R140.64], R143 ;  /* 0x0000008f8c003986 */ /* 0x0003e4000c10194c */
[----:B-1----:R-:W-:-:S05]  /*f2970*/  IMAD.WIDE R140, R252, 0x4, R28 ;  /* 0x00000004fc8c7825 */ /* 0x002fca00078e021c */
[----:B------:R1:W-:Y:S02]  /*f2980*/  @P2 STG.E desc[UR76][R140.64], R4 ;  /* 0x000000048c002986 */ /* 0x0003e4000c10194c */
[----:B-1----:R-:W-:-:S05]  /*f2990*/  IMAD.WIDE R140, R252, 0x4, R38 ;  /* 0x00000004fc8c7825 */ /* 0x002fca00078e0226 */
[----:B---3--:R1:W-:Y:S02]  /*f29a0*/  @P1 STG.E desc[UR76][R140.64], R5 ;  /* 0x000000058c001986 */ /* 0x0083e4000c10194c */
[----:B-1----:R-:W-:-:S05]  /*f29b0*/  IMAD.WIDE R140, R252, 0x4, R36 ;  /* 0x00000004fc8c7825 */ /* 0x002fca00078e0224 */
[----:B------:R1:W-:Y:S04]  /*f29c0*/  @P0 STG.E desc[UR76][R140.64], R7 ;  /* 0x000000078c000986 */ /* 0x0003e8000c10194c */
[----:B-1----:R-:W3:Y:S04]  /*f29d0*/  LDL.LU R7, [R1+0x230] ;  /* 0x0002300001077983 */ /* 0x002ee80000300800 */
[----:B------:R-:W2:Y:S04]  /*f29e0*/  LDL.LU R175, [R1+0x220] ;  /* 0x0002200001af7983 */ /* 0x000ea80000300800 */
[----:B------:R-:W2:Y:S04]  /*f29f0*/  LDL.LU R142, [R1+0x210] ;  /* 0x00021000018e7983 */ /* 0x000ea80000300800 */
[----:B------:R-:W2:Y:S04]  /*f2a00*/  LDL.LU R143, [R1+0x200] ;  /* 0x00020000018f7983 */ /* 0x000ea80000300800 */
[----:B------:R-:W2:Y:S04]  /*f2a10*/  LDL.LU R4, [R1+0x1f0] ;  /* 0x0001f00001047983 */ /* 0x000ea80000300800 */
[----:B------:R-:W2:Y:S04]  /*f2a20*/  LDL.LU R5, [R1+0x1e0] ;  /* 0x0001e00001057983 */ /* 0x000ea80000300800 */
[----:B------:R-:W2:Y:S01]  /*f2a30*/  LDL.LU R178, [R1] ;  /* 0x0000000001b27983 */ /* 0x000ea20000300800 */
        /* <DEDUP_REMOVED lines=22> */
[----:B---3--:R1:W-:Y:S04]  /*f2ba0*/  @P3 STG.E desc[UR76][R140.64], R7 ;  /* 0x000000078c003986 */ /* 0x0083e8000c10194c */
[----:B-1----:R-:W3:Y:S06]  /*f2bb0*/  LDL.LU R7, [R1+0x1c0] ;  /* 0x0001c00001077983 */ /* 0x002eec0000300800 */
[----:B------:R-:W-:-:S02]  /*f2bc0*/  @P6 LOP3.LUT R2, R2, 0x8000000, RZ, 0xfc, !PT ;  /* 0x0800000002026812 */ /* 0x000fc400078efcff */
[C---:B------:R-:W-:Y:S02]  /*f2bd0*/  LOP3.LUT P6, RZ, R25.reuse, 0x1000000, RZ, 0xc0, !PT ;  /* 0x0100000019ff7812 */ /* 0x040fe400078cc0ff */
[----:B------:R-:W-:Y:S02]  /*f2be0*/  LOP3.LUT R2, R2, 0xefffffff, RZ, 0xc0, !PT ;  /* 0xefffffff02027812 */ /* 0x000fe400078ec0ff */
[C---:B------:R-:W-:Y:S02]  /*f2bf0*/  LOP3.LUT P2, RZ, R25.reuse, 0x100000, RZ, 0xc0, !PT ;  /* 0x0010000019ff7812 */ /* 0x040fe4000784c0ff */
[C---:B------:R-:W-:Y:S02]  /*f2c00*/  LOP3.LUT P1, RZ, R25.reuse, 0x200000, RZ, 0xc0, !PT ;  /* 0x0020000019ff7812 */ /* 0x040fe4000782c0ff */
[----:B------:R-:W-:-:S05]  /*f2c10*/  LOP3.LUT P0, RZ, R25, 0x400000, RZ, 0xc0, !PT ;  /* 0x0040000019ff7812 */ /* 0x000fca000780c0ff */
[----:B------:R-:W-:Y:S02]  /*f2c20*/  @P6 LOP3.LUT R2, R2, 0x10000000, RZ, 0xfc, !PT ;  /* 0x1000000002026812 */ /* 0x000fe400078efcff */
[----:B------:R-:W-:Y:S02]  /*f2c30*/  LOP3.LUT P6, RZ, R25, 0x800000, RZ, 0xc0, !PT ;  /* 0x0080000019ff7812 */ /* 0x000fe400078cc0ff */
[----:B------:R-:W4:Y:S04]  /*f2c40*/  LDL.LU R25, [R1+0x1b0] ;  /* 0x0001b00001197983 */ /* 0x000f280000300800 */
[----:B------:R-:W4:Y:S04]  /*f2c50*/  LDL.LU R179, [R1+0x1a0] ;  /* 0x0001a00001b37983 */ /* 0x000f280000300800 */
[----:B------:R-:W4:Y:S04]  /*f2c60*/  LDL.LU R177, [R1+0x190] ;  /* 0x0001900001b17983 */ /* 0x000f280000300800 */
[----:B------:R-:W4:Y:S01]  /*f2c70*/  LDL.LU R172, [R1+0x180] ;  /* 0x0001800001ac7983 */ /* 0x000f220000300800 */
[----:B------:R-:W-:-:S03]  /*f2c80*/  IMAD.WIDE R140, R252, 0x4, R32 ;  /* 0x00000004fc8c7825 */ /* 0x000fc600078e0220 */
[----:B------:R-:W4:Y:S04]  /*f2c90*/  LDL.LU R173, [R1+0x3f4] ;  /* 0x0003f40001ad7983 */ /* 0x000f280000300800 */
[----:B--2---:R1:W-:Y:S04]  /*f2ca0*/  @P2 STG.E desc[UR76][R140.64], R175 ;  /* 0x000000af8c002986 */ /* 0x0043e8000c10194c */
[----:B------:R-:W2:Y:S01]  /*f2cb0*/  LDL.LU R174, [R1+0x3a4] ;  /* 0x0003a40001ae7983 */ /* 0x000ea20000300800 */
[----:B-1----:R-:W-:-:S03]  /*f2cc0*/  IMAD.WIDE R140, R252, 0x4, R30 ;  /* 0x00000004fc8c7825 */ /* 0x002fc600078e021e */
[----:B------:R-:W2:Y:S04]  /*f2cd0*/  LDL.LU R175, [R1+0x334] ;  /* 0x0003340001af7983 */ /* 0x000ea80000300800 */
[----:B------:R1:W-:Y:S02]  /*f2ce0*/  @P1 STG.E desc[UR76][R140.64], R142 ;  /* 0x0000008e8c001986 */ /* 0x0003e4000c10194c */
[C---:B-1----:R-:W-:Y:S02]  /*f2cf0*/  IMAD.WIDE R140, R178.reuse, 0x4, R42 ;  /* 0x00000004b28c7825 */ /* 0x042fe400078e022a */
[----:B------:R-:W2:Y:S04]  /*f2d00*/  LDL.LU R142, [R1+0x254] ;  /* 0x00025400018e7983 */ /* 0x000ea80000300800 */
[----:B------:R1:W-:Y:S02]  /*f2d10*/  @P0 STG.E desc[UR76][R140.64], R143 ;  /* 0x0000008f8c000986 */ /* 0x0003e4000c10194c */
[----:B-1----:R-:W-:-:S02]  /*f2d20*/  IMAD.WIDE R140, R178, 0x4, R40 ;  /* 0x00000004b28c7825 */ /* 0x002fc400078e0228 */
[----:B------:R-:W2:Y:S04]  /*f2d30*/  LDL.LU R143, [R1+0x244] ;  /* 0x00024400018f7983 */ /* 0x000ea80000300800 */
[----:B------:R1:W-:Y:S01]  /*f2d40*/  @P6 STG.E desc[UR76][R140.64], R4 ;  /* 0x000000048c006986 */ /* 0x0003e2000c10194c */
[----:B------:R-:W-:Y:S01]  /*f2d50*/  LOP3.LUT P6, RZ, R2, 0x10000000, RZ, 0xc0, !PT ;  /* 0x1000000002ff7812 */ /* 0x000fe200078cc0ff */
        /* <DEDUP_REMOVED lines=9> */
[----:B------:R-:W-:Y:S01]  /*f2df0*/  IMAD.WIDE R140, R178, 0x4, R36 ;  /* 0x00000004b28c7825 */ /* 0x000fe200078e0224 */
[----:B------:R-:W-:Y:S01]  /*f2e00*/  LOP3.LUT P5, RZ, R15, 0x1, RZ, 0xc0, !PT ;  /* 0x000000010fff7812 */ /* 0x000fe200078ac0ff */
[----:B------:R-:W3:Y:S10]  /*f2e10*/  LDL.LU R252, [R1+0x8] ;  /* 0x0000080001fc7983 */ /* 0x000ef40000300800 */
        /* <DEDUP_REMOVED lines=14> */
[----:B------:R-:W-:Y:S01]  /*f2f00*/  LOP3.LUT P4, RZ, R15, 0x2, RZ, 0xc0, !PT ;  /* 0x000000020fff7812 */ /* 0x000fe2000788c0ff */
[----:B-1----:R-:W-:-:S10]  /*f2f10*/  IMAD.WIDE R140, R6, 0x4, R40 ;  /* 0x00000004068c7825 */ /* 0x002fd400078e0228 */
        /* <DEDUP_REMOVED lines=11> */
[C---:B-1----:R-:W-:Y:S02]  /*f2fd0*/  IMAD.WIDE R140, R6.reuse, 0x4, R34 ;  /* 0x00000004068c7825 */ /* 0x042fe400078e0222 */
[----:B------:R-:W2:Y:S04]  /*f2fe0*/  LDL.LU R143, [R1+0x10] ;  /* 0x00001000018f7983 */ /* 0x000ea80000300800 */
[----:B------:R1:W-:Y:S02]  /*f2ff0*/  @P2 STG.E desc[UR76][R140.64], R4 ;  /* 0x000000048c002986 */ /* 0x0003e4000c10194c */
[----:B-1----:R-:W-:-:S05]  /*f3000*/  IMAD.WIDE R140, R6, 0x4, R32 ;  /* 0x00000004068c7825 */ /* 0x002fca00078e0220 */
[----:B------:R1:W-:Y:S02]  /*f3010*/  @P1 STG.E desc[UR76][R140.64], R5 ;  /* 0x000000058c001986 */ /* 0x0003e4000c10194c */
[----:B-1----:R-:W-:-:S05]  /*f3020*/  IMAD.WIDE R140, R6, 0x4, R30 ;  /* 0x00000004068c7825 */ /* 0x002fca00078e021e */
[----:B---3--:R1:W-:Y:S04]  /*f3030*/  @P0 STG.E desc[UR76][R140.64], R7 ;  /* 0x000000078c000986 */ /* 0x0083e8000c10194c */
[----:B-1----:R-:W3:Y:S04]  /*f3040*/  LDL.LU R7, [R1+0x204] ;  /* 0x0002040001077983 */ /* 0x002ee80000300800 */
[----:B------:R-:W4:Y:S04]  /*f3050*/  LDL.LU R174, [R1+0x1f4] ;  /* 0x0001f40001ae7983 */ /* 0x000f280000300800 */
[----:B------:R-:W2:Y:S04]  /*f3060*/  LDL.LU R175, [R1+0x1e4] ;  /* 0x0001e40001af7983 */ /* 0x000ea80000300800 */
[----:B------:R-:W2:Y:S04]  /*f3070*/  LDL.LU R142, [R1+0x1c4] ;  /* 0x0001c400018e7983 */ /* 0x000ea80000300800 */
[----:B------:R-:W2:Y:S01]  /*f3080*/  LDL.LU R4, [R1+0x1b4] ;  /* 0x0001b40001047983 */ /* 0x000ea20000300800 */
[----:B------:R-:W-:-:S03]  /*f3090*/  LOP3.LUT P3, RZ, R15, 0x40, RZ, 0xc0, !PT ;  /* 0x000000400fff7812 */ /* 0x000fc6000786c0ff */
[----:B------:R-:W2:Y:S01]  /*f30a0*/  LDL.LU R5, [R1+0x1a4] ;  /* 0x0001a40001057983 */ /* 0x000ea20000300800 */
[----:B------:R-:W-:-:S03]  /*f30b0*/  IMAD.WIDE R140, R252, 0x4, R42 ;  /* 0x00000004fc8c7825 */ /* 0x000fc600078e022a */
[----:B------:R-:W2:Y:S01]  /*f30c0*/  LDL.LU R6, [R1+0xc] ;  /* 0x00000c0001067983 */ /* 0x000ea20000300800 */
        /* <DEDUP_REMOVED lines=15> */
[----:B-1----:R-:W3:Y:S04]  /*f31c0*/  LDL.LU R7, [R1+0x194] ;  /* 0x0001940001077983 */ /* 0x002ee80000300800 */
[----:B------:R-:W3:Y:S04]  /*f31d0*/  LDL.LU R25, [R1+0x184] ;  /* 0x0001840001197983 */ /* 0x000ee80000300800 */
[----:B------:R-:W3:Y:S01]  /*f31e0*/  LDL.LU R179, [R1+0x3f8] ;  /* 0x0003f80001b37983 */ /* 0x000ee20000300800 */
[----:B------:R-:W-:-:S02]  /*f31f0*/  @P6 LOP3.LUT R2, R2, 0x20000, RZ, 0xfc, !PT ;  /* 0x0002000002026812 */ /* 0x000fc400078efcff */
[----:B------:R-:W-:Y:S01]  /*f3200*/  LOP3.LUT P6, RZ, R15, 0x2000, RZ, 0xc0, !PT ;  /* 0x000020000fff7812 */ /* 0x000fe200078cc0ff */
[----:B------:R-:W3:Y:S01]  /*f3210*/  LDL.LU R177, [R1+0x3a8] ;  /* 0x0003a80001b17983 */ /* 0x000ee20000300800 */
[----:B------:R-:W-:-:S03]  /*f3220*/  LOP3.LUT R2, R2, 0xfffbffff, RZ, 0xc0, !PT ;  /* 0xfffbffff02027812 */ /* 0x000fc600078ec0ff */
[----:B------:R-:W3:Y:S01]  /*f3230*/  LDL.LU R178, [R1+0x338] ;  /* 0x0003380001b27983 */ /* 0x000ee20000300800 */
[C---:B------:R-:W-:Y:S02]  /*f3240*/  LOP3.LUT P2, RZ, R15.reuse, 0x80, RZ, 0xc0, !PT ;  /* 0x000000800fff7812 */ /* 0x040fe4000784c0ff */
[C---:B------:R-:W-:Y:S01]  /*f3250*/  LOP3.LUT P1, RZ, R15.reuse, 0x100, RZ, 0xc0, !PT ;  /* 0x000001000fff7812 */ /* 0x040fe2000782c0ff */
[----:B------:R-:W-:Y:S01]  /*f3260*/  IMAD.WIDE R140, R252, 0x4, R40 ;  /* 0x00000004fc8c7825 */ /* 0x000fe200078e0228 */
[----:B------:R-:W3:Y:S03]  /*f3270*/  LDL.LU R172, [R1+0x258] ;  /* 0x0002580001ac7983 */ /* 0x000ee60000300800 */
[----:B------:R-:W-:Y:S01]  /*f3280*/  @P6 LOP3.LUT R2, R2, 0x40000, RZ, 0xfc, !PT ;  /* 0x0004000002026812 */ /* 0x000fe200078efcff */
[----:B------:R-:W3:Y:S01]  /*f3290*/  LDL.LU R173, [R1+0x248] ;  /* 0x0002480001ad7983 */ /* 0x000ee20000300800 */
[----:B------:R-:W-:-:S02]  /*f32a0*/  LOP3.LUT P6, RZ, R15, 0x1000, RZ, 0xc0, !PT ;  /* 0x000010000fff7812 */ /* 0x000fc400078cc0ff */
[----:B------:R-:W-:Y:S02]  /*f32b0*/  LOP3.LUT R2, R2, 0xfff7ffff, RZ, 0xc0, !PT ;  /* 0xfff7ffff02027812 */ /* 0x000fe400078ec0ff */
[----:B------:R-:W-:-:S09]  /*f32c0*/  LOP3.LUT P0, RZ, R15, 0x200, RZ, 0xc0, !PT ;  /* 0x000002000fff7812 */ /* 0x000fd2000780c0ff */
[----:B------:R-:W-:Y:S02]  /*f32d0*/  @P6 LOP3.LUT R2, R2, 0x80000, RZ, 0xfc, !PT ;  /* 0x0008000002026812 */ /* 0x000fe400078efcff */
[----:B------:R-:W-:Y:S01]  /*f32e0*/  LOP3.LUT P6, RZ, R15, 0x800, RZ, 0xc0, !PT ;  /* 0x000008000fff7812 */ /* 0x000fe200078cc0ff */
[----:B----4-:R1:W-:Y:S01]  /*f32f0*/  @P2 STG.E desc[UR76][R140.64], R174 ;  /* 0x000000ae8c002986 */ /* 0x0103e2000c10194c */
[----:B------:R-:W-:Y:S01]  /*f3300*/  LOP3.LUT R2, R2, 0xffefffff, RZ, 0xc0, !PT ;  /* 0xffefffff02027812 */ /* 0x000fe200078ec0ff */
[----:B-1----:R-:W-:-:S10]  /*f3310*/  IMAD.WIDE R140, R252, 0x4, R28 ;  /* 0x00000004fc8c7825 */ /* 0x002fd400078e021c */
[----:B------:R-:W-:Y:S01]  /*f3320*/  @P6 LOP3.LUT R2, R2, 0x100000, RZ, 0xfc, !PT ;  /* 0x0010000002026812 */ /* 0x000fe200078efcff */
[----:B------:R-:W4:Y:S01]  /*f3330*/  LDL.LU R174, [R1+0x238] ;  /* 0x0002380001ae7983 */ /* 0x000f220000300800 */
[----:B------:R-:W-:-:S03]  /*f3340*/  LOP3.LUT P6, RZ, R15, 0x400, RZ, 0xc0, !PT ;  /* 0x000004000fff7812 */ /* 0x000fc600078cc0ff */
[----:B--2---:R1:W-:Y:S02]  /*f3350*/  @P1 STG.E desc[UR76][R140.64], R175 ;  /* 0x000000af8c001986 */ /* 0x0043e4000c10194c */
        /* <DEDUP_REMOVED lines=34> */
[----:B------:R1:W-:Y:S01]  /*f3580*/  @P6 STG.E desc[UR76][R140.64], R173 ;  /* 0x000000ad8c006986 */ /* 0x0003e2000c10194c */
[----:B------:R-:W-:Y:S01]  /*f3590*/  LOP3.LUT P3, RZ, R15, 0x200000, RZ, 0xc0, !PT ;  /* 0x002000000fff7812 */ /* 0x000fe2000786c0ff */
[----:B-1----:R-:W-:-:S05]  /*f35a0*/  IMAD.WIDE R140, R6, 0x4, R34 ;  /* 0x00000004068c7825 */ /* 0x002fca00078e0222 */
[----:B----4-:R1:W-:Y:S01]  /*f35b0*/  @P5 STG.E desc[UR76][R140.64], R174 ;  /* 0x000000ae8c005986 */ /* 0x0103e2000c10194c */
[----:B------:R-:W-:Y:S01]  /*f35c0*/  LOP3.LUT P2, RZ, R15, 0x400000, RZ, 0xc0, !PT ;  /* 0x004000000fff7812 */ /* 0x000fe2000784c0ff */
[----:B-1----:R-:W-:-:S05]  /*f35d0*/  IMAD.WIDE R140, R6, 0x4, R32 ;  /* 0x00000004068c7825 */ /* 0x002fca00078e0220 */
[----:B--2---:R1:W-:Y:S01]  /*f35e0*/  @P4 STG.E desc[UR76][R140.64], R175 ;  /* 0x000000af8c004986 */ /* 0x0043e2000c10194c */
[C---:B------:R-:W-:Y:S01]  /*f35f0*/  LOP3.LUT P1, RZ, R15.reuse, 0x800000, RZ, 0xc0, !PT ;  /* 0x008000000fff7812 */ /* 0x040fe2000782c0ff */
[----:B-1----:R-:W-:Y:S01]  /*f3600*/  IMAD.WIDE R140, R6, 0x4, R30 ;  /* 0x00000004068c7825 */ /* 0x002fe200078e021e */
[----:B------:R-:W-:Y:S01]  /*f3610*/  LOP3.LUT P0, RZ, R15, 0x1000000, RZ, 0xc0, !PT ;  /* 0x010000000fff7812 */ /* 0x000fe2000780c0ff */
[----:B------:R-:W2:Y:S04]  /*f3620*/  LDL.LU R6, [R1+0x18] ;  /* 0x0000180001067983 */ /* 0x000ea80000300800 */
[----:B------:R1:W-:Y:S02]  /*f3630*/  @P3 STG.E desc[UR76][R140.64], R142 ;  /* 0x0000008e8c003986 */ /* 0x0003e4000c10194c */
[----:B-1----:R-:W-:-:S05]  /*f3640*/  IMAD.WIDE R140, R143, 0x4, R42 ;  /* 0x000000048f8c7825 */ /* 0x002fca00078e022a */
        /* <DEDUP_REMOVED lines=9> */
[----:B------:R-:W2:Y:S04]  /*f36e0*/  LDL.LU R4, [R1+0x188] ;  /* 0x0001880001047983 */ /* 0x000ea80000300800 */
[----:B------:R-:W2:Y:S04]  /*f36f0*/  LDL.LU R5, [R1+0x3fc] ;  /* 0x0003fc0001057983 */ /* 0x000ea80000300800 */
[----:B------:R-:W2:Y:S01]  /*f3700*/  LDL.LU R173, [R1+0x14] ;  /* 0x0000140001ad7983 */ /* 0x000ea20000300800 */
[----:B------:R-:W-:-:S02]  /*f3710*/  LOP3.LUT P6, RZ, R24, 0x20, RZ, 0xc0, !PT ;  /* 0x0000002018ff7812 */ /* 0x000fc400078cc0ff */
[----:B------:R-:W-:Y:S02]  /*f3720*/  LOP3.LUT R2, R2, 0xffffffdf, RZ, 0xc0, !PT ;  /* 0xffffffdf02027812 */ /* 0x000fe400078ec0ff */
[----:B------:R-:W-:Y:S01]  /*f3730*/  LOP3.LUT P3, RZ, R15, 0x2000000, RZ, 0xc0, !PT ;  /* 0x020000000fff7812 */ /* 0x000fe2000786c0ff */
[----:B------:R-:W-:-:S08]  /*f3740*/  IMAD.WIDE R140, R143, 0x4, R38 ;  /* 0x000000048f8c7825 */ /* 0x000fd000078e0226 */
        /* <DEDUP_REMOVED lines=18> */
[C---:B------:R-:W-:Y:S02]  /*f3870*/  LOP3.LUT P2, RZ, R15.reuse, 0x4000000, RZ, 0xc0, !PT ;  /* 0x040000000fff7812 */ /* 0x040fe4000784c0ff */
[----:B------:R-:W-:-:S07]  /*f3880*/  LOP3.LUT P1, RZ, R15, 0x8000000, RZ, 0xc0, !PT ;  /* 0x080000000fff7812 */ /* 0x000fce000782c0ff */
[----:B------:R-:W-:Y:S02]  /*f3890*/  @P6 LOP3.LUT R2, R2, 0x800, RZ, 0xfc, !PT ;  /* 0x0000080002026812 */ /* 0x000fe400078efcff */
[C---:B------:R-:W-:Y:S02]  /*f38a0*/  LOP3.LUT P6, RZ, R15.reuse, 0x40000000, RZ, 0xc0, !PT ;  /* 0x400000000fff7812 */ /* 0x040fe400078cc0ff */
[----:B------:R-:W-:Y:S02]  /*f38b0*/  LOP3.LUT P0, RZ, R15, 0x10000000, RZ, 0xc0, !PT ;  /* 0x100000000fff7812 */ /* 0x000fe4000780c0ff */
[----:B------:R-:W-:-:S09]  /*f38c0*/  LOP3.LUT R2, R2, 0xffffefff, RZ, 0xc0, !PT ;  /* 0xffffefff02027812 */ /* 0x000fd200078ec0ff */
[----:B------:R-:W-:Y:S02]  /*f38d0*/  @P6 LOP3.LUT R2, R2, 0x1000, RZ, 0xfc, !PT ;  /* 0x0000100002026812 */ /* 0x000fe400078efcff */
[----:B------:R-:W-:Y:S01]  /*f38e0*/  LOP3.LUT P6, RZ, R15, 0x20000000, RZ, 0xc0, !PT ;  /* 0x200000000fff7812 */ /* 0x000fe200078cc0ff */
[----:B---3--:R1:W-:Y:S04]  /*f38f0*/  @P3 STG.E desc[UR76][R140.64], R7 ;  /* 0x000000078c003986 */ /* 0x0083e8000c10194c */
[----:B-1----:R-:W3:Y:S04]  /*f3900*/  LDL.LU R7, [R1+0x3ac] ;  /* 0x0003ac0001077983 */ /* 0x002ee80000300800 */
[----:B------:R-:W3:Y:S04]  /*f3910*/  LDL.LU R25, [R1+0x33c] ;  /* 0x00033c0001197983 */ /* 0x000ee80000300800 */
[----:B------:R-:W3:Y:S04]  /*f3920*/  LDL.LU R179, [R1+0x25c] ;  /* 0x00025c0001b37983 */ /* 0x000ee80000300800 */
[----:B------:R-:W3:Y:S04]  /*f3930*/  LDL.LU R177, [R1+0x24c] ;  /* 0x00024c0001b17983 */ /* 0x000ee80000300800 */
[----:B------:R-:W3:Y:S04]  /*f3940*/  LDL.LU R178, [R1+0x23c] ;  /* 0x00023c0001b27983 */ /* 0x000ee80000300800 */
[----:B------:R-:W3:Y:S01]  /*f3950*/  LDL.LU R172, [R1+0x22c] ;  /* 0x00022c0001ac7983 */ /* 0x000ee20000300800 */
[----:B------:R-:W-:-:S05]  /*f3960*/  IMAD.WIDE R140, R143, 0x4, R36 ;  /* 0x000000048f8c7825 */ /* 0x000fca00078e0224 */
[----:B----4-:R1:W-:Y:S02]  /*f3970*/  @P2 STG.E desc[UR76][R140.64], R174 ;  /* 0x000000ae8c002986 */ /* 0x0103e4000c10194c */
[C---:B-1----:R-:W-:Y:S02]  /*f3980*/  IMAD.WIDE R140, R143.reuse, 0x4, R34 ;  /* 0x000000048f8c7825 */ /* 0x042fe400078e0222 */
[----:B------:R-:W4:Y:S04]  /*f3990*/  LDL.LU R174, [R1+0x21c] ;  /* 0x00021c0001ae7983 */ /* 0x000f280000300800 */
[----:B--2---:R1:W-:Y:S02]  /*f39a0*/  @P1 STG.E desc[UR76][R140.64], R175 ;  /* 0x000000af8c001986 */ /* 0x0043e4000c10194c */
[----:B-1----:R-:W-:-:S02]  /*f39b0*/  IMAD.WIDE R140, R143, 0x4, R32 ;  /* 0x000000048f8c7825 */ /* 0x002fc400078e0220 */
[----:B------:R-:W2:Y:S04]  /*f39c0*/  LDL.LU R175, [R1+0x20c] ;  /* 0x00020c0001af7983 */ /* 0x000ea80000300800 */
[----:B------:R1:W-:Y:S02]  /*f39d0*/  @P0 STG.E desc[UR76][R140.64], R142 ;  /* 0x0000008e8c000986 */ /* 0x0003e4000c10194c */
[----:B-1----:R-:W-:Y:S02]  /*f39e0*/  IMAD.WIDE R140, R143, 0x4, R30 ;  /* 0x000000048f8c7825 */ /* 0x002fe400078e021e */
[----:B------:R-:W2:Y:S04]  /*f39f0*/  LDL.LU R142, [R1+0x1fc] ;  /* 0x0001fc00018e7983 */ /* 0x000ea80000300800 */
[----:B------:R1:W-:Y:S01]  /*f3a00*/  @P6 STG.E desc[UR76][R140.64], R4 ;  /* 0x000000048c006986 */ /* 0x0003e2000c10194c */
[----:B------:R-:W-:-:S03]  /*f3a10*/  LOP3.LUT P6, RZ, R2, 0x1000, RZ, 0xc0, !PT ;  /* 0x0000100002ff7812 */ /* 0x000fc600078cc0ff */
[----:B------:R-:W2:Y:S01]  /*f3a20*/  LDL.LU R143, [R1+0x1ec] ;  /* 0x0001ec00018f7983 */ /* 0x000ea20000300800 */
[----:B-1----:R-:W-:-:S03]  /*f3a30*/  IMAD.WIDE R140, R173, 0x4, R42 ;  /* 0x00000004ad8c7825 */ /* 0x002fc600078e022a */
[----:B------:R-:W2:Y:S06]  /*f3a40*/  LDL.LU R4, [R1+0x1cc] ;  /* 0x0001cc0001047983 */ /* 0x000eac0000300800 */
[----:B------:R1:W-:Y:S04]  /*f3a50*/  @P6 STG.E desc[UR76][R140.64], R5 ;  /* 0x000000058c006986 */ /* 0x0003e8000c10194c */
[----:B-1----:R-:W2:Y:S01]  /*f3a60*/  LDL.LU R5, [R1+0x1bc] ;  /* 0x0001bc0001057983 */ /* 0x002ea20000300800 */
[----:B------:R-:W-:Y:S01]  /*f3a70*/  LOP3.LUT P6, RZ, R2, 0x800, RZ, 0xc0, !PT ;  /* 0x0000080002ff7812 */ /* 0x000fe200078cc0ff */
[----:B------:R-:W-:Y:S01]  /*f3a80*/  IMAD.WIDE R140, R173, 0x4, R40 ;  /* 0x00000004ad8c7825 */ /* 0x000fe200078e0228 */
[----:B------:R-:W-:-:S02]  /*f3a90*/  LOP3.LUT P5, RZ, R24, 0x40, RZ, 0xc0, !PT ;  /* 0x0000004018ff7812 */ /* 0x000fc400078ac0ff */
[C---:B------:R-:W-:Y:S02]  /*f3aa0*/  LOP3.LUT P4, RZ, R24.reuse, 0x80, RZ, 0xc0, !PT ;  /* 0x0000008018ff7812 */ /* 0x040fe4000788c0ff */
[C---:B------:R-:W-:Y:S02]  /*f3ab0*/  LOP3.LUT P3, RZ, R24.reuse, 0x100, RZ, 0xc0, !PT ;  /* 0x0000010018ff7812 */ /* 0x040fe4000786c0ff */
[C---:B------:R-:W-:Y:S02]  /*f3ac0*/  LOP3.LUT P2, RZ, R24.reuse, 0x200, RZ, 0xc0, !PT ;  /* 0x0000020018ff7812 */ /* 0x040fe4000784c0ff */
[----:B------:R-:W-:-:S03]  /*f3ad0*/  LOP3.LUT P1, RZ, R24, 0x400, RZ, 0xc0, !PT ;  /* 0x0000040018ff7812 */ /* 0x000fc6000782c0ff */
[----:B---3--:R1:W-:Y:S01]  /*f3ae0*/  @P6 STG.E desc[UR76][R140.64], R7 ;  /* 0x000000078c006986 */ /* 0x0083e2000c10194c */
[C---:B------:R-:W-:Y:S01]  /*f3af0*/  LOP3.LUT P6, RZ, R2.reuse, 0x400, RZ, 0xc0, !PT ;  /* 0x0000040002ff7812 */ /* 0x040fe200078cc0ff */
[C---:B-1----:R-:W-:Y:S02]  /*f3b00*/  IMAD.WIDE R140, R173.reuse, 0x4, R28 ;  /* 0x00000004ad8c7825 */ /* 0x042fe400078e021c */
        /* <DEDUP_REMOVED lines=16> */
[----:B----4-:R1:W-:Y:S02]  /*f3c10*/  @P6 STG.E desc[UR76][R140.64], R174 ;  /* 0x000000ae8c006986 */ /* 0x0103e4000c10194c */
[----:B-1----:R-:W-:-:S05]  /*f3c20*/  IMAD.WIDE R140, R6, 0x4, R42 ;  /* 0x00000004068c7825 */ /* 0x002fca00078e022a */
[----:B--2---:R1:W-:Y:S02]  /*f3c30*/  @P5 STG.E desc[UR76][R140.64], R175 ;  /* 0x000000af8c005986 */ /* 0x0043e4000c10194c */
        /* <DEDUP_REMOVED lines=8> */
[----:B-1----:R-:W2:Y:S01]  /*f3cc0*/  LDL.LU R5, [R1+0x19c] ;  /* 0x00019c0001057983 */ /* 0x002ea20000300800 */
[----:B------:R-:W-:Y:S01]  /*f3cd0*/  LOP3.LUT P0, RZ, R24, 0x800, RZ, 0xc0, !PT ;  /* 0x0000080018ff7812 */ /* 0x000fe2000780c0ff */
[----:B------:R-:W-:Y:S01]  /*f3ce0*/  IMAD.WIDE R140, R6, 0x4, R34 ;  /* 0x00000004068c7825 */ /* 0x000fe200078e0222 */
[----:B------:R-:W-:-:S11]  /*f3cf0*/  LOP3.LUT P3, RZ, R24, 0x1000, RZ, 0xc0, !PT ;  /* 0x0000100018ff7812 */ /* 0x000fd6000786c0ff */
[----:B---3--:R1:W-:Y:S04]  /*f3d00*/  @P0 STG.E desc[UR76][R140.64], R7 ;  /* 0x000000078c000986 */ /* 0x0083e8000c10194c */
[----:B-1----:R-:W3:Y:S04]  /*f3d10*/  LDL.LU R7, [R1+0x18c] ;  /* 0x00018c0001077983 */ /* 0x002ee80000300800 */
[----:B------:R-:W4:Y:S04]  /*f3d20*/  LDL.LU R173, [R1+0x820] ;  /* 0x0008200001ad7983 */ /* 0x000f280000300800 */
[----:B------:R-:W4:Y:S04]  /*f3d30*/  LDL.LU R174, [R1+0x6e0] ;  /* 0x0006e00001ae7983 */ /* 0x000f280000300800 */
[----:B------:R-:W4:Y:S04]  /*f3d40*/  LDL.LU R175, [R1+0x6d0] ;  /* 0x0006d00001af7983 */ /* 0x000f280000300800 */
[----:B------:R-:W4:Y:S04]  /*f3d50*/  LDL.LU R143, [R1+0x630] ;  /* 0x00063000018f7983 */ /* 0x000f280000300800 */
[----:B------:R-:W4:Y:S01]  /*f3d60*/  LDL.LU R252, [R1+0x1c] ;  /* 0x00001c0001fc7983 */ /* 0x000f220000300800 */
[----:B------:R-:W-:Y:S01]  /*f3d70*/  IMAD.WIDE R140, R6, 0x4, R32 ;  /* 0x00000004068c7825 */ /* 0x000fe200078e0220 */
[----:B------:R-:W-:-:S04]  /*f3d80*/  LOP3.LUT P6, RZ, R24, 0x1000000, RZ, 0xc0, !PT ;  /* 0x0100000018ff7812 */ /* 0x000fc800078cc0ff */
[----:B--2---:R1:W-:Y:S04]  /*f3d90*/  @P3 STG.E desc[UR76][R140.64], R5 ;  /* 0x000000058c003986 */ /* 0x0043e8000c10194c */
[----:B-1----:R-:W2:Y:S01]  /*f3da0*/  LDL.LU R5, [R1+0x620] ;  /* 0x0006200001057983 */ /* 0x002ea20000300800 */
[----:B------:R-:W-:Y:S02]  /*f3db0*/  LOP3.LUT R15, R15, 0xdfffffff, RZ, 0xc0, !PT ;  /* 0xdfffffff0f0f7812 */ /* 0x000fe400078ec0ff */
[----:B------:R-:W-:Y:S01]  /*f3dc0*/  LOP3.LUT P2, RZ, R24, 0x2000, RZ, 0xc0, !PT ;  /* 0x0000200018ff7812 */ /* 0x000fe2000784c0ff */
[----:B------:R-:W-:Y:S01]  /*f3dd0*/  IMAD.WIDE R140, R6, 0x4, R30 ;  /* 0x00000004068c7825 */ /* 0x000fe200078e021e */
[----:B------:R-:W-:Y:S01]  /*f3de0*/  @P6 LOP3.LUT R15, R15, 0x20000000, RZ, 0xfc, !PT ;  /* 0x200000000f0f6812 */ /* 0x000fe200078efcff */
[----:B------:R-:W2:Y:S01]  /*f3df0*/  LDL.LU R142, [R1+0x20] ;  /* 0x00002000018e7983 */ /* 0x000ea20000300800 */
        /* <DEDUP_REMOVED lines=17> */
[----:B-1----:R-:W3:Y:S04]  /*f3f10*/  LDL.LU R7, [R1+0x610] ;  /* 0x0006100001077983 */ /* 0x002ee80000300800 */
[----:B------:R-:W3:Y:S04]  /*f3f20*/  LDL.LU R6, [R1+0x4f0] ;  /* 0x0004f00001067983 */ /* 0x000ee80000300800 */
[----:B------:R-:W3:Y:S01]  /*f3f30*/  LDL.LU R25, [R1+0x4d0] ;  /* 0x0004d00001197983 */ /* 0x000ee20000300800 */
[----:B------:R-:W-:-:S03]  /*f3f40*/  LOP3.LUT R2, R2, 0xfffffff7, RZ, 0xc0, !PT ;  /* 0xfffffff702027812 */ /* 0x000fc600078ec0ff */
[----:B------:R-:W3:Y:S01]  /*f3f50*/  LDL.LU R4, [R1+0x24] ;  /* 0x0000240001047983 */ /* 0x000ee20000300800 */
[----:B------:R-:W-:-:S03]  /*f3f60*/  @P6 LOP3.LUT R2, R2, 0x8, RZ, 0xfc, !PT ;  /* 0x0000000802026812 */ /* 0x000fc600078efcff */
[----:B------:R-:W3:Y:S01]  /*f3f70*/  LDL.LU R179, [R1+0x4b0] ;  /* 0x0004b00001b37983 */ /* 0x000ee20000300800 */
[C---:B------:R-:W-:Y:S02]  /*f3f80*/  LOP3.LUT P6, RZ, R24.reuse, 0x20000, RZ, 0xc0, !PT ;  /* 0x0002000018ff7812 */ /* 0x040fe400078cc0ff */
[C---:B------:R-:W-:Y:S02]  /*f3f90*/  LOP3.LUT P1, RZ, R24.reuse, 0x4000, RZ, 0xc0, !PT ;  /* 0x0000400018ff7812 */ /* 0x040fe4000782c0ff */
[----:B------:R-:W-:Y:S01]  /*f3fa0*/  LOP3.LUT P0, RZ, R24, 0x8000, RZ, 0xc0, !PT ;  /* 0x0000800018ff7812 */ /* 0x000fe2000780c0ff */
[----:B----4-:R-:W-:Y:S01]  /*f3fb0*/  IMAD.WIDE R140, R252, 0x4, R42 ;  /* 0x00000004fc8c7825 */ /* 0x010fe200078e022a */
[----:B------:R-:W-:Y:S01]  /*f3fc0*/  LOP3.LUT R2, R2, 0xffffffef, RZ, 0xc0, !PT ;  /* 0xffffffef02027812 */ /* 0x000fe200078ec0ff */
[----:B------:R-:W4:Y:S04]  /*f3fd0*/  LDL.LU R177, [R1+0x410] ;  /* 0x0004100001b17983 */ /* 0x000f280000300800 */
[----:B------:R-:W4:Y:S02]  /*f3fe0*/  LDL.LU R178, [R1+0x400] ;  /* 0x0004000001b27983 */ /* 0x000f240000300800 */
[----:B------:R-:W-:-:S02]  /*f3ff0*/  @P6 LOP3.LUT R2, R2, 0x10, RZ, 0xfc, !PT ;  /* 0x0000001002026812 */ /* 0x000fc400078efcff */
[----:B------:R-:W-:Y:S01]  /*f4000*/  LOP3.LUT P6, RZ, R24, 0x10000, RZ, 0xc0, !PT ;  /* 0x0001000018ff7812 */ /* 0x000fe200078cc0ff */
[----:B------:R1:W-:Y:S04]  /*f4010*/  @P1 STG.E desc[UR76][R140.64], R173 ;  /* 0x000000ad8c001986 */ /* 0x0003e8000c10194c */
[----:B------:R-:W4:Y:S01]  /*f4020*/  LDL.LU R172, [R1+0x390] ;  /* 0x0003900001ac7983 */ /* 0x000f220000300800 */
[----:B-1----:R-:W-:-:S03]  /*f4030*/  IMAD.WIDE R140, R252, 0x4, R40 ;  /* 0x00000004fc8c7825 */ /* 0x002fc600078e0228 */
[----:B------:R-:W4:Y:S04]  /*f4040*/  LDL.LU R173, [R1+0x380] ;  /* 0x0003800001ad7983 */ /* 0x000f280000300800 */
[----:B------:R1:W-:Y:S02]  /*f4050*/  @P0 STG.E desc[UR76][R140.64], R174 ;  /* 0x000000ae8c000986 */ /* 0x0003e4000c10194c */
[----:B-1----:R-:W-:Y:S02]  /*f4060*/  IMAD.WIDE R140, R252, 0x4, R28 ;  /* 0x00000004fc8c7825 */ /* 0x002fe400078e021c */
[----:B------:R-:W4:Y:S04]  /*f4070*/  LDL.LU R174, [R1+0x320] ;  /* 0x0003200001ae7983 */ /* 0x000f280000300800 */
[----:B------:R1:W-:Y:S01]  /*f4080*/  @P6 STG.E desc[UR76][R140.64], R175 ;  /* 0x000000af8c006986 */ /* 0x0003e2000c10194c */
[----:B------:R-:W-:Y:S01]  /*f4090*/  LOP3.LUT P6, RZ, R2, 0x10, RZ, 0xc0, !PT ;  /* 0x0000001002ff7812 */ /* 0x000fe200078cc0ff */
[----:B-1----:R-:W-:-:S02]  /*f40a0*/  IMAD.WIDE R140, R252, 0x4, R38 ;  /* 0x00000004fc8c7825 */ /* 0x002fc400078e0226 */
[----:B------:R-:W4:Y:S10]  /*f40b0*/  LDL.LU R175, [R1+0x270] ;  /* 0x0002700001af7983 */ /* 0x000f340000300800 */
[----:B------:R1:W-:Y:S01]  /*f40c0*/  @P6 STG.E desc[UR76][R140.64], R143 ;  /* 0x0000008f8c006986 */ /* 0x0003e2000c10194c */
[----:B------:R-:W-:Y:S01]  /*f40d0*/  LOP3.LUT P6, RZ, R2, 0x8, RZ, 0xc0, !PT ;  /* 0x0000000802ff7812 */ /* 0x000fe200078cc0ff */
[----:B-1----:R-:W-:-:S02]  /*f40e0*/  IMAD.WIDE R140, R252, 0x4, R36 ;  /* 0x00000004fc8c7825 */ /* 0x002fc400078e0224 */
[----:B------:R-:W4:Y:S10]  /*f40f0*/  LDL.LU R143, [R1+0x260] ;  /* 0x00026000018f7983 */ /* 0x000f340000300800 */
[----:B--2---:R1:W-:Y:S04]  /*f4100*/  @P6 STG.E desc[UR76][R140.64], R5 ;  /* 0x000000058c006986 */ /* 0x0043e8000c10194c */
[----:B-1----:R-:W2:Y:S01]  /*f4110*/  LDL.LU R5, [R1+0x824] ;  /* 0x0008240001057983 */ /* 0x002ea20000300800 */
[----:B------:R-:W-:Y:S01]  /*f4120*/  LOP3.LUT P6, RZ, R2, 0x4, RZ, 0xc0, !PT ;  /* 0x0000000402ff7812 */ /* 0x000fe200078cc0ff */
[----:B------:R-:W-:Y:S01]  /*f4130*/  IMAD.WIDE R140, R252, 0x4, R34 ;  /* 0x00000004fc8c7825 */ /* 0x000fe200078e0222 */
[----:B------:R-:W-:-:S02]  /*f4140*/  LOP3.LUT P5, RZ, R24, 0x2000000, RZ, 0xc0, !PT ;  /* 0x0200000018ff7812 */ /* 0x000fc400078ac0ff */
[C---:B------:R-:W-:Y:S02]  /*f4150*/  LOP3.LUT P4, RZ, R24.reuse, 0x4000000, RZ, 0xc0, !PT ;  /* 0x0400000018ff7812 */ /* 0x040fe4000788c0ff */
[C---:B------:R-:W-:Y:S02]  /*f4160*/  LOP3.LUT P3, RZ, R24.reuse, 0x8000000, RZ, 0xc0, !PT ;  /* 0x0800000018ff7812 */ /* 0x040fe4000786c0ff */
[C---:B------:R-:W-:Y:S02]  /*f4170*/  LOP3.LUT P2, RZ, R24.reuse, 0x10000000, RZ, 0xc0, !PT ;  /* 0x1000000018ff7812 */ /* 0x040fe4000784c0ff */
[C---:B------:R-:W-:Y:S02]  /*f4180*/  LOP3.LUT P1, RZ, R24.reuse, 0x20000000, RZ, 0xc0, !PT ;  /* 0x2000000018ff7812 */ /* 0x040fe4000782c0ff */
[----:B------:R-:W-:Y:S01]  /*f4190*/  LOP3.LUT P0, RZ, R24, 0x40000000, RZ, 0xc0, !PT ;  /* 0x4000000018ff7812 */ /* 0x000fe2000780c0ff */
[----:B---3--:R1:W-:Y:S01]  /*f41a0*/  @P6 STG.E desc[UR76][R140.64], R7 ;  /* 0x000000078c006986 */ /* 0x0083e2000c10194c */
[----:B------:R-:W-:Y:S01]  /*f41b0*/  LOP3.LUT P6, RZ, R2, 0x2, RZ, 0xc0, !PT ;  /* 0x0000000202ff7812 */ /* 0x000fe200078cc0ff */
[----:B-1----:R-:W-:-:S02]  /*f41c0*/  IMAD.WIDE R140, R252, 0x4, R32 ;  /* 0x00000004fc8c7825 */ /* 0x002fc400078e0220 */
[----:B------:R-:W3:Y:S10]  /*f41d0*/  LDL.LU R7, [R1+0x4eb4] ;  /* 0x004eb40001077983 */ /* 0x000ef40000300800 */
[----:B------:R1:W-:Y:S01]  /*f41e0*/  @P6 STG.E desc[UR76][R140.64], R6 ;  /* 0x000000068c006986 */ /* 0x0003e2000c10194c */
        /* <DEDUP_REMOVED lines=9> */
[----:B----4-:R1:W-:Y:S01]  /*f4280*/  @P6 STG.E desc[UR76][R140.64], R177 ;  /* 0x000000b18c006986 */ /* 0x0103e2000c10194c */
[----:B------:R-:W-:Y:S01]  /*f4290*/  LOP3.LUT P6, RZ, R15, 0x20000000, RZ, 0xc0, !PT ;  /* 0x200000000fff7812 */ /* 0x000fe200078cc0ff */
[----:B-1----:R-:W-:-:S12]  /*f42a0*/  IMAD.WIDE R140, R142, 0x4, R28 ;  /* 0x000000048e8c7825 */ /* 0x002fd800078e021c */
[----:B------:R1:W-:Y:S02]  /*f42b0*/  @P6 STG.E desc[UR76][R140.64], R178 ;  /* 0x000000b28c006986 */ /* 0x0003e4000c10194c */
[----:B-1----:R-:W-:-:S05]  /*f42c0*/  IMAD.WIDE R140, R142, 0x4, R38 ;  /* 0x000000048e8c7825 */ /* 0x002fca00078e0226 */
[----:B------:R1:W-:Y:S02]  /*f42d0*/  @P5 STG.E desc[UR76][R140.64], R172 ;  /* 0x000000ac8c005986 */ /* 0x0003e4000c10194c */
[----:B-1----:R-:W-:-:S05]  /*f42e0*/  IMAD.WIDE R140, R142, 0x4, R36 ;  /* 0x000000048e8c7825 */ /* 0x002fca00078e0224 */
[----:B------:R1:W-:Y:S02]  /*f42f0*/  @P4 STG.E desc[UR76][R140.64], R173 ;  /* 0x000000ad8c004986 */ /* 0x0003e4000c10194c */
[----:B-1----:R-:W-:-:S05]  /*f4300*/  IMAD.WIDE R140, R142, 0x4, R34 ;  /* 0x000000048e8c7825 */ /* 0x002fca00078e0222 */
[----:B------:R1:W-:Y:S01]  /*f4310*/  @P3 STG.E desc[UR76][R140.64], R174 ;  /* 0x000000ae8c003986 */ /* 0x0003e2000c10194c */
[----:B------:R-:W-:Y:S01]  /*f4320*/  LOP3.LUT P3, RZ, R24, 0x80000000, RZ, 0xc0, !PT ;  /* 0x8000000018ff7812 */ /* 0x000fe2000786c0ff */
[----:B------:R-:W-:-:S04]  /*f4330*/  IMAD.WIDE R24, R4, 0x4, R42 ;  /* 0x0000000404187825 */ /* 0x000fc800078e022a */
[----:B-1----:R-:W-:-:S05]  /*f4340*/  IMAD.WIDE R140, R142, 0x4, R32 ;  /* 0x000000048e8c7825 */ /* 0x002fca00078e0220 */
[----:B------:R1:W-:Y:S02]  /*f4350*/  @P2 STG.E desc[UR76][R140.64], R175 ;  /* 0x000000af8c002986 */ /* 0x0003e4000c10194c */
[----:B-1----:R-:W-:Y:S02]  /*f4360*/  IMAD.WIDE R140, R142, 0x4, R30 ;  /* 0x000000048e8c7825 */ /* 0x002fe400078e021e */
[----:B------:R-:W4:Y:S04]  /*f4370*/  LDL.LU R175, [R1+0x30] ;  /* 0x0000300001af7983 */ /* 0x000f280000300800 */
[----:B------:R-:W-:Y:S04]  /*f4380*/  @P1 STG.E desc[UR76][R140.64], R143 ;  /* 0x0000008f8c001986 */ /* 0x000fe8000c10194c */
[----:B--2---:R1:W-:Y:S04]  /*f4390*/  @P0 STG.E desc[UR76][R24.64], R5 ;  /* 0x0000000518000986 */ /* 0x0043e8000c10194c */
[----:B-1----:R-:W2:Y:S04]  /*f43a0*/  LDL.LU R5, [R1+0x6e4] ;  /* 0x0006e40001057983 */ /* 0x002ea80000300800 */
[----:B------:R-:W3:Y:S04]  /*f43b0*/  LDL.LU R178, [R1+0x6d4] ;  /* 0x0006d40001b27983 */ /* 0x000ee80000300800 */
[----:B------:R-:W3:Y:S04]  /*f43c0*/  LDL.LU R172, [R1+0x634] ;  /* 0x0006340001ac7983 */ /* 0x000ee80000300800 */
[----:B------:R-:W3:Y:S04]  /*f43d0*/  LDL.LU R174, [R1+0x624] ;  /* 0x0006240001ae7983 */ /* 0x000ee80000300800 */
[----:B------:R-:W3:Y:S04]  /*f43e0*/  LDL.LU R142, [R1+0x614] ;  /* 0x00061400018e7983 */ /* 0x000ee80000300800 */
[----:B------:R-:W3:Y:S01]  /*f43f0*/  LDL.LU R143, [R1+0x4f4] ;  /* 0x0004f400018f7983 */ /* 0x000ee20000300800 */
[----:B------:R-:W-:-:S03]  /*f4400*/  IMAD.WIDE R24, R4, 0x4, R40 ;  /* 0x0000000404187825 */ /* 0x000fc600078e0228 */
[----:B------:R-:W3:Y:S01]  /*f4410*/  LDL.LU R173, [R1+0x2c] ;  /* 0x00002c0001ad7983 */ /* 0x000ee20000300800 */
        /* <DEDUP_REMOVED lines=14> */
[----:B--2---:R1:W-:Y:S04]  /*f4500*/  @P3 STG.E desc[UR76][R24.64], R5 ;  /* 0x0000000518003986 */ /* 0x0043e8000c10194c */
[----:B-1----:R-:W2:Y:S04]  /*f4510*/  LDL.LU R5, [R1+0x4d4] ;  /* 0x0004d40001057983 */ /* 0x002ea80000300800 */
[----:B------:R-:W4:Y:S04]  /*f4520*/  LDL.LU R141, [R1+0x4b4] ;  /* 0x0004b400018d7983 */ /* 0x000f280000300800 */
[----:B------:R-:W4:Y:S01]  /*f4530*/  LDL.LU R2, [R1+0x414] ;  /* 0x0004140001027983 */ /* 0x000f220000300800 */
[----:B------:R-:W-:-:S02]  /*f4540*/  @P6 LOP3.LUT R15, R15, 0x2000000, RZ, 0xfc, !PT ;  /* 0x020000000f0f6812 */ /* 0x000fc400078efcff */
        /* <DEDUP_REMOVED lines=14> */
[----:B---3--:R1:W-:Y:S01]  /*f4630*/  @P2 STG.E desc[UR76][R24.64], R178 ;  /* 0x000000b218002986 */ /* 0x0083e2000c10194c */
[----:B------:R-:W-:Y:S01]  /*f4640*/  LOP3.LUT R15, R15, 0xefffffff, RZ, 0xc0, !PT ;  /* 0xefffffff0f0f7812 */ /* 0x000fe200078ec0ff */
[----:B-1----:R-:W-:-:S10]  /*f4650*/  IMAD.WIDE R24, R4, 0x4, R38 ;  /* 0x0000000404187825 */ /* 0x002fd400078e0226 */
[----:B------:R-:W-:Y:S01]  /*f4660*/  @P6 LOP3.LUT R15, R15, 0x10000000, RZ, 0xfc, !PT ;  /* 0x100000000f0f6812 */ /* 0x000fe200078efcff */
[----:B------:R-:W3:Y:S01]  /*f4670*/  LDL.LU R178, [R1+0x324] ;  /* 0x0003240001b27983 */ /* 0x000ee20000300800 */
[----:B------:R-:W-:-:S03]  /*f4680*/  LOP3.LUT P6, RZ, R13, 0x8, RZ, 0xc0, !PT ;  /* 0x000000080dff7812 */ /* 0x000fc600078cc0ff */
[----:B------:R1:W-:Y:S02]  /*f4690*/  @P1 STG.E desc[UR76][R24.64], R172 ;  /* 0x000000ac18001986 */ /* 0x0003e4000c10194c */
[C---:B-1----:R-:W-:Y:S02]  /*f46a0*/  IMAD.WIDE R24, R4.reuse, 0x4, R36 ;  /* 0x0000000404187825 */ /* 0x042fe400078e0224 */
[----:B------:R-:W3:Y:S04]  /*f46b0*/  LDL.LU R172, [R1+0x274] ;  /* 0x0002740001ac7983 */ /* 0x000ee80000300800 */
[----:B------:R1:W-:Y:S02]  /*f46c0*/  @P0 STG.E desc[UR76][R24.64], R174 ;  /* 0x000000ae18000986 */ /* 0x0003e4000c10194c */
[----:B-1----:R-:W-:-:S02]  /*f46d0*/  IMAD.WIDE R24, R4, 0x4, R34 ;  /* 0x0000000404187825 */ /* 0x002fc400078e0222 */
[----:B------:R-:W3:Y:S04]  /*f46e0*/  LDL.LU R174, [R1+0x264] ;  /* 0x0002640001ae7983 */ /* 0x000ee80000300800 */
[----:B------:R1:W-:Y:S01]  /*f46f0*/  @P6 STG.E desc[UR76][R24.64], R142 ;  /* 0x0000008e18006986 */ /* 0x0003e2000c10194c */
[C---:B------:R-:W-:Y:S01]  /*f4700*/  LOP3.LUT P6, RZ, R15.reuse, 0x10000000, RZ, 0xc0, !PT ;  /* 0x100000000fff7812 */ /* 0x040fe200078cc0ff */
[----:B-1----:R-:W-:Y:S02]  /*f4710*/  IMAD.WIDE R24, R4, 0x4, R32 ;  /* 0x0000000404187825 */ /* 0x002fe400078e0220 */
[----:B------:R-:W3:Y:S10]  /*f4720*/  LDL.LU R142, [R1+0x828] ;  /* 0x00082800018e7983 */ /* 0x000ef40000300800 */
[----:B------:R1:W-:Y:S01]  /*f4730*/  @P6 STG.E desc[UR76][R24.64], R143 ;  /* 0x0000008f18006986 */ /* 0x0003e2000c10194c */
[----:B------:R-:W-:-:S03]  /*f4740*/  LOP3.LUT P6, RZ, R15, 0x8000000, RZ, 0xc0, !PT ;  /* 0x080000000fff7812 */ /* 0x000fc600078cc0ff */
[----:B-1----:R-:W3:Y:S01]  /*f4750*/  LDL.LU R143, [R1+0x6e8] ;  /* 0x0006e800018f7983 */ /* 0x002ee20000300800 */
[----:B------:R-:W-:-:S03]  /*f4760*/  IMAD.WIDE R24, R4, 0x4, R30 ;  /* 0x0000000404187825 */ /* 0x000fc600078e021e */
[----:B------:R-:W3:Y:S06]  /*f4770*/  LDL.LU R4, [R1+0x6d8] ;  /* 0x0006d80001047983 */ /* 0x000eec0000300800 */
[----:B--2---:R1:W-:Y:S04]  /*f4780*/  @P6 STG.E desc[UR76][R24.64], R5 ;  /* 0x0000000518006986 */ /* 0x0043e8000c10194c */
[----:B-1----:R-:W2:Y:S01]  /*f4790*/  LDL.LU R5, [R1+0x638] ;  /* 0x0006380001057983 */ /* 0x002ea20000300800 */
        /* <DEDUP_REMOVED lines=19> */
[----:B---3--:R1:W-:Y:S01]  /*f48d0*/  @P6 STG.E desc[UR76][R24.64], R178 ;  /* 0x000000b218006986 */ /* 0x0083e2000c10194c */
[----:B------:R-:W-:Y:S01]  /*f48e0*/  LOP3.LUT P3, RZ, R13, 0x4000, RZ, 0xc0, !PT ;  /* 0x000040000dff7812 */ /* 0x000fe2000786c0ff */
[----:B-1----:R-:W-:-:S05]  /*f48f0*/  IMAD.WIDE R24, R173, 0x4, R32 ;  /* 0x00000004ad187825 */ /* 0x002fca00078e0220 */
[----:B------:R1:W-:Y:S01]  /*f4900*/  @P5 STG.E desc[UR76][R24.64], R172 ;  /* 0x000000ac18005986 */ /* 0x0003e2000c10194c */
[----:B------:R-:W-:Y:S01]  /*f4910*/  LOP3.LUT P2, RZ, R13, 0x8000, RZ, 0xc0, !PT ;  /* 0x000080000dff7812 */ /* 0x000fe2000784c0ff */
[----:B-1----:R-:W-:Y:S01]  /*f4920*/  IMAD.WIDE R24, R173, 0x4, R30 ;  /* 0x00000004ad187825 */ /* 0x002fe200078e021e */
[C---:B------:R-:W-:Y:S01]  /*f4930*/  LOP3.LUT P1, RZ, R13.reuse, 0x10000, RZ, 0xc0, !PT ;  /* 0x000100000dff7812 */ /* 0x040fe2000782c0ff */
[----:B------:R-:W3:Y:S04]  /*f4940*/  LDL.LU R173, [R1+0x38] ;  /* 0x0000380001ad7983 */ /* 0x000ee80000300800 */
[----:B------:R1:W-:Y:S01]  /*f4950*/  @P4 STG.E desc[UR76][R24.64], R174 ;  /* 0x000000ae18004986 */ /* 0x0003e2000c10194c */
[----:B------:R-:W-:Y:S01]  /*f4960*/  LOP3.LUT P0, RZ, R13, 0x20000, RZ, 0xc0, !PT ;  /* 0x000200000dff7812 */ /* 0x000fe2000780c0ff */
[----:B-1----:R-:W-:-:S05]  /*f4970*/  IMAD.WIDE R24, R175, 0x4, R42 ;  /* 0x00000004af187825 */ /* 0x002fca00078e022a */
[----:B------:R1:W-:Y:S02]  /*f4980*/  @P3 STG.E desc[UR76][R24.64], R142 ;  /* 0x0000008e18003986 */ /* 0x0003e4000c10194c */
[----:B-1----:R-:W-:-:S05]  /*f4990*/  IMAD.WIDE R24, R175, 0x4, R40 ;  /* 0x00000004af187825 */ /* 0x002fca00078e0228 */
[----:B------:R1:W-:Y:S02]  /*f49a0*/  @P2 STG.E desc[UR76][R24.64], R143 ;  /* 0x0000008f18002986 */ /* 0x0003e4000c10194c */
[----:B-1----:R-:W-:-:S05]  /*f49b0*/  IMAD.WIDE R24, R175, 0x4, R28 ;  /* 0x00000004af187825 */ /* 0x002fca00078e021c */
[----:B------:R1:W-:Y:S02]  /*f49c0*/  @P1 STG.E desc[UR76][R24.64], R4 ;  /* 0x0000000418001986 */ /* 0x0003e4000c10194c */
[----:B-1----:R-:W-:-:S05]  /*f49d0*/  IMAD.WIDE R24, R175, 0x4, R38 ;  /* 0x00000004af187825 */ /* 0x002fca00078e0226 */
[----:B--2---:R1:W-:Y:S04]  /*f49e0*/  @P0 STG.E desc[UR76][R24.64], R5 ;  /* 0x0000000518000986 */ /* 0x0043e8000c10194c */
[----:B-1----:R-:W2:Y:S04]  /*f49f0*/  LDL.LU R5, [R1+0x628] ;  /* 0x0006280001057983 */ /* 0x002ea80000300800 */
[----:B------:R-:W4:Y:S04]  /*f4a00*/  LDL.LU R172, [R1+0x618] ;  /* 0x0006180001ac7983 */ /* 0x000f280000300800 */
[----:B------:R-:W3:Y:S04]  /*f4a10*/  LDL.LU R174, [R1+0x4f8] ;  /* 0x0004f80001ae7983 */ /* 0x000ee80000300800 */
[----:B------:R-:W3:Y:S04]  /*f4a20*/  LDL.LU R142, [R1+0x4d8] ;  /* 0x0004d800018e7983 */ /* 0x000ee80000300800 */
[----:B------:R-:W3:Y:S04]  /*f4a30*/  LDL.LU R143, [R1+0x4b8] ;  /* 0x0004b800018f7983 */ /* 0x000ee80000300800 */
[----:B------:R-:W3:Y:S04]  /*f4a40*/  LDL.LU R4, [R1+0x418] ;  /* 0x0004180001047983 */ /* 0x000ee80000300800 */
[----:B------:R-:W3:Y:S01]  /*f4a50*/  LDL.LU R177, [R1+0x34] ;  /* 0x0000340001b17983 */ /* 0x000ee20000300800 */
[----:B------:R-:W-:-:S02]  /*f4a60*/  LOP3.LUT P3, RZ, R13, 0x40000, RZ, 0xc0, !PT ;  /* 0x000400000dff7812 */ /* 0x000fc4000786c0ff */
[----:B------:R-:W-:Y:S01]  /*f4a70*/  LOP3.LUT P6, RZ, R13, 0x40000000, RZ, 0xc0, !PT ;  /* 0x400000000dff7812 */ /* 0x000fe200078cc0ff */
[----:B------:R-:W-:Y:S01]  /*f4a80*/  IMAD.WIDE R24, R175, 0x4, R36 ;  /* 0x00000004af187825 */ /* 0x000fe200078e0224 */
        /* <DEDUP_REMOVED lines=29> */
[----:B------:R-:W2:Y:S04]  /*f4c60*/  LDL.LU R141, [R1+0x398] ;  /* 0x00039800018d7983 */ /* 0x000ea80000300800 */
[----:B------:R-:W2:Y:S04]  /*f4c70*/  LDL.LU R2, [R1+0x388] ;  /* 0x0003880001027983 */ /* 0x000ea80000300800 */
[----:B------:R-:W2:Y:S04]  /*f4c80*/  LDL.LU R252, [R1+0x328] ;  /* 0x0003280001fc7983 */ /* 0x000ea80000300800 */
[----:B------:R-:W2:Y:S04]  /*f4c90*/  LDL.LU R179, [R1+0x278] ;  /* 0x0002780001b37983 */ /* 0x000ea80000300800 */
[----:B------:R-:W2:Y:S01]  /*f4ca0*/  LDL.LU R178, [R1+0x268] ;  /* 0x0002680001b27983 */ /* 0x000ea20000300800 */
[----:B------:R-:W-:-:S05]  /*f4cb0*/  IMAD.WIDE R24, R175, 0x4, R34 ;  /* 0x00000004af187825 */ /* 0x000fca00078e0222 */
[----:B----4-:R1:W-:Y:S02]  /*f4cc0*/  @P2 STG.E desc[UR76][R24.64], R172 ;  /* 0x000000ac18002986 */ /* 0x0103e4000c10194c */
[C---:B-1----:R-:W-:Y:S02]  /*f4cd0*/  IMAD.WIDE R24, R175.reuse, 0x4, R32 ;  /* 0x00000004af187825 */ /* 0x042fe400078e0220 */
[----:B------:R-:W4:Y:S04]  /*f4ce0*/  LDL.LU R172, [R1+0x82c] ;  /* 0x00082c0001ac7983 */ /* 0x000f280000300800 */
[----:B---3--:R1:W-:Y:S04]  /*f4cf0*/  @P1 STG.E desc[UR76][R24.64], R174 ;  /* 0x000000ae18001986 */ /* 0x0083e8000c10194c */
[----:B-1----:R-:W3:Y:S01]  /*f4d00*/  LDL.LU R174, [R1+0x6ec] ;  /* 0x0006ec0001ae7983 */ /* 0x002ee20000300800 */
[----:B------:R-:W-:-:S03]  /*f4d10*/  IMAD.WIDE R24, R175, 0x4, R30 ;  /* 0x00000004af187825 */ /* 0x000fc600078e021e */
[----:B------:R-:W3:Y:S04]  /*f4d20*/  LDL.LU R175, [R1+0x6dc] ;  /* 0x0006dc0001af7983 */ /* 0x000ee80000300800 */
[----:B------:R1:W-:Y:S02]  /*f4d30*/  @P0 STG.E desc[UR76][R24.64], R142 ;  /* 0x0000008e18000986 */ /* 0x0003e4000c10194c */
[----:B-1----:R-:W-:Y:S02]  /*f4d40*/  IMAD.WIDE R24, R177, 0x4, R42 ;  /* 0x00000004b1187825 */ /* 0x002fe400078e022a */
[----:B------:R-:W3:Y:S04]  /*f4d50*/  LDL.LU R142, [R1+0x63c] ;  /* 0x00063c00018e7983 */ /* 0x000ee80000300800 */
[----:B------:R1:W-:Y:S04]  /*f4d60*/  @P6 STG.E desc[UR76][R24.64], R143 ;  /* 0x0000008f18006986 */ /* 0x0003e8000c10194c */
[----:B-1----:R-:W3:Y:S01]  /*f4d70*/  LDL.LU R143, [R1+0x62c] ;  /* 0x00062c00018f7983 */ /* 0x002ee20000300800 */
[----:B------:R-:W-:Y:S01]  /*f4d80*/  LOP3.LUT P6, RZ, R15, 0x100000, RZ, 0xc0, !PT ;  /* 0x001000000fff7812 */ /* 0x000fe200078cc0ff */
[----:B------:R-:W-:-:S12]  /*f4d90*/  IMAD.WIDE R24, R177, 0x4, R40 ;  /* 0x00000004b1187825 */ /* 0x000fd800078e0228 */
[----:B------:R1:W-:Y:S01]  /*f4da0*/  @P6 STG.E desc[UR76][R24.64], R4 ;  /* 0x0000000418006986 */ /* 0x0003e2000c10194c */
[----:B------:R-:W-:-:S03]  /*f4db0*/  LOP3.LUT P6, RZ, R15, 0x80000, RZ, 0xc0, !PT ;  /* 0x000800000fff7812 */ /* 0x000fc600078cc0ff */
[----:B-1----:R-:W3:Y:S01]  /*f4dc0*/  LDL.LU R4, [R1+0x61c] ;  /* 0x00061c0001047983 */ /* 0x002ee20000300800 */
[----:B------:R-:W-:Y:S01]  /*f4dd0*/  IMAD.WIDE R24, R177, 0x4, R28 ;  /* 0x00000004b1187825 */ /* 0x000fe200078e021c */
[----:B------:R-:W-:Y:S02]  /*f4de0*/  LOP3.LUT P5, RZ, R13, 0x80000000, RZ, 0xc0, !PT ;  /* 0x800000000dff7812 */ /* 0x000fe400078ac0ff */
[C---:B------:R-:W-:Y:S02]  /*f4df0*/  LOP3.LUT P4, RZ, R23.reuse, 0x1, RZ, 0xc0, !PT ;  /* 0x0000000117ff7812 */ /* 0x040fe4000788c0ff */
[C---:B------:R-:W-:Y:S02]  /*f4e00*/  LOP3.LUT P3, RZ, R23.reuse, 0x2, RZ, 0xc0, !PT ;  /* 0x0000000217ff7812 */ /* 0x040fe4000786c0ff */
[----:B------:R-:W-:Y:S02]  /*f4e10*/  LOP3.LUT P2, RZ, R23, 0x4, RZ, 0xc0, !PT ;  /* 0x0000000417ff7812 */ /* 0x000fe4000784c0ff */
[----:B--2---:R1:W-:Y:S01]  /*f4e20*/  @P6 STG.E desc[UR76][R24.64], R5 ;  /* 0x0000000518006986 */ /* 0x0043e2000c10194c */
[----:B------:R-:W-:-:S03]  /*f4e30*/  LOP3.LUT P6, RZ, R15, 0x40000, RZ, 0xc0, !PT ;  /* 0x000400000fff7812 */ /* 0x000fc600078cc0ff */
[----:B-1----:R-:W2:Y:S01]  /*f4e40*/  LDL.LU R5, [R1+0x4fc] ;  /* 0x0004fc0001057983 */ /* 0x002ea20000300800 */
[----:B------:R-:W-:-:S09]  /*f4e50*/  IMAD.WIDE R24, R177, 0x4, R38 ;  /* 0x00000004b1187825 */ /* 0x000fd200078e0226 */
        /* <DEDUP_REMOVED lines=17> */
[----:B---3--:R1:W-:Y:S02]  /*f4f70*/  @P5 STG.E desc[UR76][R24.64], R174 ;  /* 0x000000ae18005986 */ /* 0x0083e4000c10194c */
[----:B-1----:R-:W-:-:S05]  /*f4f80*/  IMAD.WIDE R24, R173, 0x4, R28 ;  /* 0x00000004ad187825 */ /* 0x002fca00078e021c */
[----:B------:R1:W-:Y:S02]  /*f4f90*/  @P4 STG.E desc[UR76][R24.64], R175 ;  /* 0x000000af18004986 */ /* 0x0003e4000c10194c */
[----:B-1----:R-:W-:-:S05]  /*f4fa0*/  IMAD.WIDE R24, R173, 0x4, R38 ;  /* 0x00000004ad187825 */ /* 0x002fca00078e0226 */
[----:B------:R1:W-:Y:S02]  /*f4fb0*/  @P3 STG.E desc[UR76][R24.64], R142 ;  /* 0x0000008e18003986 */ /* 0x0003e4000c10194c */
[----:B-1----:R-:W-:-:S05]  /*f4fc0*/  IMAD.WIDE R24, R173, 0x4, R36 ;  /* 0x00000004ad187825 */ /* 0x002fca00078e0224 */
[----:B------:R1:W-:Y:S04]  /*f4fd0*/  @P2 STG.E desc[UR76][R24.64], R143 ;  /* 0x0000008f18002986 */ /* 0x0003e8000c10194c */
[----:B-1----:R-:W3:Y:S01]  /*f4fe0*/  LDL.LU R143, [R1+0x4dc] ;  /* 0x0004dc00018f7983 */ /* 0x002ee20000300800 */
[C---:B------:R-:W-:Y:S02]  /*f4ff0*/  LOP3.LUT P1, RZ, R23.reuse, 0x8, RZ, 0xc0, !PT ;  /* 0x0000000817ff7812 */ /* 0x040fe4000782c0ff */
[----:B------:R-:W-:Y:S01]  /*f5000*/  LOP3.LUT P0, RZ, R23, 0x10, RZ, 0xc0, !PT ;  /* 0x0000001017ff7812 */ /* 0x000fe2000780c0ff */
[----:B------:R-:W-:-:S10]  /*f5010*/  IMAD.WIDE R24, R173, 0x4, R34 ;  /* 0x00000004ad187825 */ /* 0x000fd400078e0222 */
[----:B------:R1:W-:Y:S02]  /*f5020*/  @P1 STG.E desc[UR76][R24.64], R4 ;  /* 0x0000000418001986 */ /* 0x0003e4000c10194c */
[----:B-1----:R-:W-:-:S05]  /*f5030*/  IMAD.WIDE R24, R173, 0x4, R32 ;  /* 0x00000004ad187825 */ /* 0x002fca00078e0220 */
[----:B--2---:R1:W-:Y:S04]  /*f5040*/  @P0 STG.E desc[UR76][R24.64], R5 ;  /* 0x0000000518000986 */ /* 0x0043e8000c10194c */
[----:B-1----:R-:W2:Y:S04]  /*f5050*/  LDL.LU R5, [R1+0x4bc] ;  /* 0x0004bc0001057983 */ /* 0x002ea80000300800 */
[----:B------:R-:W4:Y:S04]  /*f5060*/  LDL.LU R172, [R1+0x41c] ;  /* 0x00041c0001ac7983 */ /* 0x000f280000300800 */
[----:B------:R-:W2:Y:S04]  /*f5070*/  LDL.LU R174, [R1+0x40c] ;  /* 0x00040c0001ae7983 */ /* 0x000ea80000300800 */
[----:B------:R-:W2:Y:S04]  /*f5080*/  LDL.LU R175, [R1+0x39c] ;  /* 0x00039c0001af7983 */ /* 0x000ea80000300800 */
[----:B------:R-:W2:Y:S04]  /*f5090*/  LDL.LU R142, [R1+0x38c] ;  /* 0x00038c00018e7983 */ /* 0x000ea80000300800 */
[----:B------:R-:W2:Y:S01]  /*f50a0*/  LDL.LU R4, [R1+0x3c] ;  /* 0x00003c0001047983 */ /* 0x000ea20000300800 */
[----:B------:R-:W-:Y:S01]  /*f50b0*/  LOP3.LUT P3, RZ, R23, 0x20, RZ, 0xc0, !PT ;  /* 0x0000002017ff7812 */ /* 0x000fe2000786c0ff */
[----:B------:R-:W-:-:S12]  /*f50c0*/  IMAD.WIDE R24, R173, 0x4, R30 ;  /* 0x00000004ad187825 */ /* 0x000fd800078e021e */
[----:B---3--:R1:W-:Y:S04]  /*f50d0*/  @P3 STG.E desc[UR76][R24.64], R143 ;  /* 0x0000008f18003986 */ /* 0x0083e8000c10194c */
[----:B-1----:R-:W3:Y:S01]  /*f50e0*/  LDL.LU R143, [R1+0x32c] ;  /* 0x00032c00018f7983 */ /* 0x002ee20000300800 */
[----:B------:R-:W-:Y:S02]  /*f50f0*/  LOP3.LUT P6, RZ, R23, 0x20000, RZ, 0xc0, !PT ;  /* 0x0002000017ff7812 */ /* 0x000fe400078cc0ff */
[----:B------:R-:W-:Y:S01]  /*f5100*/  LOP3.LUT R15, R15, 0xffffffdf, RZ, 0xc0, !PT ;  /* 0xffffffdf0f0f7812 */ /* 0x000fe200078ec0ff */
[----:B------:R-:W3:Y:S10]  /*f5110*/  LDL.LU R173, [R1+0x40] ;  /* 0x0000400001ad7983 */ /* 0x000ef40000300800 */
[----:B------:R-:W-:-:S02]  /*f5120*/  @P6 LOP3.LUT R15, R15, 0x20, RZ, 0xfc, !PT ;  /* 0x000000200f0f6812 */ /* 0x000fc400078efcff */
[----:B------:R-:W-:Y:S02]  /*f5130*/  LOP3.LUT P6, RZ, R23, 0x10000, RZ, 0xc0, !PT ;  /* 0x0001000017ff7812 */ /* 0x000fe400078cc0ff */
        /* <DEDUP_REMOVED lines=17> */
[----:B--2---:R-:W-:-:S05]  /*f5250*/  IMAD.WIDE R24, R4, 0x4, R42 ;  /* 0x0000000404187825 */ /* 0x004fca00078e022a */
[----:B------:R1:W-:Y:S04]  /*f5260*/  @P2 STG.E desc[UR76][R24.64], R5 ;  /* 0x0000000518002986 */ /* 0x0003e8000c10194c */
[----:B-1----:R-:W2:Y:S04]  /*f5270*/  LDL.LU R5, [R1+0x27c] ;  /* 0x00027c0001057983 */ /* 0x002ea80000300800 */
[----:B------:R-:W2:Y:S04]  /*f5280*/  LDL.LU R140, [R1+0x26c] ;  /* 0x00026c00018c7983 */ /* 0x000ea80000300800 */
[----:B------:R-:W2:Y:S04]  /*f5290*/  LDL.LU R141, [R1+0xab0] ;  /* 0x000ab000018d7983 */ /* 0x000ea80000300800 */
[----:B------:R-:W2:Y:S01]  /*f52a0*/  LDL.LU R2, [R1+0x9e0] ;  /* 0x0009e00001027983 */ /* 0x000ea20000300800 */
[----:B------:R-:W-:-:S02]  /*f52b0*/  @P6 LOP3.LUT R15, R15, 0x800, RZ, 0xfc, !PT ;  /* 0x000008000f0f6812 */ /* 0x000fc400078efcff */
[C---:B------:R-:W-:Y:S01]  /*f52c0*/  LOP3.LUT P6, RZ, R23.reuse, 0x400, RZ, 0xc0, !PT ;  /* 0x0000040017ff7812 */ /* 0x040fe200078cc0ff */
[----:B------:R-:W2:Y:S01]  /*f52d0*/  LDL.LU R252, [R1+0x9d0] ;  /* 0x0009d00001fc7983 */ /* 0x000ea20000300800 */
[C---:B------:R-:W-:Y:S02]  /*f52e0*/  LOP3.LUT P1, RZ, R23.reuse, 0x80, RZ, 0xc0, !PT ;  /* 0x0000008017ff7812 */ /* 0x040fe4000782c0ff */
[----:B------:R-:W-:Y:S01]  /*f52f0*/  LOP3.LUT P0, RZ, R23, 0x100, RZ, 0xc0, !PT ;  /* 0x0000010017ff7812 */ /* 0x000fe2000780c0ff */
[----:B------:R-:W-:Y:S01]  /*f5300*/  IMAD.WIDE R24, R4, 0x4, R40 ;  /* 0x0000000404187825 */ /* 0x000fe200078e0228 */
[----:B------:R-:W-:Y:S01]  /*f5310*/  LOP3.LUT R15, R15, 0xffffefff, RZ, 0xc0, !PT ;  /* 0xffffefff0f0f7812 */ /* 0x000fe200078ec0ff */
[----:B------:R-:W2:Y:S04]  /*f5320*/  LDL.LU R179, [R1+0x9c0] ;  /* 0x0009c00001b37983 */ /* 0x000ea80000300800 */
[----:B------:R-:W2:Y:S02]  /*f5330*/  LDL.LU R177, [R1+0x8a0] ;  /* 0x0008a00001b17983 */ /* 0x000ea40000300800 */
[----:B------:R-:W-:-:S02]  /*f5340*/  @P6 LOP3.LUT R15, R15, 0x1000, RZ, 0xfc, !PT ;  /* 0x000010000f0f6812 */ /* 0x000fc400078efcff */
[----:B------:R-:W-:Y:S01]  /*f5350*/  LOP3.LUT P6, RZ, R23, 0x200, RZ, 0xc0, !PT ;  /* 0x0000020017ff7812 */ /* 0x000fe200078cc0ff */
[----:B----4-:R1:W-:Y:S04]  /*f5360*/  @P1 STG.E desc[UR76][R24.64], R172 ;  /* 0x000000ac18001986 */ /* 0x0103e8000c10194c */
[----:B------:R-:W4:Y:S01]  /*f5370*/  LDL.LU R178, [R1+0x880] ;  /* 0x0008800001b27983 */ /* 0x000f220000300800 */
[----:B-1----:R-:W-:-:S03]  /*f5380*/  IMAD.WIDE R24, R4, 0x4, R28 ;  /* 0x0000000404187825 */ /* 0x002fc600078e021c */
[----:B------:R-:W4:Y:S04]  /*f5390*/  LDL.LU R172, [R1+0x860] ;  /* 0x0008600001ac7983 */ /* 0x000f280000300800 */
[----:B------:R1:W-:Y:S02]  /*f53a0*/  @P0 STG.E desc[UR76][R24.64], R174 ;  /* 0x000000ae18000986 */ /* 0x0003e4000c10194c */
[----:B-1----:R-:W-:-:S05]  /*f53b0*/  IMAD.WIDE R24, R4, 0x4, R38 ;  /* 0x0000000404187825 */ /* 0x002fca00078e0226 */
[----:B------:R1:W-:Y:S01]  /*f53c0*/  @P6 STG.E desc[UR76][R24.64], R175 ;  /* 0x000000af18006986 */ /* 0x0003e2000c10194c */
[C---:B------:R-:W-:Y:S01]  /*f53d0*/  LOP3.LUT P6, RZ, R15.reuse, 0x1000, RZ, 0xc0, !PT ;  /* 0x000010000fff7812 */ /* 0x040fe200078cc0ff */
[----:B-1----:R-:W-:Y:S02]  /*f53e0*/  IMAD.WIDE R24, R4, 0x4, R36 ;  /* 0x0000000404187825 */ /* 0x002fe400078e0224 */
[----:B------:R-:W4:Y:S10]  /*f53f0*/  LDL.LU R175, [R1+0x840] ;  /* 0x0008400001af7983 */ /* 0x000f340000300800 */
[----:B------:R1:W-:Y:S01]  /*f5400*/  @P6 STG.E desc[UR76][R24.64], R142 ;  /* 0x0000008e18006986 */ /* 0x0003e2000c10194c */
[----:B------:R-:W-:-:S03]  /*f5410*/  LOP3.LUT P6, RZ, R15, 0x800, RZ, 0xc0, !PT ;  /* 0x000008000fff7812 */ /* 0x000fc600078cc0ff */
[----:B-1----:R-:W4:Y:S04]  /*f5420*/  LDL.LU R142, [R1+0x830] ;  /* 0x00083000018e7983 */ /* 0x002f280000300800 */
[----:B------:R-:W4:Y:S01]  /*f5430*/  LDL.LU R174, [R1+0x44] ;  /* 0x0000440001ae7983 */ /* 0x000f220000300800 */
[----:B------:R-:W-:-:S05]  /*f5440*/  IMAD.WIDE R24, R4, 0x4, R34 ;  /* 0x0000000404187825 */ /* 0x000fca00078e0222 */
[----:B---3--:R1:W-:Y:S04]  /*f5450*/  @P6 STG.E desc[UR76][R24.64], R143 ;  /* 0x0000008f18006986 */ /* 0x0083e8000c10194c */
        /* <DEDUP_REMOVED lines=12> */
[----:B------:R-:W2:Y:S10]  /*f5520*/  LDL.LU R5, [R1+0x4eac] ;  /* 0x004eac0001057983 */ /* 0x000eb40000300800 */
[----:B------:R1:W-:Y:S01]  /*f5530*/  @P6 STG.E desc[UR76][R24.64], R140 ;  /* 0x0000008c18006986 */ /* 0x0003e2000c10194c */
[----:B------:R-:W-:-:S03]  /*f5540*/  LOP3.LUT P6, RZ, R15, 0x100, RZ, 0xc0, !PT ;  /* 0x000001000fff7812 */ /* 0x000fc600078cc0ff */
[----:B------:R-:W2:Y:S01]  /*f5550*/  LDL.LU R4, [R1+0x4ea8] ;  /* 0x004ea80001047983 */ /* 0x000ea20000300800 */
[----:B-1----:R-:W-:-:S09]  /*f5560*/  IMAD.WIDE R24, R173, 0x4, R42 ;  /* 0x00000004ad187825 */ /* 0x002fd200078e022a */
        /* <DEDUP_REMOVED lines=12> */
[----:B-1----:R-:W-:-:S05]  /*f5630*/  IMAD.WIDE R24, R173, 0x4, R34 ;  /* 0x00000004ad187825 */ /* 0x002fca00078e0222 */
[----:B----4-:R1:W-:Y:S02]  /*f5640*/  @P4 STG.E desc[UR76][R24.64], R178 ;  /* 0x000000b218004986 */ /* 0x0103e4000c10194c */
[C---:B-1----:R-:W-:Y:S02]  /*f5650*/  IMAD.WIDE R24, R173.reuse, 0x4, R32 ;  /* 0x00000004ad187825 */ /* 0x042fe400078e0220 */
[----:B------:R-:W4:Y:S04]  /*f5660*/  LDL.LU R178, [R1+0x4c] ;  /* 0x00004c0001b27983 */ /* 0x000f280000300800 */
        /* <DEDUP_REMOVED lines=8> */
[----:B------:R-:W2:Y:S04]  /*f56f0*/  LDL.LU R179, [R1+0x650] ;  /* 0x0006500001b37983 */ /* 0x000ea80000300800 */
        /* <DEDUP_REMOVED lines=30> */
[----:B------:R-:W-:Y:S02]  /*f58e0*/  LOP3.LUT P6, RZ, R23, 0x20000000, RZ, 0xc0, !PT ;  /* 0x2000000017ff7812 */ /* 0x000fe400078cc0ff */
        /* <DEDUP_REMOVED lines=12> */
[----:B--2---:R1:W-:Y:S02]  /*f59b0*/  @P2 STG.E desc[UR76][R24.64], R179 ;  /* 0x000000b318002986 */ /* 0x0043e4000c10194c */
[C---:B-1----:R-:W-:Y:S02]  /*f59c0*/  IMAD.WIDE R24, R174.reuse, 0x4, R36 ;  /* 0x00000004ae187825 */ /* 0x042fe400078e0224 */
[----:B------:R-:W2:Y:S04]  /*f59d0*/  LDL.LU R179, [R1+0x864] ;  /* 0x0008640001b37983 */ /* 0x000ea80000300800 */
[----:B------:R1:W-:Y:S02]  /*f59e0*/  @P1 STG.E desc[UR76][R24.64], R177 ;  /* 0x000000b118001986 */ /* 0x0003e4000c10194c */
[----:B-1----:R-:W-:-:S02]  /*f59f0*/  IMAD.WIDE R24, R174, 0x4, R34 ;  /* 0x00000004ae187825 */ /* 0x002fc400078e0222 */
[----:B------:R-:W2:Y:S04]  /*f5a00*/  LDL.LU R177, [R1+0x844] ;  /* 0x0008440001b17983 */ /* 0x000ea80000300800 */
[----:B------:R1:W-:Y:S02]  /*f5a10*/  @P0 STG.E desc[UR76][R24.64], R172 ;  /* 0x000000ac18000986 */ /* 0x0003e4000c10194c */
[C---:B-1----:R-:W-:Y:S02]  /*f5a20*/  IMAD.WIDE R24, R174.reuse, 0x4, R32 ;  /* 0x00000004ae187825 */ /* 0x042fe400078e0220 */
[----:B------:R-:W2:Y:S04]  /*f5a30*/  LDL.LU R172, [R1+0x834] ;  /* 0x0008340001ac7983 */ /* 0x000ea80000300800 */
[----:B------:R1:W-:Y:S01]  /*f5a40*/  @P6 STG.E desc[UR76][R24.64], R173 ;  /* 0x000000ad18006986 */ /* 0x0003e2000c10194c */
[----:B------:R-:W-:Y:S01]  /*f5a50*/  LOP3.LUT P6, RZ, R15, 0x10, RZ, 0xc0, !PT ;  /* 0x000000100fff7812 */ /* 0x000fe200078cc0ff */
[----:B-1----:R-:W-:-:S02]  /*f5a60*/  IMAD.WIDE R24, R174, 0x4, R30 ;  /* 0x00000004ae187825 */ /* 0x002fc400078e021e */
[----:B------:R-:W2:Y:S10]  /*f5a70*/  LDL.LU R173, [R1+0x734] ;  /* 0x0007340001ad7983 */ /* 0x000eb40000300800 */
[----:B------:R1:W-:Y:S01]  /*f5a80*/  @P6 STG.E desc[UR76][R24.64], R175 ;  /* 0x000000af18006986 */ /* 0x0003e2000c10194c */
[----:B------:R-:W-:-:S03]  /*f5a90*/  LOP3.LUT P6, RZ, R15, 0x8, RZ, 0xc0, !PT ;  /* 0x000000080fff7812 */ /* 0x000fc600078cc0ff */
[----:B------:R-:W2:Y:S04]  /*f5aa0*/  LDL.LU R174, [R1+0x6c4] ;  /* 0x0006c40001ae7983 */ /* 0x000ea80000300800 */
[----:B-1----:R-:W2:Y:S01]  /*f5ab0*/  LDL.LU R175, [R1+0x654] ;  /* 0x0006540001af7983 */ /* 0x002ea20000300800 */
[----:B------:R-:W-:-:S05]  /*f5ac0*/  IMAD.WIDE R24, R142, 0x4, R42 ;  /* 0x000000048e187825 */ /* 0x000fca00078e022a */
        /* <DEDUP_REMOVED lines=23> */
[----:B-1----:R-:W-:Y:S01]  /*f5c40*/  IMAD.WIDE R24, R142, 0x4, R30 ;  /* 0x000000048e187825 */ /* 0x002fe200078e021e */
[C---:B------:R-:W-:Y:S01]  /*f5c50*/  LOP3.LUT P2, RZ, R22.reuse, 0x100, RZ, 0xc0, !PT ;  /* 0x0000010016ff7812 */ /* 0x040fe2000784c0ff */
[----:B------:R-:W2:Y:S04]  /*f5c60*/  LDL.LU R142, [R1+0x54] ;  /* 0x00005400018e7983 */ /* 0x000ea80000300800 */
        /* <DEDUP_REMOVED lines=20> */
[----:B------:R-:W-:Y:S01]  /*f5db0*/  LOP3.LUT P3, RZ, R22, 0x800, RZ, 0xc0, !PT ;  /* 0x0000080016ff7812 */ /* 0x000fe2000786c0ff */
        /* <DEDUP_REMOVED lines=16> */
[----:B------:R-:W3:Y:S01]  /*f5ec0*/  LDL.LU R23, [R1+0x8a8] ;  /* 0x0008a80001177983 */ /* 0x000ee20000300800 */
[----:B------:R-:W-:-:S03]  /*f5ed0*/  LOP3.LUT R13, R13, 0xfdffffff, RZ, 0xc0, !PT ;  /* 0xfdffffff0d0d7812 */ /* 0x000fc600078ec0ff */
[----:B------:R-:W3:Y:S01]  /*f5ee0*/  LDL.LU R140, [R1+0x888] ;  /* 0x00088800018c7983 */ /* 0x000ee20000300800 */
[----:B------:R-:W-:Y:S02]  /*f5ef0*/  @P6 LOP3.LUT R13, R13, 0x2000000, RZ, 0xfc, !PT ;  /* 0x020000000d0d6812 */ /* 0x000fe400078efcff */
[----:B------:R-:W-:Y:S01]  /*f5f00*/  LOP3.LUT P6, RZ, R22, 0x40000, RZ, 0xc0, !PT ;  /* 0x0004000016ff7812 */ /* 0x000fe200078cc0ff */
[----:B------:R-:W3:Y:S01]  /*f5f10*/  LDL.LU R141, [R1+0x868] ;  /* 0x00086800018d7983 */ /* 0x000ee20000300800 */
[----:B------:R-:W-:-:S03]  /*f5f20*/  LOP3.LUT R13, R13, 0xfbffffff, RZ, 0xc0, !PT ;  /* 0xfbffffff0d0d7812 */ /* 0x000fc600078ec0ff */
[----:B------:R-:W3:Y:S01]  /*f5f30*/  LDL.LU R252, [R1+0x848] ;  /* 0x0008480001fc7983 */ /* 0x000ee20000300800 */
[C---:B------:R-:W-:Y:S02]  /*f5f40*/  LOP3.LUT P2, RZ, R22.reuse, 0x1000, RZ, 0xc0, !PT ;  /* 0x0000100016ff7812 */ /* 0x040fe4000784c0ff */
[----:B------:R-:W-:Y:S01]  /*f5f50*/  LOP3.LUT P1, RZ, R22, 0x2000, RZ, 0xc0, !PT ;  /* 0x0000200016ff7812 */ /* 0x000fe2000782c0ff */
[----:B------:R-:W-:Y:S01]  /*f5f60*/  IMAD.WIDE R24, R178, 0x4, R32 ;  /* 0x00000004b2187825 */ /* 0x000fe200078e0220 */
[----:B------:R-:W3:Y:S03]  /*f5f70*/  LDL.LU R179, [R1+0x838] ;  /* 0x0008380001b37983 */ /* 0x000ee60000300800 */
[----:B------:R-:W-:Y:S02]  /*f5f80*/  @P6 LOP3.LUT R13, R13, 0x4000000, RZ, 0xfc, !PT ;  /* 0x040000000d0d6812 */ /* 0x000fe400078efcff */
        /* <DEDUP_REMOVED lines=11> */
[----:B--2---:R1:W-:Y:S04]  /*f6040*/  @P1 STG.E desc[UR76][R24.64], R172 ;  /* 0x000000ac18001986 */ /* 0x0043e8000c10194c */
[----:B------:R-:W2:Y:S01]  /*f6050*/  LDL.LU R178, [R1+0x6c8] ;  /* 0x0006c80001b27983 */ /* 0x000ea20000300800 */
[----:B-1----:R-:W-:-:S03]  /*f6060*/  IMAD.WIDE R24, R2, 0x4, R42 ;  /* 0x0000000402187825 */ /* 0x002fc600078e022a */
        /* <DEDUP_REMOVED lines=33> */
[----:B----4-:R1:W-:Y:S01]  /*f6280*/  @P6 STG.E desc[UR76][R24.64], R177 ;  /* 0x000000b118006986 */ /* 0x0103e2000c10194c */
[----:B------:R-:W-:Y:S01]  /*f6290*/  LOP3.LUT P3, RZ, R22, 0x4000000, RZ, 0xc0, !PT ;  /* 0x0400000016ff7812 */ /* 0x000fe2000786c0ff */
[----:B-1----:R-:W-:-:S05]  /*f62a0*/  IMAD.WIDE R24, R142, 0x4, R28 ;  /* 0x000000048e187825 */ /* 0x002fca00078e021c */
        /* <DEDUP_REMOVED lines=17> */
[----:B------:R-:W2:Y:S04]  /*f63c0*/  LDL.LU R174, [R1+0x9cc] ;  /* 0x0009cc0001ae7983 */ /* 0x000ea80000300800 */
[----:B------:R-:W2:Y:S04]  /*f63d0*/  LDL.LU R175, [R1+0x8ac] ;  /* 0x0008ac0001af7983 */ /* 0x000ea80000300800 */
[----:B------:R-:W2:Y:S04]  /*f63e0*/  LDL.LU R142, [R1+0x88c] ;  /* 0x00088c00018e7983 */ /* 0x000ea80000300800 */
[----:B------:R-:W2:Y:S01]  /*f63f0*/  LDL.LU R25, [R1+0x58] ;  /* 0x0000580001197983 */ /* 0x000ea20000300800 */
[----:B------:R-:W-:-:S02]  /*f6400*/  LOP3.LUT P3, RZ, R22, 0x40000000, RZ, 0xc0, !PT ;  /* 0x4000000016ff7812 */ /* 0x000fc4000786c0ff */
[----:B------:R-:W-:Y:S01]  /*f6410*/  LOP3.LUT P2, RZ, R22, 0x80000000, RZ, 0xc0, !PT ;  /* 0x8000000016ff7812 */ /* 0x000fe2000784c0ff */
        /* <DEDUP_REMOVED lines=15> */
[----:B------:R-:W-:Y:S01]  /*f6510*/  @P6 LOP3.LUT R13, R13, 0x20000, RZ, 0xfc, !PT ;  /* 0x000200000d0d6812 */ /* 0x000fe200078efcff */
[----:B--2---:R-:W-:-:S05]  /*f6520*/  IMAD.WIDE R22, R25, 0x4, R42 ;  /* 0x0000000419167825 */ /* 0x004fca00078e022a */
[----:B------:R1:W-:Y:S04]  /*f6530*/  @P3 STG.E desc[UR76][R22.64], R143 ;  /* 0x0000008f16003986 */ /* 0x0003e8000c10194c */
[----:B-1----:R-:W2:Y:S04]  /*f6540*/  LDL.LU R143, [R1+0x86c] ;  /* 0x00086c00018f7983 */ /* 0x002ea80000300800 */
[----:B------:R-:W2:Y:S04]  /*f6550*/  LDL.LU R15, [R1+0x84c] ;  /* 0x00084c00010f7983 */ /* 0x000ea80000300800 */
[----:B------:R-:W2:Y:S01]  /*f6560*/  LDL.LU R140, [R1+0x83c] ;  /* 0x00083c00018c7983 */ /* 0x000ea20000300800 */
[----:B------:R-:W-:-:S03]  /*f6570*/  LOP3.LUT P6, RZ, R21, 0x20, RZ, 0xc0, !PT ;  /* 0x0000002015ff7812 */ /* 0x000fc600078cc0ff */
[----:B------:R-:W2:Y:S01]  /*f6580*/  LDL.LU R141, [R1+0x73c] ;  /* 0x00073c00018d7983 */ /* 0x000ea20000300800 */
[----:B------:R-:W-:-:S03]  /*f6590*/  LOP3.LUT R13, R13, 0xfffbffff, RZ, 0xc0, !PT ;  /* 0xfffbffff0d0d7812 */ /* 0x000fc600078ec0ff */
[----:B------:R-:W2:Y:S01]  /*f65a0*/  LDL.LU R2, [R1+0x6cc] ;  /* 0x0006cc0001027983 */ /* 0x000ea20000300800 */
[----:B------:R-:W-:Y:S01]  /*f65b0*/  LOP3.LUT P1, RZ, R21, 0x1, RZ, 0xc0, !PT ;  /* 0x0000000115ff7812 */ /* 0x000fe2000782c0ff */
[----:B------:R-:W-:Y:S02]  /*f65c0*/  IMAD.WIDE R22, R25, 0x4, R40 ;  /* 0x0000000419167825 */ /* 0x000fe400078e0228 */
[----:B------:R-:W2:Y:S02]  /*f65d0*/  LDL.LU R252, [R1+0x65c] ;  /* 0x00065c0001fc7983 */ /* 0x000ea40000300800 */
[----:B------:R-:W-:Y:S02]  /*f65e0*/  @P6 LOP3.LUT R13, R13, 0x40000, RZ, 0xfc, !PT ;  /* 0x000400000d0d6812 */ /* 0x000fe400078efcff */
[----:B------:R-:W-:Y:S01]  /*f65f0*/  LOP3.LUT P6, RZ, R21, 0x10, RZ, 0xc0, !PT ;  /* 0x0000001015ff7812 */ /* 0x000fe200078cc0ff */
[----:B---3--:R1:W-:Y:S01]  /*f6600*/  @P2 STG.E desc[UR76][R22.64], R178 ;  /* 0x000000b216002986 */ /* 0x0083e2000c10194c */
[----:B------:R-:W-:-:S02]  /*f6610*/  LOP3.LUT R13, R13, 0xfff7ffff, RZ, 0xc0, !PT ;  /* 0xfff7ffff0d0d7812 */ /* 0x000fc400078ec0ff */
[----:B------:R-:W-:Y:S01]  /*f6620*/  LOP3.LUT P0, RZ, R21, 0x2, RZ, 0xc0, !PT ;  /* 0x0000000215ff7812 */ /* 0x000fe2000780c0ff */
[----:B------:R-:W3:Y:S04]  /*f6630*/  LDL.LU R179, [R1+0x64c] ;  /* 0x00064c0001b37983 */ /* 0x000ee80000300800 */
[----:B------:R-:W3:Y:S04]  /*f6640*/  LDL.LU R177, [R1+0x54c] ;  /* 0x00054c0001b17983 */ /* 0x000ee80000300800 */
[----:B------:R-:W-:Y:S01]  /*f6650*/  @P6 LOP3.LUT R13, R13, 0x80000, RZ, 0xfc, !PT ;  /* 0x000800000d0d6812 */ /* 0x000fe200078efcff */
[----:B-1----:R-:W-:Y:S01]  /*f6660*/  IMAD.WIDE R22, R25, 0x4, R28 ;  /* 0x0000000419167825 */ /* 0x002fe200078e021c */
[----:B------:R-:W-:Y:S01]  /*f6670*/  LOP3.LUT P6, RZ, R21, 0x8, RZ, 0xc0, !PT ;  /* 0x0000000815ff7812 */ /* 0x000fe200078cc0ff */
[----:B------:R-:W3:Y:S01]  /*f6680*/  LDL.LU R178, [R1+0x52c] ;  /* 0x00052c0001b27983 */ /* 0x000ee20000300800 */
[----:B------:R-:W-:-:S03]  /*f6690*/  LOP3.LUT R13, R13, 0xffefffff, RZ, 0xc0, !PT ;  /* 0xffefffff0d0d7812 */ /* 0x000fc600078ec0ff */
[----:B----4-:R1:W-:Y:S08]  /*f66a0*/  @P1 STG.E desc[UR76][R22.64], R173 ;  /* 0x000000ad16001986 */ /* 0x0103f0000c10194c */
[----:B------:R-:W-:Y:S02]  /*f66b0*/  @P6 LOP3.LUT R13, R13, 0x100000, RZ, 0xfc, !PT ;  /* 0x001000000d0d6812 */ /* 0x000fe400078efcff */
[----:B------:R-:W-:Y:S01]  /*f66c0*/  LOP3.LUT P6, RZ, R21, 0x4, RZ, 0xc0, !PT ;  /* 0x0000000415ff7812 */ /* 0x000fe200078cc0ff */
[----:B-1----:R-:W-:-:S05]  /*f66d0*/  IMAD.WIDE R22, R25, 0x4, R38 ;  /* 0x0000000419167825 */ /* 0x002fca00078e0226 */
[----:B------:R1:W-:Y:S02]  /*f66e0*/  @P0 STG.E desc[UR76][R22.64], R174 ;  /* 0x000000ae16000986 */ /* 0x0003e4000c10194c */
[----:B-1----:R-:W-:-:S05]  /*f66f0*/  IMAD.WIDE R22, R25, 0x4, R36 ;  /* 0x0000000419167825 */ /* 0x002fca00078e0224 */
[----:B------:R1:W-:Y:S01]  /*f6700*/  @P6 STG.E desc[UR76][R22.64], R175 ;  /* 0x000000af16006986 */ /* 0x0003e2000c10194c */
[----:B------:R-:W-:Y:S01]  /*f6710*/  LOP3.LUT P6, RZ, R13, 0x100000, RZ, 0xc0, !PT ;  /* 0x001000000dff7812 */ /* 0x000fe200078cc0ff */
[----:B-1----:R-:W-:Y:S02]  /*f6720*/  IMAD.WIDE R22, R25, 0x4, R34 ;  /* 0x0000000419167825 */ /* 0x002fe400078e0222 */
[----:B------:R-:W4:Y:S04]  /*f6730*/  LDL.LU R175, [R1+0x37c] ;  /* 0x00037c0001af7983 */ /* 0x000f280000300800 */
[----:B------:R-:W3:Y:S06]  /*f6740*/  LDL.LU R173, [R1+0x70] ;  /* 0x0000700001ad7983 */ /* 0x000eec0000300800 */
[----:B------:R1:W-:Y:S01]  /*f6750*/  @P6 STG.E desc[UR76][R22.64], R142 ;  /* 0x0000008e16006986 */ /* 0x0003e2000c10194c */
[----:B------:R-:W-:-:S03]  /*f6760*/  LOP3.LUT P6, RZ, R13, 0x80000, RZ, 0xc0, !PT ;  /* 0x000800000dff7812 */ /* 0x000fc600078cc0ff */
[----:B------:R-:W3:Y:S04]  /*f6770*/  LDL.LU R174, [R1+0xb60] ;  /* 0x000b600001ae7983 */ /* 0x000ee80000300800 */
[----:B-1----:R-:W4:Y:S01]  /*f6780*/  LDL.LU R142, [R1+0xb20] ;  /* 0x000b2000018e7983 */ /* 0x002f220000300800 */
[----:B------:R-:W-:-:S05]  /*f6790*/  IMAD.WIDE R22, R25, 0x4, R32 ;  /* 0x0000000419167825 */ /* 0x000fca00078e0220 */
[----:B--2---:R1:W-:Y:S04]  /*f67a0*/  @P6 STG.E desc[UR76][R22.64], R143 ;  /* 0x0000008f16006986 */ /* 0x0043e8000c10194c */
[----:B-1----:R-:W2:Y:S01]  /*f67b0*/  LDL.LU R143, [R1+0xb10] ;  /* 0x000b1000018f7983 */ /* 0x002ea20000300800 */
        /* <DEDUP_REMOVED lines=28> */
[----:B----4-:R1:W-:Y:S01]  /*f6980*/  @P3 STG.E desc[UR76][R22.64], R175 ;  /* 0x000000af16003986 */ /* 0x0103e2000c10194c */
[----:B------:R-:W-:Y:S01]  /*f6990*/  LOP3.LUT P0, RZ, R21, 0x10000, RZ, 0xc0, !PT ;  /* 0x0001000015ff7812 */ /* 0x000fe2000780c0ff */
[C---:B-1----:R-:W-:Y:S02]  /*f69a0*/  IMAD.WIDE R22, R173.reuse, 0x4, R42 ;  /* 0x00000004ad167825 */ /* 0x042fe400078e022a */
[----:B------:R-:W3:Y:S04]  /*f69b0*/  LDL.LU R175, [R1+0x78] ;  /* 0x0000780001af7983 */ /* 0x000ee80000300800 */
        /* <DEDUP_REMOVED lines=27> */
[----:B--2---:R1:W-:Y:S04]  /*f6b70*/  @P3 STG.E desc[UR76][R22.64], R143 ;  /* 0x0000008f16003986 */ /* 0x0043e8000c10194c */
[----:B-1----:R-:W2:Y:S04]  /*f6b80*/  LDL.LU R143, [R1+0x770] ;  /* 0x00077000018f7983 */ /* 0x002ea80000300800 */
[----:B------:R-:W2:Y:S01]  /*f6b90*/  LDL.LU R15, [R1+0x720] ;  /* 0x00072000010f7983 */ /* 0x000ea20000300800 */
[----:B------:R-:W-:-:S03]  /*f6ba0*/  LOP3.LUT R13, R13, 0xfffffdff, RZ, 0xc0, !PT ;  /* 0xfffffdff0d0d7812 */ /* 0x000fc600078ec0ff */
[----:B------:R-:W2:Y:S01]  /*f6bb0*/  LDL.LU R140, [R1+0x660] ;  /* 0x00066000018c7983 */ /* 0x000ea20000300800 */
[----:B------:R-:W-:Y:S02]  /*f6bc0*/  @P6 LOP3.LUT R13, R13, 0x200, RZ, 0xfc, !PT ;  /* 0x000002000d0d6812 */ /* 0x000fe400078efcff */
[----:B------:R-:W-:Y:S01]  /*f6bd0*/  LOP3.LUT P6, RZ, R21, 0x1000000, RZ, 0xc0, !PT ;  /* 0x0100000015ff7812 */ /* 0x000fe200078cc0ff */
[----:B------:R-:W2:Y:S01]  /*f6be0*/  LDL.LU R141, [R1+0x5b0] ;  /* 0x0005b000018d7983 */ /* 0x000ea20000300800 */
[----:B------:R-:W-:-:S03]  /*f6bf0*/  LOP3.LUT R13, R13, 0xfffffbff, RZ, 0xc0, !PT ;  /* 0xfffffbff0d0d7812 */ /* 0x000fc600078ec0ff */
[----:B------:R-:W2:Y:S01]  /*f6c00*/  LDL.LU R2, [R1+0x550] ;  /* 0x0005500001027983 */ /* 0x000ea20000300800 */
[C---:B------:R-:W-:Y:S02]  /*f6c10*/  LOP3.LUT P2, RZ, R21.reuse, 0x40000, RZ, 0xc0, !PT ;  /* 0x0004000015ff7812 */ /* 0x040fe4000784c0ff */
[----:B------:R-:W-:Y:S01]  /*f6c20*/  LOP3.LUT P1, RZ, R21, 0x80000, RZ, 0xc0, !PT ;  /* 0x0008000015ff7812 */ /* 0x000fe2000782c0ff */
[----:B------:R-:W-:Y:S01]  /*f6c30*/  IMAD.WIDE R22, R173, 0x4, R36 ;  /* 0x00000004ad167825 */ /* 0x000fe200078e0224 */
[----:B------:R-:W2:Y:S03]  /*f6c40*/  LDL.LU R252, [R1+0x530] ;  /* 0x0005300001fc7983 */ /* 0x000ea60000300800 */
        /* <DEDUP_REMOVED lines=12> */
[----:B---3--:R1:W-:Y:S02]  /*f6d10*/  @P1 STG.E desc[UR76][R22.64], R178 ;  /* 0x000000b216001986 */ /* 0x0083e4000c10194c */
[C---:B-1----:R-:W-:Y:S02]  /*f6d20*/  IMAD.WIDE R22, R173.reuse, 0x4, R32 ;  /* 0x00000004ad167825 */ /* 0x042fe400078e0220 */
[----:B------:R-:W3:Y:S04]  /*f6d30*/  LDL.LU R178, [R1+0xb64] ;  /* 0x000b640001b27983 */ /* 0x000ee80000300800 */
[----:B------:R1:W-:Y:S02]  /*f6d40*/  @P0 STG.E desc[UR76][R22.64], R172 ;  /* 0x000000ac16000986 */ /* 0x0003e4000c10194c */
[----:B-1----:R-:W-:-:S02]  /*f6d50*/  IMAD.WIDE R22, R173, 0x4, R30 ;  /* 0x00000004ad167825 */ /* 0x002fc400078e021e */
[----:B------:R-:W3:Y:S04]  /*f6d60*/  LDL.LU R172, [R1+0xb24] ;  /* 0x000b240001ac7983 */ /* 0x000ee80000300800 */
[----:B------:R1:W-:Y:S01]  /*f6d70*/  @P6 STG.E desc[UR76][R22.64], R174 ;  /* 0x000000ae16006986 */ /* 0x0003e2000c10194c */
[----:B------:R-:W-:-:S03]  /*f6d80*/  LOP3.LUT P6, RZ, R13, 0x1000, RZ, 0xc0, !PT ;  /* 0x000010000dff7812 */ /* 0x000fc600078cc0ff */
[----:B------:R-:W3:Y:S01]  /*f6d90*/  LDL.LU R173, [R1+0xb14] ;  /* 0x000b140001ad7983 */ /* 0x000ee20000300800 */
[----:B-1----:R-:W-:-:S03]  /*f6da0*/  IMAD.WIDE R22, R179, 0x4, R42 ;  /* 0x00000004b3167825 */ /* 0x002fc600078e022a */
[----:B------:R-:W3:Y:S06]  /*f6db0*/  LDL.LU R174, [R1+0xb04] ;  /* 0x000b040001ae7983 */ /* 0x000eec0000300800 */
[----:B------:R1:W-:Y:S01]  /*f6dc0*/  @P6 STG.E desc[UR76][R22.64], R142 ;  /* 0x0000008e16006986 */ /* 0x0003e2000c10194c */
[----:B------:R-:W-:-:S03]  /*f6dd0*/  LOP3.LUT P6, RZ, R13, 0x800, RZ, 0xc0, !PT ;  /* 0x000008000dff7812 */ /* 0x000fc600078cc0ff */
[----:B-1----:R-:W3:Y:S01]  /*f6de0*/  LDL.LU R142, [R1+0xad4] ;  /* 0x000ad400018e7983 */ /* 0x002ee20000300800 */
[----:B------:R-:W-:-:S09]  /*f6df0*/  IMAD.WIDE R22, R179, 0x4, R40 ;  /* 0x00000004b3167825 */ /* 0x000fd200078e0228 */
        /* <DEDUP_REMOVED lines=37> */
[----:B--2---:R1:W-:Y:S04]  /*f7050*/  @P0 STG.E desc[UR76][R22.64], R143 ;  /* 0x0000008f16000986 */ /* 0x0043e8000c10194c */
[----:B-1----:R-:W2:Y:S04]  /*f7060*/  LDL.LU R143, [R1+0xaa4] ;  /* 0x000aa400018f7983 */ /* 0x002ea80000300800 */
[----:B------:R-:W3:Y:S04]  /*f7070*/  LDL.LU R178, [R1+0x9f4] ;  /* 0x0009f40001b27983 */ /* 0x000ee80000300800 */
[----:B------:R-:W4:Y:S04]  /*f7080*/  LDL.LU R172, [R1+0x854] ;  /* 0x0008540001ac7983 */ /* 0x000f280000300800 */
[----:B------:R-:W3:Y:S04]  /*f7090*/  LDL.LU R173, [R1+0x774] ;  /* 0x0007740001ad7983 */ /* 0x000ee80000300800 */
[----:B------:R-:W3:Y:S04]  /*f70a0*/  LDL.LU R174, [R1+0x724] ;  /* 0x0007240001ae7983 */ /* 0x000ee80000300800 */
[----:B------:R-:W3:Y:S04]  /*f70b0*/  LDL.LU R142, [R1+0x664] ;  /* 0x00066400018e7983 */ /* 0x000ee80000300800 */
[----:B------:R-:W3:Y:S01]  /*f70c0*/  LDL.LU R141, [R1+0x7c] ;  /* 0x00007c00018d7983 */ /* 0x000ee20000300800 */
        /* <DEDUP_REMOVED lines=18> */
[----:B------:R-:W-:-:S03]  /*f71f0*/  IMAD.WIDE R22, R175, 0x4, R30 ;  /* 0x00000004af167825 */ /* 0x000fc600078e021e */
[----:B------:R-:W2:Y:S04]  /*f7200*/  LDL.LU R175, [R1+0x80] ;  /* 0x0000800001af7983 */ /* 0x000ea80000300800 */
        /* <DEDUP_REMOVED lines=9> */
[C---:B------:R-:W-:Y:S01]  /*f72a0*/  LOP3.LUT P1, RZ, R20.reuse, 0x40, RZ, 0xc0, !PT ;  /* 0x0000004014ff7812 */ /* 0x040fe2000782c0ff */
[----:B------:R-:W2:Y:S04]  /*f72b0*/  LDL.LU R179, [R1+0xb28] ;  /* 0x000b280001b37983 */ /* 0x000ea80000300800 */
[----:B------:R-:W-:Y:S01]  /*f72c0*/  @P6 LOP3.LUT R13, R13, 0x4, RZ, 0xfc, !PT ;  /* 0x000000040d0d6812 */ /* 0x000fe200078efcff */
[----:B------:R-:W2:Y:S01]  /*f72d0*/  LDL.LU R177, [R1+0xb18] ;  /* 0x000b180001b17983 */ /* 0x000ea20000300800 */
        /* <DEDUP_REMOVED lines=11> */
[----:B----4-:R1:W-:Y:S02]  /*f7390*/  @P1 STG.E desc[UR76][R22.64], R172 ;  /* 0x000000ac16001986 */ /* 0x0103e4000c10194c */
[C---:B-1----:R-:W-:Y:S02]  /*f73a0*/  IMAD.WIDE R22, R141.reuse, 0x4, R40 ;  /* 0x000000048d167825 */ /* 0x042fe400078e0228 */
[----:B------:R-:W4:Y:S04]  /*f73b0*/  LDL.LU R172, [R1+0xad8] ;  /* 0x000ad80001ac7983 */ /* 0x000f280000300800 */
[----:B------:R1:W-:Y:S02]  /*f73c0*/  @P0 STG.E desc[UR76][R22.64], R173 ;  /* 0x000000ad16000986 */ /* 0x0003e4000c10194c */
[----:B-1----:R-:W-:-:S02]  /*f73d0*/  IMAD.WIDE R22, R141, 0x4, R28 ;  /* 0x000000048d167825 */ /* 0x002fc400078e021c */
[----:B------:R-:W3:Y:S04]  /*f73e0*/  LDL.LU R173, [R1+0xac8] ;  /* 0x000ac80001ad7983 */ /* 0x000ee80000300800 */
[----:B------:R1:W-:Y:S01]  /*f73f0*/  @P6 STG.E desc[UR76][R22.64], R174 ;  /* 0x000000ae16006986 */ /* 0x0003e2000c10194c */
[----:B------:R-:W-:Y:S01]  /*f7400*/  LOP3.LUT P6, RZ, R13, 0x10, RZ, 0xc0, !PT ;  /* 0x000000100dff7812 */ /* 0x000fe200078cc0ff */
[----:B-1----:R-:W-:Y:S02]  /*f7410*/  IMAD.WIDE R22, R141, 0x4, R38 ;  /* 0x000000048d167825 */ /* 0x002fe400078e0226 */
[----:B------:R-:W3:Y:S10]  /*f7420*/  LDL.LU R174, [R1+0xaa8] ;  /* 0x000aa80001ae7983 */ /* 0x000ef40000300800 */
[----:B------:R1:W-:Y:S01]  /*f7430*/  @P6 STG.E desc[UR76][R22.64], R142 ;  /* 0x0000008e16006986 */ /* 0x0003e2000c10194c */
[----:B------:R-:W-:-:S03]  /*f7440*/  LOP3.LUT P6, RZ, R13, 0x8, RZ, 0xc0, !PT ;  /* 0x000000080dff7812 */ /* 0x000fc600078cc0ff */
[----:B-1----:R-:W4:Y:S01]  /*f7450*/  LDL.LU R142, [R1+0x9f8] ;  /* 0x0009f800018e7983 */ /* 0x002f220000300800 */
        /* <DEDUP_REMOVED lines=25> */
[----:B---3--:R1:W-:Y:S01]  /*f75f0*/  @P5 STG.E desc[UR76][R22.64], R178 ;  /* 0x000000b216005986 */ /* 0x0083e2000c10194c */
[----:B------:R-:W-:Y:S01]  /*f7600*/  LOP3.LUT P2, RZ, R20, 0x100000, RZ, 0xc0, !PT ;  /* 0x0010000014ff7812 */ /* 0x000fe2000784c0ff */
[----:B-1----:R-:W-:-:S05]  /*f7610*/  IMAD.WIDE R22, R175, 0x4, R36 ;  /* 0x00000004af167825 */ /* 0x002fca00078e0224 */
[----:B----4-:R1:W-:Y:S01]  /*f7620*/  @P4 STG.E desc[UR76][R22.64], R172 ;  /* 0x000000ac16004986 */ /* 0x0103e2000c10194c */
[C---:B------:R-:W-:Y:S01]  /*f7630*/  LOP3.LUT P1, RZ, R20.reuse, 0x200000, RZ, 0xc0, !PT ;  /* 0x0020000014ff7812 */ /* 0x040fe2000782c0ff */
[C---:B-1----:R-:W-:Y:S01]  /*f7640*/  IMAD.WIDE R22, R175.reuse, 0x4, R34 ;  /* 0x00000004af167825 */ /* 0x042fe200078e0222 */
[----:B------:R-:W-:Y:S01]  /*f7650*/  LOP3.LUT P0, RZ, R20, 0x400000, RZ, 0xc0, !PT ;  /* 0x0040000014ff7812 */ /* 0x000fe2000780c0ff */
[----:B------:R-:W3:Y:S04]  /*f7660*/  LDL.LU R172, [R1+0x1d0] ;  /* 0x0001d00001ac7983 */ /* 0x000ee80000300800 */
        /* <DEDUP_REMOVED lines=11> */
[----:B------:R-:W3:Y:S01]  /*f7720*/  LDL.LU R175, [R1+0x558] ;  /* 0x0005580001af7983 */ /* 0x000ee20000300800 */
[----:B------:R-:W-:-:S03]  /*f7730*/  LOP3.LUT P3, RZ, R20, 0x800000, RZ, 0xc0, !PT ;  /* 0x0080000014ff7812 */ /* 0x000fc6000786c0ff */
        /* <DEDUP_REMOVED lines=19> */
[----:B------:R-:W2:Y:S04]  /*f7870*/  LDL.LU R15, [R1+0xb6c] ;  /* 0x000b6c00010f7983 */ /* 0x000ea80000300800 */
[----:B------:R-:W2:Y:S01]  /*f7880*/  LDL.LU R140, [R1+0xb2c] ;  /* 0x000b2c00018c7983 */ /* 0x000ea20000300800 */
[----:B------:R-:W-:-:S02]  /*f7890*/  @P6 LOP3.LUT R21, R21, 0x2000000, RZ, 0xfc, !PT ;  /* 0x0200000015156812 */ /* 0x000fc400078efcff */
[----:B------:R-:W-:Y:S01]  /*f78a0*/  LOP3.LUT P6, RZ, R20, 0x40000000, RZ, 0xc0, !PT ;  /* 0x4000000014ff7812 */ /* 0x000fe200078cc0ff */
[----:B------:R-:W2:Y:S01]  /*f78b0*/  LDL.LU R141, [R1+0xb1c] ;  /* 0x000b1c00018d7983 */ /* 0x000ea20000300800 */
[----:B------:R-:W-:-:S03]  /*f78c0*/  LOP3.LUT R21, R21, 0xfbffffff, RZ, 0xc0, !PT ;  /* 0xfbffffff15157812 */ /* 0x000fc600078ec0ff */
[----:B------:R-:W2:Y:S01]  /*f78d0*/  LDL.LU R2, [R1+0xb0c] ;  /* 0x000b0c0001027983 */ /* 0x000ea20000300800 */
[C---:B------:R-:W-:Y:S02]  /*f78e0*/  LOP3.LUT P2, RZ, R20.reuse, 0x1000000, RZ, 0xc0, !PT ;  /* 0x0100000014ff7812 */ /* 0x040fe4000784c0ff */
[C---:B------:R-:W-:Y:S01]  /*f78f0*/  LOP3.LUT P1, RZ, R20.reuse, 0x2000000, RZ, 0xc0, !PT ;  /* 0x0200000014ff7812 */ /* 0x040fe2000782c0ff */
[----:B------:R-:W-:Y:S01]  /*f7900*/  IMAD.WIDE R22, R25, 0x4, R28 ;  /* 0x0000000419167825 */ /* 0x000fe200078e021c */
[----:B------:R-:W2:Y:S03]  /*f7910*/  LDL.LU R252, [R1+0xadc] ;  /* 0x000adc0001fc7983 */ /* 0x000ea60000300800 */
[----:B------:R-:W-:Y:S01]  /*f7920*/  @P6 LOP3.LUT R21, R21, 0x4000000, RZ, 0xfc, !PT ;  /* 0x0400000015156812 */ /* 0x000fe200078efcff */
[----:B------:R-:W2:Y:S01]  /*f7930*/  LDL.LU R179, [R1+0xacc] ;  /* 0x000acc0001b37983 */ /* 0x000ea20000300800 */
        /* <DEDUP_REMOVED lines=91> */
[C---:B------:R-:W-:Y:S01]  /*f7ef0*/  LOP3.LUT P6, RZ, R14.reuse, 0x20000, RZ, 0xc0, !PT ;  /* 0x000200000eff7812 */ /* 0x040fe200078cc0ff */
[----:B------:R-:W2:Y:S01]  /*f7f00*/  LDL.LU R141, [R1+0xb90] ;  /* 0x000b9000018d7983 */ /* 0x000ea20000300800 */
[----:B------:R-:W-:Y:S02]  /*f7f10*/  LOP3.LUT P2, RZ, R14, 0x800, RZ, 0xc0, !PT ;  /* 0x000008000eff7812 */ /* 0x000fe4000784c0ff */
[----:B------:R-:W-:Y:S01]  /*f7f20*/  LOP3.LUT R21, R21, 0xfffbffff, RZ, 0xc0, !PT ;  /* 0xfffbffff15157812 */ /* 0x000fe200078ec0ff */
[----:B------:R-:W-:-:S08]  /*f7f30*/  IMAD.WIDE R22, R172, 0x4, R34 ;  /* 0x00000004ac167825 */ /* 0x000fd000078e0222 */
[----:B------:R-:W-:Y:S02]  /*f7f40*/  @P6 LOP3.LUT R21, R21, 0x40000, RZ, 0xfc, !PT ;  /* 0x0004000015156812 */ /* 0x000fe400078efcff */
[----:B------:R-:W-:Y:S01]  /*f7f50*/  LOP3.LUT P6, RZ, R14, 0x10000, RZ, 0xc0, !PT ;  /* 0x000100000eff7812 */ /* 0x000fe200078cc0ff */
[----:B---3--:R1:W-:Y:S01]  /*f7f60*/  @P2 STG.E desc[UR76][R22.64], R175 ;  /* 0x000000af16002986 */ /* 0x0083e2000c10194c */
[----:B------:R-:W-:-:S03]  /*f7f70*/  LOP3.LUT R21, R21, 0xfff7ffff, RZ, 0xc0, !PT ;  /* 0xfff7ffff15157812 */ /* 0x000fc600078ec0ff */
[----:B-1----:R-:W3:Y:S04]  /*f7f80*/  LDL.LU R175, [R1+0x1d8] ;  /* 0x0001d80001af7983 */ /* 0x002ee80000300800 */
[----:B------:R-:W3:Y:S04]  /*f7f90*/  LDL.LU R2, [R1+0xb70] ;  /* 0x000b700001027983 */ /* 0x000ee80000300800 */
[----:B------:R-:W-:Y:S02]  /*f7fa0*/  @P6 LOP3.LUT R21, R21, 0x80000, RZ, 0xfc, !PT ;  /* 0x0008000015156812 */ /* 0x000fe400078efcff */
[C---:B------:R-:W-:Y:S01]  /*f7fb0*/  LOP3.LUT P6, RZ, R14.reuse, 0x8000, RZ, 0xc0, !PT ;  /* 0x000080000eff7812 */ /* 0x040fe200078cc0ff */
[----:B------:R-:W3:Y:S01]  /*f7fc0*/  LDL.LU R179, [R1+0xa70] ;  /* 0x000a700001b37983 */ /* 0x000ee20000300800 */
[----:B------:R-:W-:-:S02]  /*f7fd0*/  LOP3.LUT P1, RZ, R14, 0x1000, RZ, 0xc0, !PT ;  /* 0x000010000eff7812 */ /* 0x000fc4000782c0ff */
[----:B------:R-:W-:Y:S01]  /*f7fe0*/  LOP3.LUT P0, RZ, R14, 0x2000, RZ, 0xc0, !PT ;  /* 0x000020000eff7812 */ /* 0x000fe2000780c0ff */
[----:B------:R-:W-:Y:S01]  /*f7ff0*/  IMAD.WIDE R22, R172, 0x4, R32 ;  /* 0x00000004ac167825 */ /* 0x000fe200078e0220 */
[----:B------:R-:W-:Y:S01]  /*f8000*/  LOP3.LUT R21, R21, 0xffefffff, RZ, 0xc0, !PT ;  /* 0xffefffff15157812 */ /* 0x000fe200078ec0ff */
[----:B------:R-:W3:Y:S06]  /*f8010*/  LDL.LU R177, [R1+0xa10] ;  /* 0x000a100001b17983 */ /* 0x000eec0000300800 */
[----:B------:R-:W-:Y:S02]  /*f8020*/  @P6 LOP3.LUT R21, R21, 0x100000, RZ, 0xfc, !PT ;  /* 0x0010000015156812 */ /* 0x000fe400078efcff */
[----:B------:R-:W-:Y:S01]  /*f8030*/  LOP3.LUT P6, RZ, R14, 0x4000, RZ, 0xc0, !PT ;  /* 0x000040000eff7812 */ /* 0x000fe200078cc0ff */
[----:B----4-:R1:W-:Y:S02]  /*f8040*/  @P1 STG.E desc[UR76][R22.64], R178 ;  /* 0x000000b216001986 */ /* 0x0103e4000c10194c */
[----:B-1----:R-:W-:-:S02]  /*f8050*/  IMAD.WIDE R22, R172, 0x4, R30 ;  /* 0x00000004ac167825 */ /* 0x002fc400078e021e */
[----:B------:R-:W4:Y:S04]  /*f8060*/  LDL.LU R178, [R1+0x870] ;  /* 0x0008700001b27983 */ /* 0x000f280000300800 */
[----:B------:R1:W-:Y:S04]  /*f8070*/  @P0 STG.E desc[UR76][R22.64], R173 ;  /* 0x000000ad16000986 */ /* 0x0003e8000c10194c */
[----:B------:R-:W4:Y:S01]  /*f8080*/  LDL.LU R172, [R1+0x760] ;  /* 0x0007600001ac7983 */ /* 0x000f220000300800 */
[----:B-1----:R-:W-:-:S03]  /*f8090*/  IMAD.WIDE R22, R252, 0x4, R42 ;  /* 0x00000004fc167825 */ /* 0x002fc600078e022a */
[----:B------:R-:W4:Y:S04]  /*f80a0*/  LDL.LU R173, [R1+0x6b0] ;  /* 0x0006b00001ad7983 */ /* 0x000f280000300800 */
[----:B------:R1:W-:Y:S01]  /*f80b0*/  @P6 STG.E desc[UR76][R22.64], R174 ;  /* 0x000000ae16006986 */ /* 0x0003e2000c10194c */
[C---:B------:R-:W-:Y:S01]  /*f80c0*/  LOP3.LUT P6, RZ, R21.reuse, 0x100000, RZ, 0xc0, !PT ;  /* 0x0010000015ff7812 */ /* 0x040fe200078cc0ff */
[----:B-1----:R-:W-:Y:S02]  /*f80d0*/  IMAD.WIDE R22, R252, 0x4, R40 ;  /* 0x00000004fc167825 */ /* 0x002fe400078e0228 */
[----:B------:R-:W4:Y:S10]  /*f80e0*/  LDL.LU R174, [R1+0x670] ;  /* 0x0006700001ae7983 */ /* 0x000f340000300800 */
        /* <DEDUP_REMOVED lines=17> */
[----:B---3--:R1:W-:Y:S01]  /*f8200*/  @P6 STG.E desc[UR76][R22.64], R2 ;  /* 0x0000000216006986 */ /* 0x0083e2000c10194c */
        /* <DEDUP_REMOVED lines=32> */
[----:B------:R-:W-:-:S02]  /*f8410*/  IMAD.WIDE R22, R175, 0x4, R30 ;  /* 0x00000004af167825 */ /* 0x000fc400078e021e */
        /* <DEDUP_REMOVED lines=27> */
[----:B---3--:R-:W-:Y:S01]  /*f85d0*/  IMAD.WIDE R22, R15, 0x4, R42 ;  /* 0x000000040f167825 */ /* 0x008fe200078e022a */
        /* <DEDUP_REMOVED lines=8> */
[----:B------:R1:W-:Y:S01]  /*f8660*/  @P2 STG.E desc[UR76][R22.64], R177 ;  /* 0x000000b116002986 */ /* 0x0003e2000c10194c */
        /* <DEDUP_REMOVED lines=10> */
[----:B------:R-:W4:Y:S04]  /*f8710*/  LDL.LU R172, [R1+0x514] ;  /* 0x0005140001ac7983 */ /* 0x000f280000300800 */
[----:B------:R1:W-:Y:S01]  /*f8720*/  @P6 STG.E desc[UR76][R22.64], R174 ;  /* 0x000000ae16006986 */ /* 0x0003e2000c10194c */
[----:B------:R-:W-:Y:S01]  /*f8730*/  LOP3.LUT P6, RZ, R21, 0x1000, RZ, 0xc0, !PT ;  /* 0x0000100015ff7812 */ /* 0x000fe200078cc0ff */
        /* <DEDUP_REMOVED lines=23> */
[----:B------:R-:W-:Y:S02]  /*f88b0*/  LOP3.LUT P6, RZ, R21, 0x20, RZ, 0xc0, !PT ;  /* 0x0000002015ff7812 */ /* 0x000fe400078cc0ff */
[C---:B------:R-:W-:Y:S02]  /*f88c0*/  LOP3.LUT P5, RZ, R12.reuse, 0x400, RZ, 0xc0, !PT ;  /* 0x000004000cff7812 */ /* 0x040fe400078ac0ff */
[----:B------:R-:W-:Y:S01]  /*f88d0*/  LOP3.LUT P4, RZ, R12, 0x800, RZ, 0xc0, !PT ;  /* 0x000008000cff7812 */ /* 0x000fe2000788c0ff */
[----:B-1----:R-:W-:-:S08]  /*f88e0*/  IMAD.WIDE R22, R173, 0x4, R38 ;  /* 0x00000004ad167825 */ /* 0x002fd000078e0226 */
[----:B------:R1:W-:Y:S01]  /*f88f0*/  @P6 STG.E desc[UR76][R22.64], R179 ;  /* 0x000000b316006986 */ /* 0x0003e2000c10194c */
[----:B------:R-:W-:Y:S01]  /*f8900*/  LOP3.LUT P3, RZ, R12, 0x1000, RZ, 0xc0, !PT ;  /* 0x000010000cff7812 */ /* 0x000fe2000786c0ff */
[----:B-1----:R-:W-:-:S05]  /*f8910*/  IMAD.WIDE R22, R173, 0x4, R36 ;  /* 0x00000004ad167825 */ /* 0x002fca00078e0224 */
[----:B------:R1:W-:Y:S01]  /*f8920*/  @P5 STG.E desc[UR76][R22.64], R177 ;  /* 0x000000b116005986 */ /* 0x0003e2000c10194c */
        /* <DEDUP_REMOVED lines=39> */
[----:B------:R-:W2:Y:S02]  /*f8ba0*/  LDL.LU R15, [R1+0x878] ;  /* 0x00087800010f7983 */ /* 0x000ea40000300800 */
[----:B------:R-:W-:-:S02]  /*f8bb0*/  @P6 LOP3.LUT R21, R21, 0x2, RZ, 0xfc, !PT ;  /* 0x0000000215156812 */ /* 0x000fc400078efcff */
[----:B------:R-:W2:Y:S01]  /*f8bc0*/  LDL.LU R140, [R1+0x768] ;  /* 0x00076800018c7983 */ /* 0x000ea20000300800 */
[C---:B------:R-:W-:Y:S02]  /*f8bd0*/  LOP3.LUT P6, RZ, R12.reuse, 0x800000, RZ, 0xc0, !PT ;  /* 0x008000000cff7812 */ /* 0x040fe400078cc0ff */
[----:B------:R-:W-:Y:S01]  /*f8be0*/  LOP3.LUT R21, R21, 0xfffffffb, RZ, 0xc0, !PT ;  /* 0xfffffffb15157812 */ /* 0x000fe200078ec0ff */
[----:B------:R-:W2:Y:S04]  /*f8bf0*/  LDL.LU R141, [R1+0x6b8] ;  /* 0x0006b800018d7983 */ /* 0x000ea80000300800 */
[----:B------:R-:W2:Y:S01]  /*f8c00*/  LDL.LU R2, [R1+0x678] ;  /* 0x0006780001027983 */ /* 0x000ea20000300800 */
[C---:B------:R-:W-:Y:S02]  /*f8c10*/  LOP3.LUT P2, RZ, R12.reuse, 0x20000, RZ, 0xc0, !PT ;  /* 0x000200000cff7812 */ /* 0x040fe4000784c0ff */
[----:B------:R-:W-:Y:S01]  /*f8c20*/  LOP3.LUT P1, RZ, R12, 0x40000, RZ, 0xc0, !PT ;  /* 0x000400000cff7812 */ /* 0x000fe2000782c0ff */
[----:B------:R-:W2:Y:S02]  /*f8c30*/  LDL.LU R252, [R1+0x568] ;  /* 0x0005680001fc7983 */ /* 0x000ea40000300800 */
[----:B------:R-:W-:-:S02]  /*f8c40*/  @P6 LOP3.LUT R21, R21, 0x4, RZ, 0xfc, !PT ;  /* 0x0000000415156812 */ /* 0x000fc400078efcff */
[----:B------:R-:W-:Y:S02]  /*f8c50*/  LOP3.LUT P6, RZ, R12, 0x400000, RZ, 0xc0, !PT ;  /* 0x004000000cff7812 */ /* 0x000fe400078cc0ff */
[----:B------:R-:W-:-:S11]  /*f8c60*/  LOP3.LUT R21, R21, 0xfffffff7, RZ, 0xc0, !PT ;  /* 0xfffffff715157812 */ /* 0x000fd600078ec0ff */
[----:B------:R-:W-:Y:S02]  /*f8c70*/  @P6 LOP3.LUT R21, R21, 0x8, RZ, 0xfc, !PT ;  /* 0x0000000815156812 */ /* 0x000fe400078efcff */
[C---:B------:R-:W-:Y:S02]  /*f8c80*/  LOP3.LUT P6, RZ, R12.reuse, 0x200000, RZ, 0xc0, !PT ;  /* 0x002000000cff7812 */ /* 0x040fe400078cc0ff */
[----:B------:R-:W-:Y:S01]  /*f8c90*/  LOP3.LUT R21, R21, 0xffffffef, RZ, 0xc0, !PT ;  /* 0xffffffef15157812 */ /* 0x000fe200078ec0ff */
[----:B------:R-:W-:Y:S01]  /*f8ca0*/  IMAD.WIDE R22, R175, 0x4, R38 ;  /* 0x00000004af167825 */ /* 0x000fe200078e0226 */
[C---:B------:R-:W-:Y:S02]  /*f8cb0*/  LOP3.LUT P0, RZ, R12.reuse, 0x80000, RZ, 0xc0, !PT ;  /* 0x000800000cff7812 */ /* 0x040fe4000780c0ff */
[C---:B------:R-:W-:Y:S02]  /*f8cc0*/  LOP3.LUT P5, RZ, R12.reuse, 0x20000000, RZ, 0xc0, !PT ;  /* 0x200000000cff7812 */ /* 0x040fe400078ac0ff */
[----:B------:R-:W-:-:S02]  /*f8cd0*/  LOP3.LUT P4, RZ, R12, 0x40000000, RZ, 0xc0, !PT ;  /* 0x400000000cff7812 */ /* 0x000fc4000788c0ff */
[----:B------:R-:W-:-:S03]  /*f8ce0*/  LOP3.LUT P3, RZ, R12, 0x80000000, RZ, 0xc0, !PT ;  /* 0x800000000cff7812 */ /* 0x000fc6000786c0ff */
[----:B------:R-:W-:Y:S02]  /*f8cf0*/  @P6 LOP3.LUT R21, R21, 0x10, RZ, 0xfc, !PT ;  /* 0x0000001015156812 */ /* 0x000fe400078efcff */
[----:B------:R-:W-:Y:S01]  /*f8d00*/  LOP3.LUT P6, RZ, R12, 0x100000, RZ, 0xc0, !PT ;  /* 0x001000000cff7812 */ /* 0x000fe200078cc0ff */
[C---:B------:R-:W-:Y:S01]  /*f8d10*/  IMAD.WIDE R12, R175.reuse, 0x4, R36 ;  /* 0x00000004af0c7825 */ /* 0x040fe200078e0224 */
[----:B----4-:R1:W-:Y:S04]  /*f8d20*/  @P2 STG.E desc[UR76][R22.64], R179 ;  /* 0x000000b316002986 */ /* 0x0103e8000c10194c */
[----:B---3--:R3:W-:Y:S04]  /*f8d30*/  @P1 STG.E desc[UR76][R12.64], R172 ;  /* 0x000000ac0c001986 */ /* 0x0087e8000c10194c */
[----:B-1----:R-:W4:Y:S01]  /*f8d40*/  LDL.LU R179, [R1+0x518] ;  /* 0x0005180001b37983 */ /* 0x002f220000300800 */
[----:B---3--:R-:W-:-:S03]  /*f8d50*/  IMAD.WIDE R12, R175, 0x4, R34 ;  /* 0x00000004af0c7825 */ /* 0x008fc600078e0222 */
[----:B------:R-:W3:Y:S04]  /*f8d60*/  LDL.LU R172, [R1+0x358] ;  /* 0x0003580001ac7983 */ /* 0x000ee80000300800 */
[----:B------:R1:W-:Y:S02]  /*f8d70*/  @P0 STG.E desc[UR76][R12.64], R173 ;  /* 0x000000ad0c000986 */ /* 0x0003e4000c10194c */
[----:B-1----:R-:W-:Y:S02]  /*f8d80*/  IMAD.WIDE R12, R175, 0x4, R32 ;  /* 0x00000004af0c7825 */ /* 0x002fe400078e0220 */
[----:B------:R-:W3:Y:S04]  /*f8d90*/  LDL.LU R173, [R1+0xccc] ;  /* 0x000ccc0001ad7983 */ /* 0x000ee80000300800 */
[----:B------:R1:W-:Y:S01]  /*f8da0*/  @P6 STG.E desc[UR76][R12.64], R174 ;  /* 0x000000ae0c006986 */ /* 0x0003e2000c10194c */
[----:B------:R-:W-:Y:S01]  /*f8db0*/  LOP3.LUT P6, RZ, R21, 0x10, RZ, 0xc0, !PT ;  /* 0x0000001015ff7812 */ /* 0x000fe200078cc0ff */
[----:B-1----:R-:W-:-:S02]  /*f8dc0*/  IMAD.WIDE R12, R175, 0x4, R30 ;  /* 0x00000004af0c7825 */ /* 0x002fc400078e021e */
[----:B------:R-:W3:Y:S10]  /*f8dd0*/  LDL.LU R174, [R1+0xcac] ;  /* 0x000cac0001ae7983 */ /* 0x000ef40000300800 */
[----:B------:R1:W-:Y:S01]  /*f8de0*/  @P6 STG.E desc[UR76][R12.64], R142 ;  /* 0x0000008e0c006986 */ /* 0x0003e2000c10194c */
[----:B------:R-:W-:-:S03]  /*f8df0*/  LOP3.LUT P6, RZ, R21, 0x8, RZ, 0xc0, !PT ;  /* 0x0000000815ff7812 */ /* 0x000fc600078cc0ff */
[----:B------:R-:W3:Y:S04]  /*f8e00*/  LDL.LU R175, [R1+0xc6c] ;  /* 0x000c6c0001af7983 */ /* 0x000ee80000300800 */
[----:B-1----:R-:W3:Y:S01]  /*f8e10*/  LDL.LU R142, [R1+0xbfc] ;  /* 0x000bfc00018e7983 */ /* 0x002ee20000300800 */
        /* <DEDUP_REMOVED lines=58> */
[----:B------:R-:W-:Y:S01]  /*f91c0*/  LOP3.LUT P6, RZ, R7, 0x800, RZ, 0xc0, !PT ;  /* 0x0000080007ff7812 */ /* 0x000fe200078cc0ff */
[----:B--2---:R1:W-:Y:S04]  /*f91d0*/  @P3 STG.E desc[UR76][R12.64], R143 ;  /* 0x0000008f0c003986 */ /* 0x0043e8000c10194c */
[----:B-1----:R-:W2:Y:S04]  /*f91e0*/  LDL.LU R143, [R1+0x6bc] ;  /* 0x0006bc00018f7983 */ /* 0x002ea80000300800 */
[----:B------:R-:W2:Y:S01]  /*f91f0*/  LDL.LU R15, [R1+0x67c] ;  /* 0x00067c00010f7983 */ /* 0x000ea20000300800 */
[----:B------:R-:W-:-:S03]  /*f9200*/  LOP3.LUT R14, R14, 0xfdffffff, RZ, 0xc0, !PT ;  /* 0xfdffffff0e0e7812 */ /* 0x000fc600078ec0ff */
[----:B------:R-:W2:Y:S01]  /*f9210*/  LDL.LU R140, [R1+0x56c] ;  /* 0x00056c00018c7983 */ /* 0x000ea20000300800 */
[----:B------:R-:W-:Y:S01]  /*f9220*/  @P6 LOP3.LUT R14, R14, 0x2000000, RZ, 0xfc, !PT ;  /* 0x020000000e0e6812 */ /* 0x000fe200078efcff */
[----:B------:R-:W-:Y:S01]  /*f9230*/  IMAD.WIDE R12, R178, 0x4, R32 ;  /* 0x00000004b20c7825 */ /* 0x000fe200078e0220 */
[----:B------:R-:W-:-:S04]  /*f9240*/  LOP3.LUT P6, RZ, R7, 0x400, RZ, 0xc0, !PT ;  /* 0x0000040007ff7812 */ /* 0x000fc800078cc0ff */
[----:B---3--:R1:W-:Y:S01]  /*f9250*/  @P2 STG.E desc[UR76][R12.64], R142 ;  /* 0x0000008e0c002986 */ /* 0x0083e2000c10194c */
[----:B------:R-:W-:-:S03]  /*f9260*/  LOP3.LUT R14, R14, 0xfbffffff, RZ, 0xc0, !PT ;  /* 0xfbffffff0e0e7812 */ /* 0x000fc600078ec0ff */
[----:B-1----:R-:W3:Y:S04]  /*f9270*/  LDL.LU R142, [R1+0x2b4] ;  /* 0x0002b400018e7983 */ /* 0x002ee80000300800 */
[----:B------:R-:W3:Y:S01]  /*f9280*/  LDL.LU R141, [R1+0x51c] ;  /* 0x00051c00018d7983 */ /* 0x000ee20000300800 */
[----:B------:R-:W-:Y:S02]  /*f9290*/  @P6 LOP3.LUT R14, R14, 0x4000000, RZ, 0xfc, !PT ;  /* 0x040000000e0e6812 */ /* 0x000fe400078efcff */
[C---:B------:R-:W-:Y:S01]  /*f92a0*/  LOP3.LUT P6, RZ, R7.reuse, 0x200, RZ, 0xc0, !PT ;  /* 0x0000020007ff7812 */ /* 0x040fe200078cc0ff */
[----:B------:R-:W3:Y:S01]  /*f92b0*/  LDL.LU R252, [R1+0x35c] ;  /* 0x00035c0001fc7983 */ /* 0x000ee20000300800 */
[----:B------:R-:W-:Y:S02]  /*f92c0*/  LOP3.LUT R14, R14, 0xf7ffffff, RZ, 0xc0, !PT ;  /* 0xf7ffffff0e0e7812 */ /* 0x000fe400078ec0ff */
[C---:B------:R-:W-:Y:S01]  /*f92d0*/  LOP3.LUT P1, RZ, R7.reuse, 0x20, RZ, 0xc0, !PT ;  /* 0x0000002007ff7812 */ /* 0x040fe2000782c0ff */
[----:B------:R-:W3:Y:S01]  /*f92e0*/  LDL.LU R179, [R1+0xdb0] ;  /* 0x000db00001b37983 */ /* 0x000ee20000300800 */
[----:B------:R-:W-:Y:S01]  /*f92f0*/  LOP3.LUT P0, RZ, R7, 0x40, RZ, 0xc0, !PT ;  /* 0x0000004007ff7812 */ /* 0x000fe2000780c0ff */
[----:B------:R-:W-:-:S02]  /*f9300*/  IMAD.WIDE R12, R178, 0x4, R30 ;  /* 0x00000004b20c7825 */ /* 0x000fc400078e021e */
[----:B------:R-:W3:Y:S04]  /*f9310*/  LDL.LU R177, [R1+0xd90] ;  /* 0x000d900001b17983 */ /* 0x000ee80000300800 */
[----:B------:R-:W-:Y:S01]  /*f9320*/  @P6 LOP3.LUT R14, R14, 0x8000000, RZ, 0xfc, !PT ;  /* 0x080000000e0e6812 */ /* 0x000fe200078efcff */
[----:B------:R-:W3:Y:S01]  /*f9330*/  LDL.LU R178, [R1+0xd70] ;  /* 0x000d700001b27983 */ /* 0x000ee20000300800 */
[----:B------:R-:W-:Y:S02]  /*f9340*/  LOP3.LUT P6, RZ, R7, 0x100, RZ, 0xc0, !PT ;  /* 0x0000010007ff7812 */ /* 0x000fe400078cc0ff */
[----:B------:R-:W-:Y:S01]  /*f9350*/  LOP3.LUT R14, R14, 0xefffffff, RZ, 0xc0, !PT ;  /* 0xefffffff0e0e7812 */ /* 0x000fe200078ec0ff */
[----:B----4-:R1:W-:Y:S10]  /*f9360*/  @P1 STG.E desc[UR76][R12.64], R172 ;  /* 0x000000ac0c001986 */ /* 0x0103f4000c10194c */
[----:B------:R-:W-:-:S02]  /*f9370*/  @P6 LOP3.LUT R14, R14, 0x10000000, RZ, 0xfc, !PT ;  /* 0x100000000e0e6812 */ /* 0x000fc400078efcff */
[----:B------:R-:W-:Y:S01]  /*f9380*/  LOP3.LUT P6, RZ, R7, 0x80, RZ, 0xc0, !PT ;  /* 0x0000008007ff7812 */ /* 0x000fe200078cc0ff */
[C---:B-1----:R-:W-:Y:S01]  /*f9390*/  IMAD.WIDE R12, R2.reuse, 0x4, R42 ;  /* 0x00000004020c7825 */ /* 0x042fe200078e022a */
        /* <DEDUP_REMOVED lines=15> */
[----:B------:R-:W-:Y:S01]  /*f9490*/  IMAD.WIDE R12, R2, 0x4, R36 ;  /* 0x00000004020c7825 */ /* 0x000fe200078e0224 */
[----:B------:R-:W-:Y:S01]  /*f94a0*/  LOP3.LUT P5, RZ, R7, 0x10000, RZ, 0xc0, !PT ;  /* 0x0001000007ff7812 */ /* 0x000fe200078ac0ff */
[----:B------:R-:W2:Y:S10]  /*f94b0*/  LDL.LU R25, [R1+0x2b8] ;  /* 0x0002b80001197983 */ /* 0x000eb40000300800 */
        /* <DEDUP_REMOVED lines=126> */
[----:B-1----:R-:W-:Y:S01]  /*f9ca0*/  IMAD.WIDE R12, R174, 0x4, R30 ;  /* 0x00000004ae0c7825 */ /* 0x002fe200078e021e */
        /* <DEDUP_REMOVED lines=120> */
[C---:B------:R-:W-:Y:S02]  /*fa430*/  LOP3.LUT P2, RZ, R6.reuse, 0x20000000, RZ, 0xc0, !PT ;  /* 0x2000000006ff7812 */ /* 0x040fe4000784c0ff */
[C---:B------:R-:W-:Y:S02]  /*fa440*/  LOP3.LUT P1, RZ, R6.reuse, 0x40000000, RZ, 0xc0, !PT ;  /* 0x4000000006ff7812 */ /* 0x040fe4000782c0ff */
[C---:B------:R-:W-:Y:S02]  /*fa450*/  LOP3.LUT P0, RZ, R6.reuse, 0x80000000, RZ, 0xc0, !PT ;  /* 0x8000000006ff7812 */ /* 0x040fe4000780c0ff */
[----:B------:R-:W-:-:S05]  /*fa460*/  LOP3.LUT R6, R6, 0xdfffffff, RZ, 0xc0, !PT ;  /* 0xdfffffff06067812 */ /* 0x000fca00078ec0ff */
        /* <DEDUP_REMOVED lines=12> */
[----:B-1----:R-:W2:Y:S01]  /*fa530*/  LDL.LU R143, [R1+0xd3c] ;  /* 0x000d3c00018f7983 */ /* 0x002ea20000300800 */
        /* <DEDUP_REMOVED lines=9> */
[----:B------:R-:W2:Y:S04]  /*fa5d0*/  LDL.LU R2, [R1+0xa3c] ;  /* 0x000a3c0001027983 */ /* 0x000ea80000300800 */
[----:B---3--:R1:W-:Y:S04]  /*fa5e0*/  @P2 STG.E desc[UR76][R12.64], R178 ;  /* 0x000000b20c002986 */ /* 0x0083e8000c10194c */
[----:B------:R-:W-:Y:S01]  /*fa5f0*/  @P6 LOP3.LUT R14, R14, 0x4, RZ, 0xfc, !PT ;  /* 0x000000040e0e6812 */ /* 0x000fe200078efcff */
[----:B------:R-:W3:Y:S01]  /*fa600*/  LDL.LU R252, [R1+0x89c] ;  /* 0x00089c0001fc7983 */ /* 0x000ee20000300800 */
[----:B------:R-:W-:-:S02]  /*fa610*/  LOP3.LUT P6, RZ, R5, 0x4, RZ, 0xc0, !PT ;  /* 0x0000000405ff7812 */ /* 0x000fc400078cc0ff */
[----:B------:R-:W-:Y:S01]  /*fa620*/  LOP3.LUT R14, R14, 0xfffffff7, RZ, 0xc0, !PT ;  /* 0xfffffff70e0e7812 */ /* 0x000fe200078ec0ff */
[----:B------:R-:W3:Y:S01]  /*fa630*/  LDL.LU R179, [R1+0x75c] ;  /* 0x00075c0001b37983 */ /* 0x000ee20000300800 */
[----:B-1----:R-:W-:-:S03]  /*fa640*/  IMAD.WIDE R12, R140, 0x4, R42 ;  /* 0x000000048c0c7825 */ /* 0x002fc600078e022a */
[----:B------:R-:W3:Y:S06]  /*fa650*/  LDL.LU R177, [R1+0x74c] ;  /* 0x00074c0001b17983 */ /* 0x000eec0000300800 */
[----:B------:R-:W-:Y:S01]  /*fa660*/  @P6 LOP3.LUT R14, R14, 0x8, RZ, 0xfc, !PT ;  /* 0x000000080e0e6812 */ /* 0x000fe200078efcff */
[----:B----4-:R1:W-:Y:S01]  /*fa670*/  @P1 STG.E desc[UR76][R12.64], R172 ;  /* 0x000000ac0c001986 */ /* 0x0103e2000c10194c */
[----:B------:R-:W-:Y:S02]  /*fa680*/  LOP3.LUT P6, RZ, R5, 0x2, RZ, 0xc0, !PT ;  /* 0x0000000205ff7812 */ /* 0x000fe400078cc0ff */
[----:B------:R-:W-:Y:S01]  /*fa690*/  LOP3.LUT R14, R14, 0xffffffef, RZ, 0xc0, !PT ;  /* 0xffffffef0e0e7812 */ /* 0x000fe200078ec0ff */
[----:B------:R-:W4:Y:S01]  /*fa6a0*/  LDL.LU R178, [R1+0x68c] ;  /* 0x00068c0001b27983 */ /* 0x000f220000300800 */
[----:B-1----:R-:W-:-:S03]  /*fa6b0*/  IMAD.WIDE R12, R140, 0x4, R40 ;  /* 0x000000048c0c7825 */ /* 0x002fc600078e0228 */
[----:B------:R-:W3:Y:S06]  /*fa6c0*/  LDL.LU R172, [R1+0x57c] ;  /* 0x00057c0001ac7983 */ /* 0x000eec0000300800 */
[----:B------:R-:W-:Y:S02]  /*fa6d0*/  @P6 LOP3.LUT R14, R14, 0x10, RZ, 0xfc, !PT ;  /* 0x000000100e0e6812 */ /* 0x000fe400078efcff */
[----:B------:R-:W-:Y:S01]  /*fa6e0*/  LOP3.LUT P6, RZ, R5, 0x1, RZ, 0xc0, !PT ;  /* 0x0000000105ff7812 */ /* 0x000fe200078cc0ff */
[----:B------:R1:W-:Y:S02]  /*fa6f0*/  @P0 STG.E desc[UR76][R12.64], R173 ;  /* 0x000000ad0c000986 */ /* 0x0003e4000c10194c */
[----:B-1----:R-:W-:-:S02]  /*fa700*/  IMAD.WIDE R12, R140, 0x4, R28 ;  /* 0x000000048c0c7825 */ /* 0x002fc400078e021c */
[----:B------:R-:W3:Y:S08]  /*fa710*/  LDL.LU R173, [R1+0x50c] ;  /* 0x00050c0001ad7983 */ /* 0x000ef00000300800 */
[----:B------:R1:W-:Y:S01]  /*fa720*/  @P6 STG.E desc[UR76][R12.64], R175 ;  /* 0x000000af0c006986 */ /* 0x0003e2000c10194c */
[----:B------:R-:W-:Y:S01]  /*fa730*/  LOP3.LUT P6, RZ, R14, 0x10, RZ, 0xc0, !PT ;  /* 0x000000100eff7812 */ /* 0x000fe200078cc0ff */
[----:B-1----:R-:W-:-:S12]  /*fa740*/  IMAD.WIDE R12, R140, 0x4, R38 ;  /* 0x000000048c0c7825 */ /* 0x002fd800078e0226 */
[----:B------:R1:W-:Y:S01]  /*fa750*/  @P6 STG.E desc[UR76][R12.64], R142 ;  /* 0x0000008e0c006986 */ /* 0x0003e2000c10194c */
[----:B------:R-:W-:Y:S01]  /*fa760*/  LOP3.LUT P6, RZ, R14, 0x8, RZ, 0xc0, !PT ;  /* 0x000000080eff7812 */ /* 0x000fe200078cc0ff */
[----:B-1----:R-:W-:Y:S02]  /*fa770*/  IMAD.WIDE R12, R140, 0x4, R36 ;  /* 0x000000048c0c7825 */ /* 0x002fe400078e0224 */
[----:B------:R-:W4:Y:S10]  /*fa780*/  LDL.LU R142, [R1+0x46c] ;  /* 0x00046c00018e7983 */ /* 0x000f340000300800 */
[----:B--2---:R1:W-:Y:S04]  /*fa790*/  @P6 STG.E desc[UR76][R12.64], R143 ;  /* 0x0000008f0c006986 */ /* 0x0043e8000c10194c */
[----:B-1----:R-:W2:Y:S04]  /*fa7a0*/  LDL.LU R143, [R1+0xe50] ;  /* 0x000e5000018f7983 */ /* 0x002ea80000300800 */
[----:B------:R-:W2:Y:S01]  /*fa7b0*/  LDL.LU R175, [R1+0x2e4] ;  /* 0x0002e40001af7983 */ /* 0x000ea20000300800 */
        /* <DEDUP_REMOVED lines=35> */
[----:B--2---:R-:W-:-:S05]  /*fa9f0*/  IMAD.WIDE R12, R175, 0x4, R42 ;  /* 0x00000004af0c7825 */ /* 0x004fca00078e022a */
[----:B------:R1:W-:Y:S04]  /*faa00*/  @P0 STG.E desc[UR76][R12.64], R143 ;  /* 0x0000008f0c000986 */ /* 0x0003e8000c10194c */
        /* <DEDUP_REMOVED lines=151> */
[----:B-1----:R-:W-:Y:S02]  /*fb380*/  IMAD.WIDE R12, R172, 0x4, R30 ;  /* 0x00000004ac0c7825 */ /* 0x002fe400078e021e */
[----:B------:R-:W3:Y:S04]  /*fb390*/  LDL.LU R178, [R1+0xe48] ;  /* 0x000e480001b27983 */ /* 0x000ee80000300800 */
[----:B------:R1:W-:Y:S04]  /*fb3a0*/  @P0 STG.E desc[UR76][R12.64], R173 ;  /* 0x000000ad0c000986 */ /* 0x0003e8000c10194c */
[----:B------:R-:W3:Y:S01]  /*fb3b0*/  LDL.LU R172, [R1+0xe38] ;  /* 0x000e380001ac7983 */ /* 0x000ee20000300800 */
[----:B-1----:R-:W-:-:S03]  /*fb3c0*/  IMAD.WIDE R12, R252, 0x4, R42 ;  /* 0x00000004fc0c7825 */ /* 0x002fc600078e022a */
        /* <DEDUP_REMOVED lines=78> */
[C---:B------:R-:W-:Y:S02]  /*fb8b0*/  LOP3.LUT P2, RZ, R4.reuse, 0x400000, RZ, 0xc0, !PT ;  /* 0x0040000004ff7812 */ /* 0x040fe4000784c0ff */
[C---:B------:R-:W-:Y:S02]  /*fb8c0*/  LOP3.LUT P1, RZ, R4.reuse, 0x800000, RZ, 0xc0, !PT ;  /* 0x0080000004ff7812 */ /* 0x040fe4000782c0ff */
[----:B------:R-:W-:-:S05]  /*fb8d0*/  LOP3.LUT P0, RZ, R4, 0x1000000, RZ, 0xc0, !PT ;  /* 0x0100000004ff7812 */ /* 0x000fca000780c0ff */
[----:B------:R-:W-:Y:S02]  /*fb8e0*/  @P6 LOP3.LUT R6, R6, 0x1000, RZ, 0xfc, !PT ;  /* 0x0000100006066812 */ /* 0x000fe400078efcff */
[----:B------:R-:W-:Y:S01]  /*fb8f0*/  LOP3.LUT P6, RZ, R4, 0x2000000, RZ, 0xc0, !PT ;  /* 0x0200000004ff7812 */ /* 0x000fe200078cc0ff */
[----:B------:R-:W-:Y:S02]  /*fb900*/  IMAD.WIDE R4, R142, 0x4, R30 ;  /* 0x000000048e047825 */ /* 0x000fe400078e021e */
[----:B------:R-:W4:Y:S04]  /*fb910*/  LDL.LU R142, [R1+0x3b4] ;  /* 0x0003b400018e7983 */ /* 0x000f280000300800 */
[----:B--2---:R1:W-:Y:S04]  /*fb920*/  @P3 STG.E desc[UR76][R4.64], R143 ;  /* 0x0000008f04003986 */ /* 0x0043e8000c10194c */
[----:B-1----:R-:W2:Y:S04]  /*fb930*/  LDL.LU R143, [R1+0x588] ;  /* 0x00058800018f7983 */ /* 0x002ea80000300800 */
[----:B------:R-:W2:Y:S04]  /*fb940*/  LDL.LU R25, [R1+0x4e8] ;  /* 0x0004e80001197983 */ /* 0x000ea80000300800 */
[----:B------:R-:W2:Y:S04]  /*fb950*/  LDL.LU R173, [R1+0x3b0] ;  /* 0x0003b00001ad7983 */ /* 0x000ea80000300800 */
[----:B------:R-:W2:Y:S04]  /*fb960*/  LDL.LU R140, [R1+0x478] ;  /* 0x00047800018c7983 */ /* 0x000ea80000300800 */
[----:B------:R-:W2:Y:S04]  /*fb970*/  LDL.LU R141, [R1+0xe5c] ;  /* 0x000e5c00018d7983 */ /* 0x000ea80000300800 */
[----:B------:R-:W2:Y:S04]  /*fb980*/  LDL.LU R2, [R1+0xe4c] ;  /* 0x000e4c0001027983 */ /* 0x000ea80000300800 */
[----:B------:R-:W2:Y:S01]  /*fb990*/  LDL.LU R252, [R1+0xe3c] ;  /* 0x000e3c0001fc7983 */ /* 0x000ea20000300800 */
[----:B---3--:R-:W-:-:S03]  /*fb9a0*/  IMAD.WIDE R4, R15, 0x4, R42 ;  /* 0x000000040f047825 */ /* 0x008fc600078e022a */
[----:B------:R-:W3:Y:S04]  /*fb9b0*/  LDL.LU R179, [R1+0xe1c] ;  /* 0x000e1c0001b37983 */ /* 0x000ee80000300800 */
[----:B------:R1:W-:Y:S02]  /*fb9c0*/  @P2 STG.E desc[UR76][R4.64], R177 ;  /* 0x000000b104002986 */ /* 0x0003e4000c10194c */
[C---:B-1----:R-:W-:Y:S02]  /*fb9d0*/  IMAD.WIDE R4, R15.reuse, 0x4, R40 ;  /* 0x000000040f047825 */ /* 0x042fe400078e0228 */
[----:B------:R-:W3:Y:S04]  /*fb9e0*/  LDL.LU R177, [R1+0xdfc] ;  /* 0x000dfc0001b17983 */ /* 0x000ee80000300800 */
[----:B----4-:R1:W-:Y:S04]  /*fb9f0*/  @P1 STG.E desc[UR76][R4.64], R178 ;  /* 0x000000b204001986 */ /* 0x0103e8000c10194c */
[----:B-1----:R-:W4:Y:S01]  /*fba00*/  LDL.LU R178, [R1+0xddc] ;  /* 0x000ddc0001b27983 */ /* 0x002f220000300800 */
[----:B------:R-:W-:-:S05]  /*fba10*/  IMAD.WIDE R4, R15, 0x4, R28 ;  /* 0x000000040f047825 */ /* 0x000fca00078e021c */
[----:B------:R1:W-:Y:S04]  /*fba20*/  @P0 STG.E desc[UR76][R4.64], R172 ;  /* 0x000000ac04000986 */ /* 0x0003e8000c10194c */
[----:B-1----:R-:W3:Y:S01]  /*fba30*/  LDL.LU R172, [R1+0xd0c] ;  /* 0x000d0c0001ac7983 */ /* 0x002ee20000300800 */
[----:B------:R-:W-:-:S05]  /*fba40*/  IMAD.WIDE R4, R15, 0x4, R38 ;  /* 0x000000040f047825 */ /* 0x000fca00078e0226 */
[----:B------:R1:W-:Y:S01]  /*fba50*/  @P6 STG.E desc[UR76][R4.64], R174 ;  /* 0x000000ae04006986 */ /* 0x0003e2000c10194c */
[----:B------:R-:W-:-:S03]  /*fba60*/  LOP3.LUT P6, RZ, R6, 0x1000, RZ, 0xc0, !PT ;  /* 0x0000100006ff7812 */ /* 0x000fc600078cc0ff */
[----:B-1----:R-:W3:Y:S01]  /*fba70*/  LDL.LU R174, [R1+0xbbc] ;  /* 0x000bbc0001ae7983 */ /* 0x002ee20000300800 */
[----:B------:R-:W-:-:S09]  /*fba80*/  IMAD.WIDE R4, R15, 0x4, R36 ;  /* 0x000000040f047825 */ /* 0x000fd200078e0224 */
[----:B------:R1:W-:Y:S01]  /*fba90*/  @P6 STG.E desc[UR76][R4.64], R175 ;  /* 0x000000af04006986 */ /* 0x0003e2000c10194c */
[----:B------:R-:W-:-:S03]  /*fbaa0*/  LOP3.LUT P6, RZ, R6, 0x800, RZ, 0xc0, !PT ;  /* 0x0000080006ff7812 */ /* 0x000fc600078cc0ff */
[----:B-1----:R-:W4:Y:S01]  /*fbab0*/  LDL.LU R175, [R1+0xa4c] ;  /* 0x000a4c0001af7983 */ /* 0x002f220000300800 */
[----:B------:R-:W-:Y:S01]  /*fbac0*/  IMAD.WIDE R4, R15, 0x4, R34 ;  /* 0x000000040f047825 */ /* 0x000fe200078e0222 */
[C---:B------:R-:W-:Y:S02]  /*fbad0*/  LOP3.LUT P5, RZ, R3.reuse, 0x4, RZ, 0xc0, !PT ;  /* 0x0000000403ff7812 */ /* 0x040fe400078ac0ff */
[----:B------:R-:W-:-:S06]  /*fbae0*/  LOP3.LUT P4, RZ, R3, 0x8, RZ, 0xc0, !PT ;  /* 0x0000000803ff7812 */ /* 0x000fcc000788c0ff */
        /* <DEDUP_REMOVED lines=19> */
[----:B---3--:R1:W-:Y:S02]  /*fbc20*/  @P6 STG.E desc[UR76][R4.64], R179 ;  /* 0x000000b304006986 */ /* 0x0083e4000c10194c */
[----:B-1----:R-:W-:-:S05]  /*fbc30*/  IMAD.WIDE R4, R173, 0x4, R36 ;  /* 0x00000004ad047825 */ /* 0x002fca00078e0224 */
[----:B------:R1:W-:Y:S02]  /*fbc40*/  @P5 STG.E desc[UR76][R4.64], R177 ;  /* 0x000000b104005986 */ /* 0x0003e4000c10194c */
[----:B-1----:R-:W-:-:S05]  /*fbc50*/  IMAD.WIDE R4, R173, 0x4, R34 ;  /* 0x00000004ad047825 */ /* 0x002fca00078e0222 */
[----:B----4-:R1:W-:Y:S04]  /*fbc60*/  @P4 STG.E desc[UR76][R4.64], R178 ;  /* 0x000000b204004986 */ /* 0x0103e8000c10194c */
[----:B-1----:R-:W3:Y:S01]  /*fbc70*/  LDL.LU R178, [R1+0x8dc] ;  /* 0x0008dc0001b27983 */ /* 0x002ee20000300800 */
[----:B------:R-:W-:Y:S01]  /*fbc80*/  LOP3.LUT P3, RZ, R3, 0x10, RZ, 0xc0, !PT ;  /* 0x0000001003ff7812 */ /* 0x000fe2000786c0ff */
[----:B------:R-:W-:Y:S01]  /*fbc90*/  IMAD.WIDE R4, R173, 0x4, R32 ;  /* 0x00000004ad047825 */ /* 0x000fe200078e0220 */
[----:B------:R-:W-:-:S11]  /*fbca0*/  LOP3.LUT P2, RZ, R3, 0x20, RZ, 0xc0, !PT ;  /* 0x0000002003ff7812 */ /* 0x000fd6000784c0ff */
[----:B------:R1:W-:Y:S04]  /*fbcb0*/  @P3 STG.E desc[UR76][R4.64], R172 ;  /* 0x000000ac04003986 */ /* 0x0003e8000c10194c */
[----:B-1----:R-:W4:Y:S01]  /*fbcc0*/  LDL.LU R172, [R1+0x78c] ;  /* 0x00078c0001ac7983 */ /* 0x002f220000300800 */
[----:B------:R-:W-:-:S03]  /*fbcd0*/  IMAD.WIDE R4, R173, 0x4, R30 ;  /* 0x00000004ad047825 */ /* 0x000fc600078e021e */
[----:B------:R-:W4:Y:S01]  /*fbce0*/  LDL.LU R173, [R1+0x69c] ;  /* 0x00069c0001ad7983 */ /* 0x000f220000300800 */
[----:B------:R-:W-:-:S03]  /*fbcf0*/  LOP3.LUT P1, RZ, R3, 0x40, RZ, 0xc0, !PT ;  /* 0x0000004003ff7812 */ /* 0x000fc6000782c0ff */
[----:B------:R1:W-:Y:S04]  /*fbd00*/  @P2 STG.E desc[UR76][R4.64], R174 ;  /* 0x000000ae04002986 */ /* 0x0003e8000c10194c */
[----:B-1----:R-:W4:Y:S01]  /*fbd10*/  LDL.LU R174, [R1+0x58c] ;  /* 0x00058c0001ae7983 */ /* 0x002f220000300800 */
[----:B------:R-:W-:Y:S01]  /*fbd20*/  IMAD.WIDE R4, R142, 0x4, R42 ;  /* 0x000000048e047825 */ /* 0x000fe200078e022a */
[----:B------:R-:W-:-:S04]  /*fbd30*/  LOP3.LUT P0, RZ, R3, 0x80, RZ, 0xc0, !PT ;  /* 0x0000008003ff7812 */ /* 0x000fc8000780c0ff */
[----:B------:R1:W-:Y:S04]  /*fbd40*/  @P1 STG.E desc[UR76][R4.64], R175 ;  /* 0x000000af04001986 */ /* 0x0003e8000c10194c */
[----:B-1----:R-:W4:Y:S01]  /*fbd50*/  LDL.LU R175, [R1+0x4ec] ;  /* 0x0004ec0001af7983 */ /* 0x002f220000300800 */
[----:B------:R-:W-:-:S05]  /*fbd60*/  IMAD.WIDE R4, R142, 0x4, R40 ;  /* 0x000000048e047825 */ /* 0x000fca00078e0228 */
[----:B--2---:R1:W-:Y:S04]  /*fbd70*/  @P0 STG.E desc[UR76][R4.64], R143 ;  /* 0x0000008f04000986 */ /* 0x0043e8000c10194c */
[----:B-1----:R-:W2:Y:S04]  /*fbd80*/  LDL.LU R143, [R1+0x47c] ;  /* 0x00047c00018f7983 */ /* 0x002ea80000300800 */
[----:B------:R-:W2:Y:S04]  /*fbd90*/  LDL.LU R177, [R1+0x3b8] ;  /* 0x0003b80001b17983 */ /* 0x000ea80000300800 */
[----:B------:R-:W2:Y:S04]  /*fbda0*/  LDL.LU R2, [R1+0xeb0] ;  /* 0x000eb00001027983 */ /* 0x000ea80000300800 */
[----:B------:R-:W2:Y:S04]  /*fbdb0*/  LDL.LU R25, [R1+0xea0] ;  /* 0x000ea00001197983 */ /* 0x000ea80000300800 */
[----:B------:R-:W2:Y:S01]  /*fbdc0*/  LDL.LU R15, [R1+0xe90] ;  /* 0x000e9000010f7983 */ /* 0x000ea20000300800 */
[----:B------:R-:W-:-:S03]  /*fbdd0*/  LOP3.LUT P1, RZ, R3, 0x100, RZ, 0xc0, !PT ;  /* 0x0000010003ff7812 */ /* 0x000fc6000782c0ff */
[----:B------:R-:W2:Y:S01]  /*fbde0*/  LDL.LU R140, [R1+0xe80] ;  /* 0x000e8000018c7983 */ /* 0x000ea20000300800 */
[----:B------:R-:W-:Y:S01]  /*fbdf0*/  IMAD.WIDE R4, R142, 0x4, R28 ;  /* 0x000000048e047825 */ /* 0x000fe200078e021c */
[C---:B------:R-:W-:Y:S02]  /*fbe00*/  LOP3.LUT P6, RZ, R3.reuse, 0x20000, RZ, 0xc0, !PT ;  /* 0x0002000003ff7812 */ /* 0x040fe400078cc0ff */
[C---:B------:R-:W-:Y:S02]  /*fbe10*/  LOP3.LUT P4, RZ, R3.reuse, 0x200, RZ, 0xc0, !PT ;  /* 0x0000020003ff7812 */ /* 0x040fe4000788c0ff */
[C---:B------:R-:W-:Y:S02]  /*fbe20*/  LOP3.LUT P3, RZ, R3.reuse, 0x400, RZ, 0xc0, !PT ;  /* 0x0000040003ff7812 */ /* 0x040fe4000786c0ff */
[----:B------:R-:W-:-:S07]  /*fbe30*/  LOP3.LUT R3, R3, 0x7fffffff, RZ, 0xc0, !PT ;  /* 0x7fffffff03037812 */ /* 0x000fce00078ec0ff */
[----:B------:R-:W-:-:S04]  /*fbe40*/  @P6 LOP3.LUT R3, R3, 0x80000000, RZ, 0xfc, !PT ;  /* 0x8000000003036812 */ /* 0x000fc800078efcff */
        /* <DEDUP_REMOVED lines=12> */
[----:B------:R-:W-:-:S11]  /*fbf10*/  LOP3.LUT R6, R6, 0xfffffff7, RZ, 0xc0, !PT ;  /* 0xfffffff706067812 */ /* 0x000fd600078ec0ff */
[----:B------:R-:W-:Y:S02]  /*fbf20*/  @P6 LOP3.LUT R6, R6, 0x8, RZ, 0xfc, !PT ;  /* 0x0000000806066812 */ /* 0x000fe400078efcff */
[----:B------:R-:W-:Y:S01]  /*fbf30*/  LOP3.LUT P6, RZ, R3, 0x1000, RZ, 0xc0, !PT ;  /* 0x0000100003ff7812 */ /* 0x000fe200078cc0ff */
[----:B------:R-:W-:Y:S01]  /*fbf40*/  IMAD.WIDE R4, R142, 0x4, R38 ;  /* 0x000000048e047825 */ /* 0x000fe200078e0226 */
[----:B------:R-:W-:-:S04]  /*fbf50*/  LOP3.LUT R6, R6, 0xffffffef, RZ, 0xc0, !PT ;  /* 0xffffffef06067812 */ /* 0x000fc800078ec0ff */
[----:B----4-:R1:W-:Y:S07]  /*fbf60*/  @P4 STG.E desc[UR76][R4.64], R172 ;  /* 0x000000ac04004986 */ /* 0x0103ee000c10194c */
[----:B------:R-:W-:Y:S02]  /*fbf70*/  @P6 LOP3.LUT R6, R6, 0x10, RZ, 0xfc, !PT ;  /* 0x0000001006066812 */ /* 0x000fe400078efcff */
[----:B------:R-:W-:Y:S01]  /*fbf80*/  LOP3.LUT P6, RZ, R3, 0x800, RZ, 0xc0, !PT ;  /* 0x0000080003ff7812 */ /* 0x000fe200078cc0ff */
[----:B-1----:R-:W-:-:S05]  /*fbf90*/  IMAD.WIDE R4, R142, 0x4, R36 ;  /* 0x000000048e047825 */ /* 0x002fca00078e0224 */
[----:B------:R1:W-:Y:S02]  /*fbfa0*/  @P3 STG.E desc[UR76][R4.64], R173 ;  /* 0x000000ad04003986 */ /* 0x0003e4000c10194c */
[----:B-1----:R-:W-:-:S05]  /*fbfb0*/  IMAD.WIDE R4, R142, 0x4, R34 ;  /* 0x000000048e047825 */ /* 0x002fca00078e0222 */
[----:B------:R1:W-:Y:S01]  /*fbfc0*/  @P6 STG.E desc[UR76][R4.64], R174 ;  /* 0x000000ae04006986 */ /* 0x0003e2000c10194c */
[----:B------:R-:W-:Y:S01]  /*fbfd0*/  LOP3.LUT P6, RZ, R6, 0x10, RZ, 0xc0, !PT ;  /* 0x0000001006ff7812 */ /* 0x000fe200078cc0ff */
[----:B-1----:R-:W-:-:S12]  /*fbfe0*/  IMAD.WIDE R4, R142, 0x4, R32 ;  /* 0x000000048e047825 */ /* 0x002fd800078e0220 */
[----:B------:R1:W-:Y:S01]  /*fbff0*/  @P6 STG.E desc[UR76][R4.64], R175 ;  /* 0x000000af04006986 */ /* 0x0003e2000c10194c */
[----:B------:R-:W-:Y:S01]  /*fc000*/  LOP3.LUT P6, RZ, R6, 0x8, RZ, 0xc0, !PT ;  /* 0x0000000806ff7812 */ /* 0x000fe200078cc0ff */
[----:B-1----:R-:W-:-:S12]  /*fc010*/  IMAD.WIDE R4, R142, 0x4, R30 ;  /* 0x000000048e047825 */ /* 0x002fd800078e021e */
[----:B--2---:R1:W-:Y:S04]  /*fc020*/  @P6 STG.E desc[UR76][R4.64], R143 ;  /* 0x0000008f04006986 */ /* 0x0043e8000c10194c */
[----:B-1----:R-:W2:Y:S04]  /*fc030*/  LDL.LU R143, [R1+0xe60] ;  /* 0x000e6000018f7983 */ /* 0x002ea80000300800 */
[----:B------:R-:W4:Y:S01]  /*fc040*/  LDL.LU R179, [R1+0xd20] ;  /* 0x000d200001b37983 */ /* 0x000f220000300800 */
[----:B------:R-:W-:-:S03]  /*fc050*/  LOP3.LUT P6, RZ, R6, 0x4, RZ, 0xc0, !PT ;  /* 0x0000000406ff7812 */ /* 0x000fc600078cc0ff */
[----:B------:R-:W4:Y:S01]  /*fc060*/  LDL.LU R24, [R1+0xc00] ;  /* 0x000c000001187983 */ /* 0x000f220000300800 */
[----:B------:R-:W-:-:S03]  /*fc070*/  IMAD.WIDE R4, R177, 0x4, R42 ;  /* 0x00000004b1047825 */ /* 0x000fc600078e022a */
        /* <DEDUP_REMOVED lines=8> */
[----:B------:R1:W-:Y:S01]  /*fc100*/  @P6 STG.E desc[UR76][R4.64], R2 ;  /* 0x0000000204006986 */ /* 0x0003e2000c10194c */
[----:B------:R-:W-:-:S03]  /*fc110*/  LOP3.LUT P0, RZ, R3, 0x100000, RZ, 0xc0, !PT ;  /* 0x0010000003ff7812 */ /* 0x000fc6000780c0ff */
[----:B-1----:R-:W4:Y:S01]  /*fc120*/  LDL.LU R2, [R1+0xa60] ;  /* 0x000a600001027983 */ /* 0x002f220000300800 */
[----:B------:R-:W-:Y:S02]  /*fc130*/  LOP3.LUT P6, RZ, R6, 0x2, RZ, 0xc0, !PT ;  /* 0x0000000206ff7812 */ /* 0x000fe400078cc0ff */
[----:B------:R-:W-:Y:S01]  /*fc140*/  LOP3.LUT R3, R3, 0xdfffffff, RZ, 0xc0, !PT ;  /* 0xdfffffff03037812 */ /* 0x000fe200078ec0ff */
[----:B------:R-:W-:-:S06]  /*fc150*/  IMAD.WIDE R4, R177, 0x4, R40 ;  /* 0x00000004b1047825 */ /* 0x000fcc00078e0228 */
[----:B------:R-:W-:-:S04]  /*fc160*/  @P0 LOP3.LUT R3, R3, 0x20000000, RZ, 0xfc, !PT ;  /* 0x2000000003030812 */ /* 0x000fc800078efcff */
[C---:B------:R-:W-:Y:S01]  /*fc170*/  LOP3.LUT P0, RZ, R3.reuse, 0x80000, RZ, 0xc0, !PT ;  /* 0x0008000003ff7812 */ /* 0x040fe2000780c0ff */
[----:B------:R1:W-:Y:S01]  /*fc180*/  @P6 STG.E desc[UR76][R4.64], R25 ;  /* 0x0000001904006986 */ /* 0x0003e2000c10194c */
[----:B------:R-:W-:Y:S02]  /*fc190*/  LOP3.LUT P6, RZ, R6, 0x1, RZ, 0xc0, !PT ;  /* 0x0000000106ff7812 */ /* 0x000fe400078cc0ff */
[----:B------:R-:W-:Y:S01]  /*fc1a0*/  LOP3.LUT R3, R3, 0xbfffffff, RZ, 0xc0, !PT ;  /* 0xbfffffff03037812 */ /* 0x000fe200078ec0ff */
[----:B-1----:R-:W4:Y:S01]  /*fc1b0*/  LDL.LU R25, [R1+0xa00] ;  /* 0x000a000001197983 */ /* 0x002f220000300800 */
[----:B------:R-:W-:-:S07]  /*fc1c0*/  IMAD.WIDE R4, R177, 0x4, R28 ;  /* 0x00000004b1047825 */ /* 0x000fce00078e021c */
[----:B------:R-:W-:Y:S02]  /*fc1d0*/  @P0 LOP3.LUT R3, R3, 0x40000000, RZ, 0xfc, !PT ;  /* 0x4000000003030812 */ /* 0x000fe400078efcff */
[----:B------:R1:W-:Y:S02]  /*fc1e0*/  @P6 STG.E desc[UR76][R4.64], R15 ;  /* 0x0000000f04006986 */ /* 0x0003e4000c10194c */
[----:B------:R-:W-:Y:S02]  /*fc1f0*/  LOP3.LUT P6, RZ, R3, 0x80000000, RZ, 0xc0, !PT ;  /* 0x8000000003ff7812 */ /* 0x000fe400078cc0ff */
[----:B-1----:R-:W4:Y:S01]  /*fc200*/  LDL.LU R15, [R1+0x900] ;  /* 0x00090000010f7983 */ /* 0x002f220000300800 */
[----:B------:R-:W-:Y:S01]  /*fc210*/  IMAD.WIDE R4, R177, 0x4, R38 ;  /* 0x00000004b1047825 */ /* 0x000fe200078e0226 */
[----:B------:R-:W-:-:S09]  /*fc220*/  LOP3.LUT P0, RZ, R3, 0x40000, RZ, 0xc0, !PT ;  /* 0x0004000003ff7812 */ /* 0x000fd2000780c0ff */
[----:B------:R1:W-:Y:S04]  /*fc230*/  @P6 STG.E desc[UR76][R4.64], R140 ;  /* 0x0000008c04006986 */ /* 0x0003e8000c10194c */
[----:B-1----:R-:W4:Y:S01]  /*fc240*/  LDL.LU R140, [R1+0x7c0] ;  /* 0x0007c000018c7983 */ /* 0x002f220000300800 */
[----:B------:R-:W-:-:S05]  /*fc250*/  IMAD.WIDE R4, R177, 0x4, R36 ;  /* 0x00000004b1047825 */ /* 0x000fca00078e0224 */
[----:B---3--:R1:W-:Y:S04]  /*fc260*/  @P0 STG.E desc[UR76][R4.64], R178 ;  /* 0x000000b204000986 */ /* 0x0083e8000c10194c */
[----:B-1----:R-:W3:Y:S01]  /*fc270*/  LDL.LU R178, [R1+0x6a0] ;  /* 0x0006a00001b27983 */ /* 0x002ee20000300800 */
[----:B------:R-:W-:Y:S01]  /*fc280*/  LOP3.LUT P0, RZ, R3, 0x40000000, RZ, 0xc0, !PT ;  /* 0x4000000003ff7812 */ /* 0x000fe2000780c0ff */
[----:B------:R-:W-:Y:S01]  /*fc290*/  IMAD.WIDE R4, R177, 0x4, R34 ;  /* 0x00000004b1047825 */ /* 0x000fe200078e0222 */
[----:B------:R-:W-:Y:S02]  /*fc2a0*/  LOP3.LUT P1, RZ, R3, 0x200000, RZ, 0xc0, !PT ;  /* 0x0020000003ff7812 */ /* 0x000fe4000782c0ff */
[C---:B------:R-:W-:Y:S02]  /*fc2b0*/  LOP3.LUT P2, RZ, R176.reuse, 0x80000, RZ, 0xc0, !PT ;  /* 0x00080000b0ff7812 */ /* 0x040fe4000784c0ff */
[----:B------:R-:W-:-:S02]  /*fc2c0*/  LOP3.LUT P5, RZ, R176, 0x200000, RZ, 0xc0, !PT ;  /* 0x00200000b0ff7812 */ /* 0x000fc400078ac0ff */
[C---:B------:R-:W-:Y:S02]  /*fc2d0*/  LOP3.LUT P4, RZ, R176.reuse, 0x400000, RZ, 0xc0, !PT ;  /* 0x00400000b0ff7812 */ /* 0x040fe4000788c0ff */
[----:B------:R-:W-:-:S03]  /*fc2e0*/  LOP3.LUT P3, RZ, R176, 0x8, RZ, 0xc0, !PT ;  /* 0x00000008b0ff7812 */ /* 0x000fc6000786c0ff */
[----:B--2---:R1:W-:Y:S04]  /*fc2f0*/  @P0 STG.E desc[UR76][R4.64], R143 ;  /* 0x0000008f04000986 */ /* 0x0043e8000c10194c */
[----:B-1----:R-:W2:Y:S01]  /*fc300*/  LDL.LU R143, [R1+0x590] ;  /* 0x00059000018f7983 */ /* 0x002ea20000300800 */
[----:B------:R-:W-:Y:S01]  /*fc310*/  LOP3.LUT P0, RZ, R3, 0x20000000, RZ, 0xc0, !PT ;  /* 0x2000000003ff7812 */ /* 0x000fe2000780c0ff */
[C---:B------:R-:W-:Y:S02]  /*fc320*/  IMAD.WIDE R4, R177.reuse, 0x4, R32 ;  /* 0x00000004b1047825 */ /* 0x040fe400078e0220 */
[----:B------:R-:W2:Y:S10]  /*fc330*/  LDL.LU R20, [R1+0x4c0] ;  /* 0x0004c00001147983 */ /* 0x000eb40000300800 */
[----:B----4-:R1:W-:Y:S02]  /*fc340*/  @P0 STG.E desc[UR76][R4.64], R179 ;  /* 0x000000b304000986 */ /* 0x0103e4000c10194c */
[----:B-1----:R-:W-:-:S02]  /*fc350*/  IMAD.WIDE R4, R177, 0x4, R30 ;  /* 0x00000004b1047825 */ /* 0x002fc400078e021e */
[----:B------:R-:W4:Y:S04]  /*fc360*/  LDL.LU R179, [R1+0x2884] ;  /* 0x0028840001b37983 */ /* 0x000f280000300800 */
[----:B------:R-:W4:Y:S04]  /*fc370*/  LDL.LU R177, [R1+0x2888] ;  /* 0x0028880001b17983 */ /* 0x000f280000300800 */
[----:B------:R1:W-:Y:S04]  /*fc380*/  @P1 STG.E desc[UR76][R4.64], R24 ;  /* 0x0000001804001986 */ /* 0x0003e8000c10194c */
[----:B-1----:R-:W4:Y:S01]  /*fc390*/  LDL.LU R24, [R1+0x480] ;  /* 0x0004800001187983 */ /* 0x002f220000300800 */
[----:B------:R-:W-:-:S05]  /*fc3a0*/  IMAD.WIDE R4, R141, 0x4, R42 ;  /* 0x000000048d047825 */ /* 0x000fca00078e022a */
[----:B------:R1:W-:Y:S04]  /*fc3b0*/  @P2 STG.E desc[UR76][R4.64], R2 ;  /* 0x0000000204002986 */ /* 0x0003e8000c10194c */
[----:B-1----:R-:W4:Y:S01]  /*fc3c0*/  LDL.LU R2, [R1+0xeb4] ;  /* 0x000eb40001027983 */ /* 0x002f220000300800 */
[----:B------:R-:W-:-:S05]  /*fc3d0*/  IMAD.WIDE R4, R141, 0x4, R40 ;  /* 0x000000048d047825 */ /* 0x000fca00078e0228 */
[----:B------:R1:W-:Y:S04]  /*fc3e0*/  @P5 STG.E desc[UR76][R4.64], R25 ;  /* 0x0000001904005986 */ /* 0x0003e8000c10194c */
[----:B-1----:R-:W4:Y:S01]  /*fc3f0*/  LDL.LU R25, [R1+0xea4] ;  /* 0x000ea40001197983 */ /* 0x002f220000300800 */
[----:B------:R-:W-:-:S05]  /*fc400*/  IMAD.WIDE R4, R141, 0x4, R28 ;  /* 0x000000048d047825 */ /* 0x000fca00078e021c */
[----:B------:R1:W-:Y:S01]  /*fc410*/  @P4 STG.E desc[UR76][R4.64], R15 ;  /* 0x0000000f04004986 */ /* 0x0003e2000c10194c */
[----:B------:R-:W-:-:S03]  /*fc420*/  ISETP.LT.AND P4, PT, R172, UR4, !P3 ;  /* 0x00000004ac007c0c */ /* 0x000fc6000df81270 */
[----:B-1----:R-:W4:Y:S01]  /*fc430*/  LDL.LU R15, [R1+0xe94] ;  /* 0x000e9400010f7983 */ /* 0x002f220000300800 */
[----:B------:R-:W-:-:S09]  /*fc440*/  IMAD.WIDE R4, R141, 0x4, R38 ;  /* 0x000000048d047825 */ /* 0x000fd200078e0226 */
[----:B------:R1:W-:Y:S01]  /*fc450*/  @P4 STG.E desc[UR76][R4.64], R140 ;  /* 0x0000008c04004986 */ /* 0x0003e2000c10194c */
[----:B------:R-:W-:-:S03]  /*fc460*/  ISETP.LT.AND P4, PT, R173, UR4, !P3 ;  /* 0x00000004ad007c0c */ /* 0x000fc6000df81270 */
[----:B-1----:R-:W4:Y:S01]  /*fc470*/  LDL.LU R140, [R1+0xe84] ;  /* 0x000e8400018c7983 */ /* 0x002f220000300800 */
[----:B------:R-:W-:-:S09]  /*fc480*/  IMAD.WIDE R4, R141, 0x4, R36 ;  /* 0x000000048d047825 */ /* 0x000fd200078e0224 */
[----:B---3--:R1:W-:Y:S04]  /*fc490*/  @P4 STG.E desc[UR76][R4.64], R178 ;  /* 0x000000b204004986 */ /* 0x0083e8000c10194c */
[----:B-1----:R-:W3:Y:S01]  /*fc4a0*/  LDL.LU R178, [R1+0xe74] ;  /* 0x000e740001b27983 */ /* 0x002ee20000300800 */
[----:B------:R-:W-:Y:S01]  /*fc4b0*/  ISETP.LT.AND P4, PT, R174, UR4, !P3 ;  /* 0x00000004ae007c0c */ /* 0x000fe2000df81270 */
[----:B------:R-:W-:Y:S01]  /*fc4c0*/  IMAD.WIDE R4, R141, 0x4, R34 ;  /* 0x000000048d047825 */ /* 0x000fe200078e0222 */
[----:B------:R-:W-:Y:S02]  /*fc4d0*/  ISETP.LT.AND P5, PT, R175, UR4, !P3 ;  /* 0x00000004af007c0c */ /* 0x000fe4000dfa1270 */
[----:B------:R-:W-:Y:S02]  /*fc4e0*/  ISETP.LT.AND P3, PT, R142, UR4, !P3 ;  /* 0x000000048e007c0c */ /* 0x000fe4000df61270 */
[----:B------:R-:W-:-:S07]  /*fc4f0*/  LOP3.LUT P6, RZ, R176, 0x4, RZ, 0xc0, !PT ;  /* 0x00000004b0ff7812 */ /* 0x000fce00078cc0ff */
[----:B--2---:R1:W-:Y:S04]  /*fc500*/  @P4 STG.E desc[UR76][R4.64], R143 ;  /* 0x0000008f04004986 */ /* 0x0043e8000c10194c */
[----:B-1----:R-:W2:Y:S01]  /*fc510*/  LDL.LU R143, [R1+0xe64] ;  /* 0x000e6400018f7983 */ /* 0x002ea20000300800 */
[----:B------:R-:W-:-:S05]  /*fc520*/  IMAD.WIDE R4, R141, 0x4, R32 ;  /* 0x000000048d047825 */ /* 0x000fca00078e0220 */
[----:B------:R1:W-:Y:S02]  /*fc530*/  @P5 STG.E desc[UR76][R4.64], R20 ;  /* 0x0000001404005986 */ /* 0x0003e4000c10194c */
[----:B-1----:R-:W-:Y:S02]  /*fc540*/  IMAD.WIDE R4, R141, 0x4, R30 ;  /* 0x000000048d047825 */ /* 0x002fe400078e021e */
[----:B------:R-:W2:Y:S04]  /*fc550*/  LDL.LU R141, [R1+0xd24] ;  /* 0x000d2400018d7983 */ /* 0x000ea80000300800 */
[----:B------:R-:W2:Y:S04]  /*fc560*/  LDL.LU R23, [R1+0x3c4] ;  /* 0x0003c40001177983 */ /* 0x000ea80000300800 */
[----:B------:R-:W2:Y:S04]  /*fc570*/  LDL.LU R20, [R1+0x3c8] ;  /* 0x0003c80001147983 */ /* 0x000ea80000300800 */
[----:B----4-:R1:W-:Y:S01]  /*fc580*/  @P3 STG.E desc[UR76][R4.64], R24 ;  /* 0x0000001804003986 */ /* 0x0103e2000c10194c */
[----:B------:R-:W-:Y:S01]  /*fc590*/  ISETP.LT.AND P3, PT, R252, UR4, !P6 ;  /* 0x00000004fc007c0c */ /* 0x000fe2000f761270 */
[----:B-1----:R-:W-:-:S12]  /*fc5a0*/  IMAD.WIDE R4, R22, 0x4, R42 ;  /* 0x0000000416047825 */ /* 0x002fd800078e022a */
[----:B------:R1:W-:Y:S04]  /*fc5b0*/  @P3 STG.E desc[UR76][R4.64], R2 ;  /* 0x0000000204003986 */ /* 0x0003e8000c10194c */
[----:B-1----:R-:W4:Y:S01]  /*fc5c0*/  LDL.LU R2, [R1+0xc04] ;  /* 0x000c040001027983 */ /* 0x002f220000300800 */
[----:B------:R-:W-:-:S03]  /*fc5d0*/  ISETP.LT.AND P3, PT, R179, UR4, !P6 ;  /* 0x00000004b3007c0c */ /* 0x000fc6000f761270 */
[----:B------:R-:W4:Y:S01]  /*fc5e0*/  LDL.LU R24, [R1+0xa64] ;  /* 0x000a640001187983 */ /* 0x000f220000300800 */
[----:B------:R-:W-:-:S09]  /*fc5f0*/  IMAD.WIDE R4, R22, 0x4, R40 ;  /* 0x0000000416047825 */ /* 0x000fd200078e0228 */
        /* <DEDUP_REMOVED lines=16> */
[----:B------:R-:W-:-:S11]  /*fc700*/  LOP3.LUT P4, RZ, R176, 0x2, RZ, 0xc0, !PT ;  /* 0x00000002b0ff7812 */ /* 0x000fd6000788c0ff */
[----:B--2---:R1:W-:Y:S04]  /*fc710*/  @P3 STG.E desc[UR76][R4.64], R143 ;  /* 0x0000008f04003986 */ /* 0x0043e8000c10194c */
[----:B-1----:R-:W2:Y:S01]  /*fc720*/  LDL.LU R143, [R1+0x594] ;  /* 0x00059400018f7983 */ /* 0x002ea20000300800 */
[----:B------:R-:W-:Y:S01]  /*fc730*/  ISETP.LT.AND P3, PT, R175, UR4, !P6 ;  /* 0x00000004af007c0c */ /* 0x000fe2000f761270 */
[----:B------:R-:W-:Y:S01]  /*fc740*/  IMAD.WIDE R4, R22, 0x4, R32 ;  /* 0x0000000416047825 */ /* 0x000fe200078e0220 */
[----:B------:R-:W-:-:S11]  /*fc750*/  ISETP.LT.AND P6, PT, R142, UR4, !P6 ;  /* 0x000000048e007c0c */ /* 0x000fd6000f7c1270 */
[----:B------:R1:W-:Y:S04]  /*fc760*/  @P3 STG.E desc[UR76][R4.64], R141 ;  /* 0x0000008d04003986 */ /* 0x0003e8000c10194c */
[----:B-1----:R-:W2:Y:S01]  /*fc770*/  LDL.LU R141, [R1+0x4c4] ;  /* 0x0004c400018d7983 */ /* 0x002ea20000300800 */
[----:B------:R-:W-:-:S03]  /*fc780*/  IMAD.WIDE R4, R22, 0x4, R30 ;  /* 0x0000000416047825 */ /* 0x000fc600078e021e */
[----:B------:R-:W2:Y:S04]  /*fc790*/  LDL.LU R22, [R1+0x3cc] ;  /* 0x0003cc0001167983 */ /* 0x000ea80000300800 */
[----:B----4-:R1:W-:Y:S01]  /*fc7a0*/  @P6 STG.E desc[UR76][R4.64], R2 ;  /* 0x0000000204006986 */ /* 0x0103e2000c10194c */
        /* <DEDUP_REMOVED lines=99> */
[----:B------:R-:W-:-:S05]  /*fcde0*/  IMAD.WIDE R4, R22, 0x4, R30 ;  /* 0x0000000416047825 */ /* 0x000fca00078e021e */
        /* <DEDUP_REMOVED lines=28> */
[----:B------:R-:W-:-:S12]  /*fcfb0*/  IMAD.WIDE R4, R23, 0x4, R32 ;  /* 0x0000000417047825 */ /* 0x000fd800078e0220 */
[----:B------:R1:W-:Y:S01]  /*fcfc0*/  @P0 STG.E desc[UR76][R4.64], R141 ;  /* 0x0000008d04000986 */ /* 0x0003e2000c10194c */
[----:B------:R-:W-:Y:S01]  /*fcfd0*/  ISETP.LT.AND P0, PT, R142, UR4, !P4 ;  /* 0x000000048e007c0c */ /* 0x000fe2000e701270 */
[----:B-1----:R-:W-:Y:S02]  /*fcfe0*/  IMAD.WIDE R4, R23, 0x4, R30 ;  /* 0x0000000417047825 */ /* 0x002fe400078e021e */
[----:B------:R-:W2:Y:S04]  /*fcff0*/  LDL.LU R141, [R1+0x4cc] ;  /* 0x0004cc00018d7983 */ /* 0x000ea80000300800 */
[----:B------:R-:W2:Y:S06]  /*fd000*/  LDL.LU R22, [R1+0x450] ;  /* 0x0004500001167983 */ /* 0x000eac0000300800 */
[----:B----4-:R1:W-:Y:S01]  /*fd010*/  @P0 STG.E desc[UR76][R4.64], R2 ;  /* 0x0000000204000986 */ /* 0x0103e2000c10194c */
[----:B------:R-:W-:Y:S01]  /*fd020*/  ISETP.LT.AND P0, PT, R252, UR4, !P5 ;  /* 0x00000004fc007c0c */ /* 0x000fe2000ef01270 */
[----:B-1----:R-:W-:-:S02]  /*fd030*/  IMAD.WIDE R4, R20, 0x4, R42 ;  /* 0x0000000414047825 */ /* 0x002fc400078e022a */
[----:B------:R-:W4:Y:S10]  /*fd040*/  LDL.LU R2, [R1+0x48c] ;  /* 0x00048c0001027983 */ /* 0x000f340000300800 */
[----:B------:R1:W-:Y:S01]  /*fd050*/  @P0 STG.E desc[UR76][R4.64], R24 ;  /* 0x0000001804000986 */ /* 0x0003e2000c10194c */
        /* <DEDUP_REMOVED lines=13> */
[----:B-1----:R-:W-:-:S12]  /*fd130*/  IMAD.WIDE R4, R20, 0x4, R36 ;  /* 0x0000000414047825 */ /* 0x002fd800078e0224 */
[----:B---3--:R1:W-:Y:S04]  /*fd140*/  @P0 STG.E desc[UR76][R4.64], R178 ;  /* 0x000000b204000986 */ /* 0x0083e8000c10194c */
[----:B-1----:R-:W3:Y:S01]  /*fd150*/  LDL.LU R178, [R1+0xef0] ;  /* 0x000ef00001b27983 */ /* 0x002ee20000300800 */
[----:B------:R-:W-:Y:S01]  /*fd160*/  ISETP.LT.AND P0, PT, R174, UR4, !P5 ;  /* 0x00000004ae007c0c */ /* 0x000fe2000ef01270 */
[----:B------:R-:W-:Y:S01]  /*fd170*/  IMAD.WIDE R4, R20, 0x4, R34 ;  /* 0x0000000414047825 */ /* 0x000fe200078e0222 */
[----:B------:R-:W-:-:S11]  /*fd180*/  LOP3.LUT P6, RZ, R176, 0x200, RZ, 0xc0, !PT ;  /* 0x00000200b0ff7812 */ /* 0x000fd600078cc0ff */
[----:B--2---:R1:W-:Y:S04]  /*fd190*/  @P0 STG.E desc[UR76][R4.64], R143 ;  /* 0x0000008f04000986 */ /* 0x0043e8000c10194c */
[----:B-1----:R-:W2:Y:S04]  /*fd1a0*/  LDL.LU R143, [R1+0xee0] ;  /* 0x000ee000018f7983 */ /* 0x002ea80000300800 */
[----:B------:R-:W2:Y:S01]  /*fd1b0*/  LDL.LU R140, [R1+0xed0] ;  /* 0x000ed000018c7983 */ /* 0x000ea20000300800 */
[----:B------:R-:W-:Y:S01]  /*fd1c0*/  ISETP.LT.AND P0, PT, R175, UR4, !P5 ;  /* 0x00000004af007c0c */ /* 0x000fe2000ef01270 */
[----:B------:R-:W-:-:S12]  /*fd1d0*/  IMAD.WIDE R4, R20, 0x4, R32 ;  /* 0x0000000414047825 */ /* 0x000fd800078e0220 */
[----:B------:R1:W-:Y:S01]  /*fd1e0*/  @P0 STG.E desc[UR76][R4.64], R141 ;  /* 0x0000008d04000986 */ /* 0x0003e2000c10194c */
[----:B------:R-:W-:-:S03]  /*fd1f0*/  ISETP.LT.AND P0, PT, R142, UR4, !P5 ;  /* 0x000000048e007c0c */ /* 0x000fc6000ef01270 */
[----:B-1----:R-:W2:Y:S01]  /*fd200*/  LDL.LU R141, [R1+0xec0] ;  /* 0x000ec000018d7983 */ /* 0x002ea20000300800 */
[----:B------:R-:W-:-:S03]  /*fd210*/  IMAD.WIDE R4, R20, 0x4, R30 ;  /* 0x0000000414047825 */ /* 0x000fc600078e021e */
[----:B------:R-:W2:Y:S06]  /*fd220*/  LDL.LU R23, [R1+0x340] ;  /* 0x0003400001177983 */ /* 0x000eac0000300800 */
[----:B----4-:R1:W-:Y:S01]  /*fd230*/  @P0 STG.E desc[UR76][R4.64], R2 ;  /* 0x0000000204000986 */ /* 0x0103e2000c10194c */
[----:B------:R-:W-:-:S03]  /*fd240*/  ISETP.LT.AND P0, PT, R252, UR4, !P6 ;  /* 0x00000004fc007c0c */ /* 0x000fc6000f701270 */
[----:B-1----:R-:W4:Y:S01]  /*fd250*/  LDL.LU R2, [R1+0xd40] ;  /* 0x000d400001027983 */ /* 0x002f220000300800 */
[----:B------:R-:W-:-:S03]  /*fd260*/  IMAD.WIDE R4, R22, 0x4, R42 ;  /* 0x0000000416047825 */ /* 0x000fc600078e022a */
[----:B------:R-:W4:Y:S06]  /*fd270*/  LDL.LU R20, [R1+0x348] ;  /* 0x0003480001147983 */ /* 0x000f2c0000300800 */
        /* <DEDUP_REMOVED lines=21> */
[----:B------:R1:W-:Y:S04]  /*fd3d0*/  @P0 STG.E desc[UR76][R4.64], R140 ;  /* 0x0000008c04000986 */ /* 0x0003e8000c10194c */
[----:B-1----:R-:W2:Y:S01]  /*fd3e0*/  LDL.LU R140, [R1+0x7d0] ;  /* 0x0007d000018c7983 */ /* 0x002ea20000300800 */
        /* <DEDUP_REMOVED lines=175> */
[----:B------:R-:W-:-:S09]  /*fdee0*/  IMAD.WIDE R4, R20, 0x4, R30 ;  /* 0x0000000414047825 */ /* 0x000fd200078e021e */
[----:B----4-:R1:W-:Y:S01]  /*fdef0*/  @P0 STG.E desc[UR76][R4.64], R2 ;  /* 0x0000000204000986 */ /* 0x0103e2000c10194c */
[----:B------:R-:W-:-:S03]  /*fdf00*/  ISETP.LT.AND P0, PT, R252, UR4, !P6 ;  /* 0x00000004fc007c0c */ /* 0x000fc6000f701270 */
[----:B-1----:R-:W4:Y:S01]  /*fdf10*/  LDL.LU R2, [R1+0xd4c] ;  /* 0x000d4c0001027983 */ /* 0x002f220000300800 */
[----:B------:R-:W-:-:S03]  /*fdf20*/  IMAD.WIDE R4, R22, 0x4, R42 ;  /* 0x0000000416047825 */ /* 0x000fc600078e022a */
[----:B------:R-:W4:Y:S06]  /*fdf30*/  LDL.LU R20, [R1+0xc3c] ;  /* 0x000c3c0001147983 */ /* 0x000f2c0000300800 */
[----:B------:R1:W-:Y:S01]  /*fdf40*/  @P0 STG.E desc[UR76][R4.64], R24 ;  /* 0x0000001804000986 */ /* 0x0003e2000c10194c */
[----:B------:R-:W-:Y:S01]  /*fdf50*/  ISETP.LT.AND P0, PT, R179, UR4, !P6 ;  /* 0x00000004b3007c0c */ /* 0x000fe2000f701270 */
[C---:B-1----:R-:W-:Y:S02]  /*fdf60*/  IMAD.WIDE R4, R22.reuse, 0x4, R40 ;  /* 0x0000000416047825 */ /* 0x042fe400078e0228 */
        /* <DEDUP_REMOVED lines=20> */
[----:B------:R-:W-:Y:S02]  /*fe0b0*/  IMAD.WIDE R4, R22, 0x4, R32 ;  /* 0x0000000416047825 */ /* 0x000fe400078e0220 */
[----:B------:R-:W2:Y:S10]  /*fe0c0*/  LDL.LU R15, [R1+0x6fc] ;  /* 0x0006fc00010f7983 */ /* 0x000eb40000300800 */
[----:B------:R1:W-:Y:S01]  /*fe0d0*/  @P0 STG.E desc[UR76][R4.64], R141 ;  /* 0x0000008d04000986 */ /* 0x0003e2000c10194c */
[----:B------:R-:W-:Y:S01]  /*fe0e0*/  ISETP.LT.AND P0, PT, R142, UR4, !P6 ;  /* 0x000000048e007c0c */ /* 0x000fe2000f701270 */
[----:B-1----:R-:W-:-:S02]  /*fe0f0*/  IMAD.WIDE R4, R22, 0x4, R30 ;  /* 0x0000000416047825 */ /* 0x002fc400078e021e */
[----:B------:R-:W2:Y:S10]  /*fe100*/  LDL.LU R141, [R1+0x4a8] ;  /* 0x0004a800018d7983 */ /* 0x000eb40000300800 */
        /* <DEDUP_REMOVED lines=28> */
[----:B------:R-:W-:Y:S01]  /*fe2d0*/  IMAD.WIDE R4, R23, 0x4, R32 ;  /* 0x0000000417047825 */ /* 0x000fe200078e0220 */
[----:B------:R-:W-:-:S11]  /*fe2e0*/  ISETP.LT.AND P1, PT, R142, UR4, !P1 ;  /* 0x000000048e007c0c */ /* 0x000fd6000cf21270 */
[----:B------:R1:W-:Y:S04]  /*fe2f0*/  @P0 STG.E desc[UR76][R4.64], R15 ;  /* 0x0000000f04000986 */ /* 0x0003e8000c10194c */
[----:B-1----:R-:W2:Y:S01]  /*fe300*/  LDL.LU R15, [R1+0xf30] ;  /* 0x000f3000010f7983 */ /* 0x002ea20000300800 */
[----:B------:R-:W-:Y:S01]  /*fe310*/  ISETP.LT.AND P0, PT, R252, UR4, !P2 ;  /* 0x00000004fc007c0c */ /* 0x000fe2000d701270 */
[----:B------:R-:W-:Y:S02]  /*fe320*/  IMAD.WIDE R4, R23, 0x4, R30 ;  /* 0x0000000417047825 */ /* 0x000fe400078e021e */
[----:B------:R-:W2:Y:S04]  /*fe330*/  LDL.LU R22, [R1+0x3d4] ;  /* 0x0003d40001167983 */ /* 0x000ea80000300800 */
[----:B----4-:R1:W-:Y:S02]  /*fe340*/  @P1 STG.E desc[UR76][R4.64], R2 ;  /* 0x0000000204001986 */ /* 0x0103e4000c10194c */
[----:B-1----:R-:W-:-:S02]  /*fe350*/  IMAD.WIDE R4, R141, 0x4, R42 ;  /* 0x000000048d047825 */ /* 0x002fc400078e022a */
[----:B------:R-:W4:Y:S04]  /*fe360*/  LDL.LU R2, [R1+0xd80] ;  /* 0x000d800001027983 */ /* 0x000f280000300800 */
[----:B------:R1:W-:Y:S01]  /*fe370*/  @P0 STG.E desc[UR76][R4.64], R20 ;  /* 0x0000001404000986 */ /* 0x0003e2000c10194c */
[----:B------:R-:W-:Y:S01]  /*fe380*/  ISETP.LT.AND P0, PT, R179, UR4, !P2 ;  /* 0x00000004b3007c0c */ /* 0x000fe2000d701270 */
[----:B-1----:R-:W-:-:S12]  /*fe390*/  IMAD.WIDE R4, R141, 0x4, R40 ;  /* 0x000000048d047825 */ /* 0x002fd800078e0228 */
        /* <DEDUP_REMOVED lines=21> */
[----:B------:R1:W-:Y:S04]  /*fe4f0*/  @P0 STG.E desc[UR76][R4.64], R15 ;  /* 0x0000000f04000986 */ /* 0x0003e8000c10194c */
[----:B-1----:R-:W2:Y:S01]  /*fe500*/  LDL.LU R15, [R1+0x700] ;  /* 0x00070000010f7983 */ /* 0x002ea20000300800 */
[----:B------:R-:W-:Y:S01]  /*fe510*/  IMAD.WIDE R4, R141, 0x4, R30 ;  /* 0x000000048d047825 */ /* 0x000fe200078e021e */
[----:B------:R-:W-:Y:S02]  /*fe520*/  ISETP.LT.AND P2, PT, R142, UR4, !P2 ;  /* 0x000000048e007c0c */ /* 0x000fe4000d741270 */
[----:B------:R-:W2:Y:S01]  /*fe530*/  LDL.LU R141, [R1+0x5c0] ;  /* 0x0005c000018d7983 */ /* 0x000ea20000300800 */
[----:B------:R-:W-:-:S03]  /*fe540*/  ISETP.LT.AND P0, PT, R252, UR4, !P6 ;  /* 0x00000004fc007c0c */ /* 0x000fc6000f701270 */
[----:B------:R-:W2:Y:S04]  /*fe550*/  LDL.LU R20, [R1+0x3dc] ;  /* 0x0003dc0001147983 */ /* 0x000ea80000300800 */
[----:B------:R-:W2:Y:S04]  /*fe560*/  LDL.LU R23, [R1+0x4a4] ;  /* 0x0004a40001177983 */ /* 0x000ea80000300800 */
[----:B----4-:R1:W-:Y:S04]  /*fe570*/  @P2 STG.E desc[UR76][R4.64], R2 ;  /* 0x0000000204002986 */ /* 0x0103e8000c10194c */
        /* <DEDUP_REMOVED lines=174> */
[----:B-1----:R-:W-:Y:S02]  /*ff060*/  IMAD.WIDE R4, R23, 0x4, R40 ;  /* 0x0000000417047825 */ /* 0x002fe400078e0228 */
        /* <DEDUP_REMOVED lines=22> */
[----:B------:R1:W-:Y:S01]  /*ff1d0*/  @P0 STG.E desc[UR76][R4.64], R141 ;  /* 0x0000008d04000986 */ /* 0x0003e2000c10194c */
[----:B------:R-:W-:Y:S01]  /*ff1e0*/  ISETP.LT.AND P0, PT, R142, UR4, !P2 ;  /* 0x000000048e007c0c */ /* 0x000fe2000d701270 */
[----:B-1----:R-:W-:-:S02]  /*ff1f0*/  IMAD.WIDE R4, R23, 0x4, R30 ;  /* 0x0000000417047825 */ /* 0x002fc400078e021e */
[----:B------:R-:W2:Y:S10]  /*ff200*/  LDL.LU R141, [R1+0x944] ;  /* 0x00094400018d7983 */ /* 0x000eb40000300800 */
[----:B----4-:R1:W-:Y:S01]  /*ff210*/  @P0 STG.E desc[UR76][R4.64], R2 ;  /* 0x0000000204000986 */ /* 0x0103e2000c10194c */
[----:B------:R-:W-:Y:S01]  /*ff220*/  ISETP.LT.AND P0, PT, R252, UR4, !P6 ;  /* 0x00000004fc007c0c */ /* 0x000fe2000f701270 */
[----:B-1----:R-:W-:-:S02]  /*ff230*/  IMAD.WIDE R4, R22, 0x4, R42 ;  /* 0x0000000416047825 */ /* 0x002fc400078e022a */
[----:B------:R-:W4:Y:S10]  /*ff240*/  LDL.LU R2, [R1+0x49c] ;  /* 0x00049c0001027983 */ /* 0x000f340000300800 */
[----:B------:R1:W-:Y:S01]  /*ff250*/  @P0 STG.E desc[UR76][R4.64], R20 ;  /* 0x0000001404000986 */ /* 0x0003e2000c10194c */
[----:B------:R-:W-:-:S03]  /*ff260*/  ISETP.LT.AND P0, PT, R179, UR4, !P6 ;  /* 0x00000004b3007c0c */ /* 0x000fc6000f701270 */
[----:B------:R-:W4:Y:S01]  /*ff270*/  LDL.LU R23, [R1+0x1010] ;  /* 0x0010100001177983 */ /* 0x000f220000300800 */
[----:B-1----:R-:W-:-:S09]  /*ff280*/  IMAD.WIDE R4, R22, 0x4, R40 ;  /* 0x0000000416047825 */ /* 0x002fd200078e0228 */
        /* <DEDUP_REMOVED lines=14> */
[----:B------:R-:W-:-:S03]  /*ff370*/  ISETP.LT.AND P0, PT, R174, UR4, !P6 ;  /* 0x00000004ae007c0c */ /* 0x000fc6000f701270 */
[----:B------:R-:W2:Y:S01]  /*ff380*/  LDL.LU R20, [R1+0xfd0] ;  /* 0x000fd00001147983 */ /* 0x000ea20000300800 */
[----:B------:R-:W-:-:S03]  /*ff390*/  IMAD.WIDE R4, R22, 0x4, R34 ;  /* 0x0000000416047825 */ /* 0x000fc600078e0222 */
[----:B------:R-:W2:Y:S06]  /*ff3a0*/  LDL.LU R24, [R1+0xfc0] ;  /* 0x000fc00001187983 */ /* 0x000eac0000300800 */
[----:B------:R1:W-:Y:S01]  /*ff3b0*/  @P0 STG.E desc[UR76][R4.64], R25 ;  /* 0x0000001904000986 */ /* 0x0003e2000c10194c */
[----:B------:R-:W-:Y:S01]  /*ff3c0*/  ISETP.LT.AND P0, PT, R175, UR4, !P6 ;  /* 0x00000004af007c0c */ /* 0x000fe2000f701270 */
[----:B-1----:R-:W-:Y:S02]  /*ff3d0*/  IMAD.WIDE R4, R22, 0x4, R32 ;  /* 0x0000000416047825 */ /* 0x002fe400078e0220 */
        /* <DEDUP_REMOVED lines=253> */
[----:B------:R-:W-:-:S12]  /*1003b0*/  IMAD.WIDE R4, R15, 0x4, R28 ;  /* 0x000000040f047825 */ /* 0x000fd800078e021c */
[----:B--2---:R1:W-:Y:S04]  /*1003c0*/  @P0 STG.E desc[UR76][R4.64], R143 ;  /* 0x0000008f04000986 */ /* 0x0043e8000c10194c */
[----:B-1----:R-:W2:Y:S01]  /*1003d0*/  LDL.LU R143, [R1+0x1060] ;  /* 0x00106000018f7983 */ /* 0x002ea20000300800 */
[----:B------:R-:W-:Y:S01]  /*1003e0*/  ISETP.LT.AND P0, PT, R172, UR4, !P2 ;  /* 0x00000004ac007c0c */ /* 0x000fe2000d701270 */
[----:B------:R-:W-:-:S12]  /*1003f0*/  IMAD.WIDE R4, R15, 0x4, R38 ;  /* 0x000000040f047825 */ /* 0x000fd800078e0226 */
[----:B------:R1:W-:Y:S04]  /*100400*/  @P0 STG.E desc[UR76][R4.64], R140 ;  /* 0x0000008c04000986 */ /* 0x0003e8000c10194c */
[----:B-1----:R-:W2:Y:S04]  /*100410*/  LDL.LU R140, [R1+0x1050] ;  /* 0x00105000018c7983 */ /* 0x002ea80000300800 */
[----:B------:R-:W2:Y:S01]  /*100420*/  LDL.LU R21, [R1+0x1040] ;  /* 0x0010400001157983 */ /* 0x000ea20000300800 */
        /* <DEDUP_REMOVED lines=10> */
[----:B-1----:R-:W-:-:S12]  /*1004d0*/  IMAD.WIDE R4, R15, 0x4, R32 ;  /* 0x000000040f047825 */ /* 0x002fd800078e0220 */
[----:B------:R1:W-:Y:S01]  /*1004e0*/  @P0 STG.E desc[UR76][R4.64], R25 ;  /* 0x0000001904000986 */ /* 0x0003e2000c10194c */
[----:B------:R-:W-:-:S03]  /*1004f0*/  ISETP.LT.AND P0, PT, R142, UR4, !P2 ;  /* 0x000000048e007c0c */ /* 0x000fc6000d701270 */
[----:B-1----:R-:W2:Y:S04]  /*100500*/  LDL.LU R25, [R1+0x34c] ;  /* 0x00034c0001197983 */ /* 0x002ea80000300800 */
[----:B------:R-:W2:Y:S01]  /*100510*/  LDL.LU R24, [R1+0xb40] ;  /* 0x000b400001187983 */ /* 0x000ea20000300800 */
[----:B------:R-:W-:Y:S01]  /*100520*/  IMAD.WIDE R4, R15, 0x4, R30 ;  /* 0x000000040f047825 */ /* 0x000fe200078e021e */
[----:B------:R-:W-:Y:S02]  /*100530*/  LOP3.LUT P6, RZ, R27, 0x8000000, RZ, 0xc0, !PT ;  /* 0x080000001bff7812 */ /* 0x000fe400078cc0ff */
[----:B------:R-:W2:Y:S04]  /*100540*/  LDL.LU R15, [R1+0x9a0] ;  /* 0x0009a000010f7983 */ /* 0x000ea80000300800 */
[----:B----4-:R1:W-:Y:S01]  /*100550*/  @P0 STG.E desc[UR76][R4.64], R2 ;  /* 0x0000000204000986 */ /* 0x0103e2000c10194c */
[----:B------:R-:W-:Y:S01]  /*100560*/  ISETP.LT.AND P0, PT, R252, UR4, !P6 ;  /* 0x00000004fc007c0c */ /* 0x000fe2000f701270 */
[----:B-1----:R-:W-:-:S02]  /*100570*/  IMAD.WIDE R4, R141, 0x4, R42 ;  /* 0x000000048d047825 */ /* 0x002fc400078e022a */
[----:B------:R-:W4:Y:S10]  /*100580*/  LDL.LU R2, [R1+0x1094] ;  /* 0x0010940001027983 */ /* 0x000f340000300800 */
        /* <DEDUP_REMOVED lines=12> */
[----:B------:R-:W4:Y:S10]  /*100650*/  LDL.LU R140, [R1+0x310] ;  /* 0x00031000018c7983 */ /* 0x000f340000300800 */
[----:B------:R1:W-:Y:S01]  /*100660*/  @P0 STG.E desc[UR76][R4.64], R21 ;  /* 0x0000001504000986 */ /* 0x0003e2000c10194c */
[----:B------:R-:W-:Y:S01]  /*100670*/  ISETP.LT.AND P0, PT, R173, UR4, !P6 ;  /* 0x00000004ad007c0c */ /* 0x000fe2000f701270 */
[----:B-1----:R-:W-:-:S12]  /*100680*/  IMAD.WIDE R4, R141, 0x4, R36 ;  /* 0x000000048d047825 */ /* 0x002fd800078e0224 */
        /* <DEDUP_REMOVED lines=24> */
[----:B------:R-:W-:-:S03]  /*100810*/  ISETP.LT.AND P0, PT, R172, UR4, !P1 ;  /* 0x00000004ac007c0c */ /* 0x000fc6000cf01270 */
[----:B------:R-:W2:Y:S01]  /*100820*/  LDL.LU R22, [R1+0x1044] ;  /* 0x0010440001167983 */ /* 0x000ea20000300800 */
[----:B------:R-:W-:-:S03]  /*100830*/  IMAD.WIDE R4, R25, 0x4, R38 ;  /* 0x0000000419047825 */ /* 0x000fc600078e0226 */
[----:B------:R-:W2:Y:S04]  /*100840*/  LDL.LU R23, [R1+0x1034] ;  /* 0x0010340001177983 */ /* 0x000ea80000300800 */
[----:B------:R-:W2:Y:S04]  /*100850*/  LDL.LU R20, [R1+0xdc4] ;  /* 0x000dc40001147983 */ /* 0x000ea80000300800 */
        /* <DEDUP_REMOVED lines=40> */
[----:B----4-:R1:W-:Y:S01]  /*100ae0*/  @P0 STG.E desc[UR76][R4.64], R140 ;  /* 0x0000008c04000986 */ /* 0x0103e2000c10194c */
[----:B------:R-:W-:Y:S01]  /*100af0*/  ISETP.LT.AND P0, PT, R142, UR4, !P2 ;  /* 0x000000048e007c0c */ /* 0x000fe2000d701270 */
[----:B-1----:R-:W-:Y:S02]  /*100b00*/  IMAD.WIDE R4, R2, 0x4, R30 ;  /* 0x0000000402047825 */ /* 0x002fe400078e021e */
        /* <DEDUP_REMOVED lines=20> */
[----:B------:R-:W-:-:S03]  /*100c50*/  ISETP.LT.AND P0, PT, R173, UR4, !P6 ;  /* 0x00000004ad007c0c */ /* 0x000fc6000f701270 */
[----:B------:R-:W2:Y:S01]  /*100c60*/  LDL.LU R22, [R1+0x1038] ;  /* 0x0010380001167983 */ /* 0x000ea20000300800 */
[----:B------:R-:W-:-:S03]  /*100c70*/  IMAD.WIDE R4, R141, 0x4, R36 ;  /* 0x000000048d047825 */ /* 0x000fc600078e0224 */
[----:B------:R-:W2:Y:S04]  /*100c80*/  LDL.LU R23, [R1+0xdc8] ;  /* 0x000dc80001177983 */ /* 0x000ea80000300800 */
[----:B------:R-:W2:Y:S04]  /*100c90*/  LDL.LU R20, [R1+0xc98] ;  /* 0x000c980001147983 */ /* 0x000ea80000300800 */
[----:B------:R1:W-:Y:S01]  /*100ca0*/  @P0 STG.E desc[UR76][R4.64], R249 ;  /* 0x000000f904000986 */ /* 0x0003e2000c10194c */
[----:B------:R-:W-:-:S03]  /*100cb0*/  ISETP.LT.AND P0, PT, R174, UR4, !P6 ;  /* 0x00000004ae007c0c */ /* 0x000fc6000f701270 */
[----:B------:R-:W2:Y:S01]  /*100cc0*/  LDL.LU R25, [R1+0xb48] ;  /* 0x000b480001197983 */ /* 0x000ea20000300800 */
[----:B-1----:R-:W-:-:S09]  /*100cd0*/  IMAD.WIDE R4, R141, 0x4, R34 ;  /* 0x000000048d047825 */ /* 0x002fd200078e0222 */
[----:B------:R1:W-:Y:S01]  /*100ce0*/  @P0 STG.E desc[UR76][R4.64], R245 ;  /* 0x000000f504000986 */ /* 0x0003e2000c10194c */
[----:B------:R-:W-:Y:S01]  /*100cf0*/  ISETP.LT.AND P0, PT, R175, UR4, !P6 ;  /* 0x00000004af007c0c */ /* 0x000fe2000f701270 */
[----:B-1----:R-:W-:-:S12]  /*100d00*/  IMAD.WIDE R4, R141, 0x4, R32 ;  /* 0x000000048d047825 */ /* 0x002fd800078e0220 */
[----:B------:R1:W-:Y:S01]  /*100d10*/  @P0 STG.E desc[UR76][R4.64], R241 ;  /* 0x000000f104000986 */ /* 0x0003e2000c10194c */
[----:B------:R-:W-:Y:S01]  /*100d20*/  ISETP.LT.AND P0, PT, R142, UR4, !P6 ;  /* 0x000000048e007c0c */ /* 0x000fe2000f701270 */
[----:B-1----:R-:W-:Y:S02]  /*100d30*/  IMAD.WIDE R4, R141, 0x4, R30 ;  /* 0x000000048d047825 */ /* 0x002fe400078e021e */
[----:B------:R-:W2:Y:S10]  /*100d40*/  LDL.LU R141, [R1+0x9a8] ;  /* 0x0009a800018d7983 */ /* 0x000eb40000300800 */
[----:B------:R4:W-:Y:S01]  /*100d50*/  @P0 STG.E desc[UR76][R4.64], R237 ;  /* 0x000000ed04000986 */ /* 0x0009e2000c10194c */
[----:B------:R-:W-:-:S03]  /*100d60*/  ISETP.LT.AND P0, PT, R252, UR4, !P1 ;  /* 0x00000004fc007c0c */ /* 0x000fc6000cf01270 */
[----:B------:R-:W2:Y:S01]  /*100d70*/  LDL.LU R24, [R1+0x10bc] ;  /* 0x0010bc0001187983 */ /* 0x000ea20000300800 */
[----:B----4-:R-:W-:-:S09]  /*100d80*/  IMAD.WIDE R4, R2, 0x4, R42 ;  /* 0x0000000402047825 */ /* 0x010fd200078e022a */
        /* <DEDUP_REMOVED lines=30> */
[----:B------:R-:W-:Y:S01]  /*100f70*/  ISETP.LT.AND P0, PT, R179, UR4, !P2 ;  /* 0x00000004b3007c0c */ /* 0x000fe2000d701270 */
[C---:B-1----:R-:W-:Y:S02]  /*100f80*/  IMAD.WIDE R4, R140.reuse, 0x4, R40 ;  /* 0x000000048c047825 */ /* 0x042fe400078e0228 */
[----:B------:R-:W2:Y:S10]  /*100f90*/  LDL.LU R141, [R1+0x107c] ;  /* 0x00107c00018d7983 */ /* 0x000eb40000300800 */
[----:B----4-:R1:W-:Y:S01]  /*100fa0*/  @P0 STG.E desc[UR76][R4.64], R15 ;  /* 0x0000000f04000986 */ /* 0x0103e2000c10194c */
[----:B------:R-:W-:Y:S01]  /*100fb0*/  ISETP.LT.AND P0, PT, R177, UR4, !P2 ;  /* 0x00000004b1007c0c */ /* 0x000fe2000d701270 */
[----:B-1----:R-:W-:-:S12]  /*100fc0*/  IMAD.WIDE R4, R140, 0x4, R28 ;  /* 0x000000048c047825 */ /* 0x002fd800078e021c */
[----:B---3--:R1:W-:Y:S04]  /*100fd0*/  @P0 STG.E desc[UR76][R4.64], R178 ;  /* 0x000000b204000986 */ /* 0x0083e8000c10194c */
[----:B-1----:R-:W3:Y:S04]  /*100fe0*/  LDL.LU R178, [R1+0x106c] ;  /* 0x00106c0001b27983 */ /* 0x002ee80000300800 */
[----:B------:R-:W4:Y:S04]  /*100ff0*/  LDL.LU R21, [R1+0x105c] ;  /* 0x00105c0001157983 */ /* 0x000f280000300800 */
[----:B------:R-:W4:Y:S04]  /*101000*/  LDL.LU R22, [R1+0x104c] ;  /* 0x00104c0001167983 */ /* 0x000f280000300800 */
[----:B------:R-:W4:Y:S01]  /*101010*/  LDL.LU R23, [R1+0x103c] ;  /* 0x00103c0001177983 */ /* 0x000f220000300800 */
[----:B------:R-:W-:-:S03]  /*101020*/  ISETP.LT.AND P0, PT, R172, UR4, !P2 ;  /* 0x00000004ac007c0c */ /* 0x000fc6000d701270 */
[----:B------:R-:W4:Y:S01]  /*101030*/  LDL.LU R20, [R1+0xdcc] ;  /* 0x000dcc0001147983 */ /* 0x000f220000300800 */
[----:B------:R-:W-:-:S09]  /*101040*/  IMAD.WIDE R4, R140, 0x4, R38 ;  /* 0x000000048c047825 */ /* 0x000fd200078e0226 */
[----:B--2---:R1:W-:Y:S04]  /*101050*/  @P0 STG.E desc[UR76][R4.64], R143 ;  /* 0x0000008f04000986 */ /* 0x0043e8000c10194c */
[----:B-1----:R-:W2:Y:S01]  /*101060*/  LDL.LU R143, [R1+0xc9c] ;  /* 0x000c9c00018f7983 */ /* 0x002ea20000300800 */
[----:B------:R-:W-:Y:S01]  /*101070*/  ISETP.LT.AND P0, PT, R173, UR4, !P2 ;  /* 0x00000004ad007c0c */ /* 0x000fe2000d701270 */
[----:B------:R-:W-:Y:S02]  /*101080*/  IMAD.WIDE R4, R140, 0x4, R36 ;  /* 0x000000048c047825 */ /* 0x000fe400078e0224 */
[----:B------:R-:W2:Y:S04]  /*101090*/  LDL.LU R25, [R1+0xb4c] ;  /* 0x000b4c0001197983 */ /* 0x000ea80000300800 */
[----:B------:R-:W2:Y:S06]  /*1010a0*/  LDL.LU R15, [R1+0x9ac] ;  /* 0x0009ac00010f7983 */ /* 0x000eac0000300800 */
[----:B------:R1:W-:Y:S01]  /*1010b0*/  @P0 STG.E desc[UR76][R4.64], R250 ;  /* 0x000000fa04000986 */ /* 0x0003e2000c10194c */
[----:B------:R-:W-:Y:S01]  /*1010c0*/  ISETP.LT.AND P0, PT, R174, UR4, !P2 ;  /* 0x00000004ae007c0c */ /* 0x000fe2000d701270 */
[----:B-1----:R-:W-:-:S12]  /*1010d0*/  IMAD.WIDE R4, R140, 0x4, R34 ;  /* 0x000000048c047825 */ /* 0x002fd800078e0222 */
[----:B------:R1:W-:Y:S01]  /*1010e0*/  @P0 STG.E desc[UR76][R4.64], R246 ;  /* 0x000000f604000986 */ /* 0x0003e2000c10194c */
[----:B------:R-:W-:Y:S01]  /*1010f0*/  ISETP.LT.AND P0, PT, R175, UR4, !P2 ;  /* 0x00000004af007c0c */ /* 0x000fe2000d701270 */
[----:B-1----:R-:W-:-:S12]  /*101100*/  IMAD.WIDE R4, R140, 0x4, R32 ;  /* 0x000000048c047825 */ /* 0x002fd800078e0220 */
[----:B------:R1:W-:Y:S01]  /*101110*/  @P0 STG.E desc[UR76][R4.64], R242 ;  /* 0x000000f204000986 */ /* 0x0003e2000c10194c */
[----:B------:R-:W-:Y:S02]  /*101120*/  ISETP.LT.AND P0, PT, R142, UR4, !P2 ;  /* 0x000000048e007c0c */ /* 0x000fe4000d701270 */
[----:B------:R-:W-:Y:S01]  /*101130*/  LOP3.LUT P6, RZ, R26, 0x80, RZ, 0xc0, !PT ;  /* 0x000000801aff7812 */ /* 0x000fe200078cc0ff */
[----:B-1----:R-:W-:Y:S02]  /*101140*/  IMAD.WIDE R4, R140, 0x4, R30 ;  /* 0x000000048c047825 */ /* 0x002fe400078e021e */
[----:B------:R-:W2:Y:S08]  /*101150*/  LDL.LU R140, [R1+0x8fc] ;  /* 0x0008fc00018c7983 */ /* 0x000eb00000300800 */
[----:B------:R1:W-:Y:S01]  /*101160*/  @P0 STG.E desc[UR76][R4.64], R238 ;  /* 0x000000ee04000986 */ /* 0x0003e2000c10194c */
[----:B------:R-:W-:Y:S01]  /*101170*/  ISETP.LT.AND P0, PT, R252, UR4, !P6 ;  /* 0x00000004fc007c0c */ /* 0x000fe2000f701270 */
[----:B-1----:R-:W-:-:S12]  /*101180*/  IMAD.WIDE R4, R24, 0x4, R42 ;  /* 0x0000000418047825 */ /* 0x002fd800078e022a */
[----:B------:R1:W-:Y:S01]  /*101190*/  @P0 STG.E desc[UR76][R4.64], R141 ;  /* 0x0000008d04000986 */ /* 0x0003e2000c10194c */
[----:B------:R-:W-:-:S03]  /*1011a0*/  ISETP.LT.AND P0, PT, R179, UR4, !P6 ;  /* 0x00000004b3007c0c */ /* 0x000fc6000f701270 */
[----:B-1----:R-:W2:Y:S01]  /*1011b0*/  LDL.LU R141, [R1+0x42c] ;  /* 0x00042c00018d7983 */ /* 0x002ea20000300800 */
[----:B------:R-:W-:-:S09]  /*1011c0*/  IMAD.WIDE R4, R24, 0x4, R40 ;  /* 0x0000000418047825 */ /* 0x000fd200078e0228 */
[----:B---3--:R1:W-:Y:S04]  /*1011d0*/  @P0 STG.E desc[UR76][R4.64], R178 ;  /* 0x000000b204000986 */ /* 0x0083e8000c10194c */
[----:B-1----:R-:W3:Y:S01]  /*1011e0*/  LDL.LU R178, [R1+0x31c] ;  /* 0x00031c0001b27983 */ /* 0x002ee20000300800 */
[----:B------:R-:W-:Y:S01]  /*1011f0*/  ISETP.LT.AND P0, PT, R177, UR4, !P6 ;  /* 0x00000004b1007c0c */ /* 0x000fe2000f701270 */
[----:B------:R-:W-:-:S12]  /*101200*/  IMAD.WIDE R4, R24, 0x4, R28 ;  /* 0x0000000418047825 */ /* 0x000fd800078e021c */
[----:B----4-:R1:W-:Y:S01]  /*101210*/  @P0 STG.E desc[UR76][R4.64], R21 ;  /* 0x0000001504000986 */ /* 0x0103e2000c10194c */
        /* <DEDUP_REMOVED lines=11> */
[----:B--2---:R1:W-:Y:S04]  /*1012d0*/  @P0 STG.E desc[UR76][R4.64], R143 ;  /* 0x0000008f04000986 */ /* 0x0043e8000c10194c */
[----:B-1----:R-:W2:Y:S01]  /*1012e0*/  LDL.LU R143, [R1+0x10d8] ;  /* 0x0010d800018f7983 */ /* 0x002ea20000300800 */
[----:B------:R-:W-:Y:S01]  /*1012f0*/  ISETP.LT.AND P0, PT, R142, UR4, !P6 ;  /* 0x000000048e007c0c */ /* 0x000fe2000f701270 */
[----:B------:R-:W-:Y:S01]  /*101300*/  IMAD.WIDE R4, R24, 0x4, R30 ;  /* 0x0000000418047825 */ /* 0x000fe200078e021e */
[----:B------:R-:W-:-:S11]  /*101310*/  LOP3.LUT P1, RZ, R26, 0x200, RZ, 0xc0, !PT ;  /* 0x000002001aff7812 */ /* 0x000fd6000782c0ff */
        /* <DEDUP_REMOVED lines=12> */
[----:B---3--:R1:W-:Y:S04]  /*1013e0*/  @P0 STG.E desc[UR76][R4.64], R178 ;  /* 0x000000b204000986 */ /* 0x0083e8000c10194c */
[----:B-1----:R-:W3:Y:S01]  /*1013f0*/  LDL.LU R178, [R1+0x10e4] ;  /* 0x0010e40001b27983 */ /* 0x002ee20000300800 */
        /* <DEDUP_REMOVED lines=11> */
[----:B------:R-:W4:Y:S01]  /*1014b0*/  LDL.LU R2, [R1+0x10f0] ;  /* 0x0010f00001027983 */ /* 0x000f220000300800 */
[----:B------:R-:W-:-:S09]  /*1014c0*/  LOP3.LUT P2, RZ, R26, 0x1000, RZ, 0xc0, !PT ;  /* 0x000010001aff7812 */ /* 0x000fd2000784c0ff */
[----:B------:R2:W-:Y:S01]  /*1014d0*/  @P0 STG.E desc[UR76][R4.64], R239 ;  /* 0x000000ef04000986 */ /* 0x0005e2000c10194c */
[----:B------:R-:W-:Y:S01]  /*1014e0*/  ISETP.LT.AND P0, PT, R252, UR4, !P2 ;  /* 0x00000004fc007c0c */ /* 0x000fe2000d701270 */
[----:B--2---:R-:W-:-:S12]  /*1014f0*/  IMAD.WIDE R4, R143, 0x4, R42 ;  /* 0x000000048f047825 */ /* 0x004fd800078e022a */
        /* <DEDUP_REMOVED lines=18> */
[----:B------:R1:W-:Y:S02]  /*101620*/  @P0 STG.E desc[UR76][R4.64], R208 ;  /* 0x000000d004000986 */ /* 0x0003e4000c10194c */
[----:B-1----:R-:W-:Y:S02]  /*101630*/  IMAD.WIDE R4, R143, 0x4, R30 ;  /* 0x000000048f047825 */ /* 0x002fe400078e021e */
[----:B------:R-:W2:Y:S01]  /*101640*/  LDL.LU R143, [R1+0x10ec] ;  /* 0x0010ec00018f7983 */ /* 0x000ea20000300800 */
[----:B------:R-:W-:Y:S02]  /*101650*/  ISETP.LT.AND P0, PT, R142, UR4, !P2 ;  /* 0x000000048e007c0c */ /* 0x000fe4000d701270 */
[----:B------:R-:W-:-:S11]  /*101660*/  LOP3.LUT P6, RZ, R26, 0x4000, RZ, 0xc0, !PT ;  /* 0x000040001aff7812 */ /* 0x000fd600078cc0ff */
[----:B------:R3:W-:Y:S01]  /*101670*/  @P0 STG.E desc[UR76][R4.64], R204 ;  /* 0x000000cc04000986 */ /* 0x0007e2000c10194c */
[----:B------:R-:W-:Y:S01]  /*101680*/  ISETP.LT.AND P0, PT, R252, UR4, !P6 ;  /* 0x00000004fc007c0c */ /* 0x000fe2000f701270 */
[----:B---3--:R-:W-:-:S12]  /*101690*/  IMAD.WIDE R4, R178, 0x4, R42 ;  /* 0x00000004b2047825 */ /* 0x008fd800078e022a */
        /* <DEDUP_REMOVED lines=22> */
[----:B------:R-:W3:Y:S08]  /*101800*/  LDL.LU R178, [R1+0x10e8] ;  /* 0x0010e80001b27983 */ /* 0x000ef00000300800 */
[----:B------:R4:W-:Y:S01]  /*101810*/  @P0 STG.E desc[UR76][R4.64], R92 ;  /* 0x0000005c04000986 */ /* 0x0009e2000c10194c */
[----:B------:R-:W-:-:S02]  /*101820*/  ISETP.LT.AND P0, PT, R252, UR4, !P1 ;  /* 0x00000004fc007c0c */ /* 0x000fc4000cf01270 */
[----:B------:R-:W-:Y:S01]  /*101830*/  LOP3.LUT P2, RZ, R26, 0x40000, RZ, 0xc0, !PT ;  /* 0x000400001aff7812 */ /* 0x000fe2000784c0ff */
[----:B------:R-:W3:Y:S01]  /*101840*/  LDL.LU R141, [R1+0x10e0] ;  /* 0x0010e000018d7983 */ /* 0x000ee20000300800 */
[----:B----4-:R-:W-:-:S09]  /*101850*/  IMAD.WIDE R4, R2, 0x4, R42 ;  /* 0x0000000402047825 */ /* 0x010fd200078e022a */
        /* <DEDUP_REMOVED lines=68> */
[----:B------:R-:W-:Y:S01]  /*101ca0*/  @P0 STG.E desc[UR76][R4.64], R210 ;  /* 0x000000d204000986 */ /* 0x000fe2000c10194c */
[----:B------:R-:W-:Y:S02]  /*101cb0*/  ISETP.LT.AND P0, PT, R142, UR4, !P6 ;  /* 0x000000048e007c0c */ /* 0x000fe4000f701270 */
[C---:B------:R-:W-:Y:S02]  /*101cc0*/  LOP3.LUT P3, RZ, R3.reuse, 0x2000000, RZ, 0xc0, !PT ;  /* 0x0200000003ff7812 */ /* 0x040fe4000786c0ff */
[C---:B------:R-:W-:Y:S02]  /*101cd0*/  LOP3.LUT P4, RZ, R3.reuse, 0x1000000, RZ, 0xc0, !PT ;  /* 0x0100000003ff7812 */ /* 0x040fe4000788c0ff */
[C---:B------:R-:W-:Y:S02]  /*101ce0*/  LOP3.LUT P5, RZ, R3.reuse, 0x800000, RZ, 0xc0, !PT ;  /* 0x0080000003ff7812 */ /* 0x040fe400078ac0ff */
[----:B------:R-:W-:Y:S01]  /*101cf0*/  LOP3.LUT P6, RZ, R3, 0x400000, RZ, 0xc0, !PT ;  /* 0x0040000003ff7812 */ /* 0x000fe200078cc0ff */
[----:B------:R-:W-:Y:S01]  /*101d00*/  IMAD.WIDE R2, R178, 0x4, R30 ;  /* 0x00000004b2027825 */ /* 0x000fe200078e021e */
[----:B------:R-:W-:Y:S01]  /*101d10*/  LOP3.LUT P1, RZ, R176, 0x4000000, RZ, 0xc0, !PT ;  /* 0x04000000b0ff7812 */ /* 0x000fe2000782c0ff */
[----:B------:R-:W3:Y:S04]  /*101d20*/  LDL.LU R178, [R1+0x10d4] ;  /* 0x0010d40001b27983 */ /* 0x000ee80000300800 */
        /* <DEDUP_REMOVED lines=20> */
[----:B------:R-:W-:Y:S02]  /*101e70*/  ISETP.LT.AND P1, PT, R142, UR4, !P1 ;  /* 0x000000048e007c0c */ /* 0x000fe4000cf21270 */
[----:B------:R-:W-:Y:S01]  /*101e80*/  LOP3.LUT P2, RZ, R176, 0x1000000, RZ, 0xc0, !PT ;  /* 0x01000000b0ff7812 */ /* 0x000fe2000784c0ff */
[----:B-1----:R-:W-:-:S08]  /*101e90*/  IMAD.WIDE R2, R141, 0x4, R32 ;  /* 0x000000048d027825 */ /* 0x002fd000078e0220 */
[----:B------:R1:W-:Y:S01]  /*101ea0*/  @P0 STG.E desc[UR76][R2.64], R98 ;  /* 0x0000006202000986 */ /* 0x0003e2000c10194c */
[----:B------:R-:W-:Y:S01]  /*101eb0*/  ISETP.LT.AND P0, PT, R252, UR4, !P2 ;  /* 0x00000004fc007c0c */ /* 0x000fe2000d701270 */
[----:B-1----:R-:W-:Y:S02]  /*101ec0*/  IMAD.WIDE R2, R141, 0x4, R30 ;  /* 0x000000048d027825 */ /* 0x002fe400078e021e */
[----:B------:R-:W4:Y:S04]  /*101ed0*/  LDL.LU R141, [R1+0x10d0] ;  /* 0x0010d000018d7983 */ /* 0x000f280000300800 */
[----:B------:R2:W-:Y:S01]  /*101ee0*/  @P1 STG.E desc[UR76][R2.64], R94 ;  /* 0x0000005e02001986 */ /* 0x0005e2000c10194c */
[----:B------:R-:W-:Y:S01]  /*101ef0*/  ISETP.LT.AND P1, PT, R179, UR4, !P2 ;  /* 0x00000004b3007c0c */ /* 0x000fe2000d721270 */
[----:B--2---:R-:W-:-:S05]  /*101f00*/  IMAD.WIDE R2, R143, 0x4, R42 ;  /* 0x000000048f027825 */ /* 0x004fca00078e022a */
[----:B------:R1:W-:Y:S01]  /*101f10*/  @P0 STG.E desc[UR76][R2.64], R235 ;  /* 0x000000eb02000986 */ /* 0x0003e2000c10194c */
[----:B------:R-:W-:Y:S01]  /*101f20*/  ISETP.LT.AND P0, PT, R177, UR4, !P2 ;  /* 0x00000004b1007c0c */ /* 0x000fe2000d701270 */
[----:B-1----:R-:W-:-:S05]  /*101f30*/  IMAD.WIDE R2, R143, 0x4, R40 ;  /* 0x000000048f027825 */ /* 0x002fca00078e0228 */
[----:B------:R1:W-:Y:S01]  /*101f40*/  @P1 STG.E desc[UR76][R2.64], R231 ;  /* 0x000000e702001986 */ /* 0x0003e2000c10194c */
[----:B------:R-:W-:Y:S01]  /*101f50*/  ISETP.LT.AND P1, PT, R172, UR4, !P2 ;  /* 0x00000004ac007c0c */ /* 0x000fe2000d721270 */
[----:B------:R-:W-:-:S04]  /*101f60*/  IMAD.WIDE R4, R143, 0x4, R28 ;  /* 0x000000048f047825 */ /* 0x000fc800078e021c */
[C---:B------:R-:W-:Y:S01]  /*101f70*/  IMAD.WIDE R6, R143.reuse, 0x4, R38 ;  /* 0x000000048f067825 */ /* 0x040fe200078e0226 */
[----:B------:R2:W-:Y:S03]  /*101f80*/  @P0 STG.E desc[UR76][R4.64], R227 ;  /* 0x000000e304000986 */ /* 0x0005e6000c10194c */
[----:B------:R-:W-:-:S04]  /*101f90*/  IMAD.WIDE R12, R143, 0x4, R36 ;  /* 0x000000048f0c7825 */ /* 0x000fc800078e0224 */
[----:B------:R2:W-:Y:S01]  /*101fa0*/  @P1 STG.E desc[UR76][R6.64], R223 ;  /* 0x000000df06001986 */ /* 0x0005e2000c10194c */
[----:B-1----:R-:W-:-:S04]  /*101fb0*/  IMAD.WIDE R2, R143, 0x4, R34 ;  /* 0x000000048f027825 */ /* 0x002fc800078e0222 */
[----:B--2---:R-:W-:-:S04]  /*101fc0*/  IMAD.WIDE R4, R143, 0x4, R32 ;  /* 0x000000048f047825 */ /* 0x004fc800078e0220 */
[----:B------:R-:W-:Y:S02]  /*101fd0*/  IMAD.WIDE R6, R143, 0x4, R30 ;  /* 0x000000048f067825 */ /* 0x000fe400078e021e */
[----:B------:R-:W2:Y:S01]  /*101fe0*/  LDL.LU R143, [R1+0x10c8] ;  /* 0x0010c800018f7983 */ /* 0x000ea20000300800 */
[----:B------:R-:W-:Y:S02]  /*101ff0*/  ISETP.LT.AND P0, PT, R173, UR4, !P2 ;  /* 0x00000004ad007c0c */ /* 0x000fe4000d701270 */
[----:B------:R-:W-:-:S11]  /*102000*/  ISETP.LT.AND P1, PT, R174, UR4, !P2 ;  /* 0x00000004ae007c0c */ /* 0x000fd6000d721270 */
[----:B------:R1:W-:Y:S01]  /*102010*/  @P0 STG.E desc[UR76][R12.64], R219 ;  /* 0x000000db0c000986 */ /* 0x0003e2000c10194c */
[----:B------:R-:W-:Y:S02]  /*102020*/  ISETP.LT.AND P0, PT, R175, UR4, !P2 ;  /* 0x00000004af007c0c */ /* 0x000fe4000d701270 */
[----:B------:R-:W-:Y:S01]  /*102030*/  ISETP.LT.AND P2, PT, R142, UR4, !P2 ;  /* 0x000000048e007c0c */ /* 0x000fe2000d741270 */
[----:B------:R1:W-:Y:S01]  /*102040*/  @P1 STG.E desc[UR76][R2.64], R215 ;  /* 0x000000d702001986 */ /* 0x0003e2000c10194c */
[----:B------:R-:W-:-:S09]  /*102050*/  ISETP.LT.AND P1, PT, R252, UR4, !P3 ;  /* 0x00000004fc007c0c */ /* 0x000fd2000df21270 */
[----:B------:R1:W-:Y:S01]  /*102060*/  @P0 STG.E desc[UR76][R4.64], R211 ;  /* 0x000000d304000986 */ /* 0x0003e2000c10194c */
[----:B------:R-:W-:-:S03]  /*102070*/  ISETP.LT.AND P0, PT, R179, UR4, !P3 ;  /* 0x00000004b3007c0c */ /* 0x000fc6000df01270 */
[----:B------:R1:W-:Y:S01]  /*102080*/  @P2 STG.E desc[UR76][R6.64], R207 ;  /* 0x000000cf06002986 */ /* 0x0003e2000c10194c */
[----:B------:R-:W-:Y:S01]  /*102090*/  ISETP.LT.AND P2, PT, R177, UR4, !P3 ;  /* 0x00000004b1007c0c */ /* 0x000fe2000df41270 */
[----:B---3--:R-:W-:-:S04]  /*1020a0*/  IMAD.WIDE R14, R178, 0x4, R42 ;  /* 0x00000004b20e7825 */ /* 0x008fc800078e022a */
[----:B-1----:R-:W-:Y:S01]  /*1020b0*/  IMAD.WIDE R12, R178, 0x4, R40 ;  /* 0x00000004b20c7825 */ /* 0x002fe200078e0228 */
[----:B------:R-:W-:Y:S01]  /*1020c0*/  @P1 STG.E desc[UR76][R14.64], R203 ;  /* 0x000000cb0e001986 */ /* 0x000fe2000c10194c */
[----:B------:R-:W-:-:S03]  /*1020d0*/  ISETP.LT.AND P1, PT, R172, UR4, !P3 ;  /* 0x00000004ac007c0c */ /* 0x000fc6000df21270 */
[----:B------:R1:W-:Y:S01]  /*1020e0*/  @P0 STG.E desc[UR76][R12.64], R199 ;  /* 0x000000c70c000986 */ /* 0x0003e2000c10194c */
[----:B------:R-:W-:Y:S01]  /*1020f0*/  ISETP.LT.AND P0, PT, R173, UR4, !P3 ;  /* 0x00000004ad007c0c */ /* 0x000fe2000df01270 */
[----:B------:R-:W-:-:S04]  /*102100*/  IMAD.WIDE R2, R178, 0x4, R28 ;  /* 0x00000004b2027825 */ /* 0x000fc800078e021c */
[C---:B------:R-:W-:Y:S01]  /*102110*/  IMAD.WIDE R4, R178.reuse, 0x4, R38 ;  /* 0x00000004b2047825 */ /* 0x040fe200078e0226 */
[----:B------:R3:W-:Y:S01]  /*102120*/  @P2 STG.E desc[UR76][R2.64], R195 ;  /* 0x000000c302002986 */ /* 0x0007e2000c10194c */
[----:B------:R-:W-:Y:S02]  /*102130*/  ISETP.LT.AND P2, PT, R175, UR4, !P3 ;  /* 0x00000004af007c0c */ /* 0x000fe4000df41270 */
[----:B------:R-:W-:Y:S01]  /*102140*/  IMAD.WIDE R20, R178, 0x4, R36 ;  /* 0x00000004b2147825 */ /* 0x000fe200078e0224 */
[----:B------:R4:W-:Y:S01]  /*102150*/  @P1 STG.E desc[UR76][R4.64], R191 ;  /* 0x000000bf04001986 */ /* 0x0009e2000c10194c */
[----:B------:R-:W-:Y:S02]  /*102160*/  ISETP.LT.AND P1, PT, R174, UR4, !P3 ;  /* 0x00000004ae007c0c */ /* 0x000fe4000df21270 */
[----:B------:R-:W-:Y:S01]  /*102170*/  ISETP.LT.AND P3, PT, R142, UR4, !P3 ;  /* 0x000000048e007c0c */ /* 0x000fe2000df61270 */
[----:B------:R4:W-:Y:S01]  /*102180*/  @P0 STG.E desc[UR76][R20.64], R187 ;  /* 0x000000bb14000986 */ /* 0x0009e2000c10194c */
[----:B------:R-:W-:Y:S01]  /*102190*/  ISETP.LT.AND P0, PT, R252, UR4, !P4 ;  /* 0x00000004fc007c0c */ /* 0x000fe2000e701270 */
[----:B------:R-:W-:-:S04]  /*1021a0*/  IMAD.WIDE R6, R178, 0x4, R34 ;  /* 0x00000004b2067825 */ /* 0x000fc800078e0222 */
[----:B-1----:R-:W-:-:S04]  /*1021b0*/  IMAD.WIDE R12, R178, 0x4, R32 ;  /* 0x00000004b20c7825 */ /* 0x002fc800078e0220 */
[----:B---3--:R-:W-:Y:S02]  /*1021c0*/  IMAD.WIDE R2, R178, 0x4, R30 ;  /* 0x00000004b2027825 */ /* 0x008fe400078e021e */
[----:B------:R-:W3:Y:S04]  /*1021d0*/  LDL.LU R178, [R1+0x10c4] ;  /* 0x0010c40001b27983 */ /* 0x000ee80000300800 */
[----:B------:R1:W-:Y:S01]  /*1021e0*/  @P1 STG.E desc[UR76][R6.64], R183 ;  /* 0x000000b706001986 */ /* 0x0003e2000c10194c */
[----:B------:R-:W-:-:S03]  /*1021f0*/  ISETP.LT.AND P1, PT, R177, UR4, !P4 ;  /* 0x00000004b1007c0c */ /* 0x000fc6000e721270 */
[----:B------:R1:W-:Y:S01]  /*102200*/  @P2 STG.E desc[UR76][R12.64], R99 ;  /* 0x000000630c002986 */ /* 0x0003e2000c10194c */
[----:B------:R-:W-:-:S03]  /*102210*/  ISETP.LT.AND P2, PT, R179, UR4, !P4 ;  /* 0x00000004b3007c0c */ /* 0x000fc6000e741270 */
[----:B------:R1:W-:Y:S01]  /*102220*/  @P3 STG.E desc[UR76][R2.64], R95 ;  /* 0x0000005f02003986 */ /* 0x0003e2000c10194c */
[----:B------:R-:W-:-:S03]  /*102230*/  ISETP.LT.AND P3, PT, R172, UR4, !P4 ;  /* 0x00000004ac007c0c */ /* 0x000fc6000e761270 */
[----:B------:R-:W3:Y:S04]  /*102240*/  LDL.LU R23, [R1+0x4ea4] ;  /* 0x004ea40001177983 */ /* 0x000ee80000300800 */
[----:B------:R-:W3:Y:S01]  /*102250*/  LDL.LU R22, [R1+0x4ea0] ;  /* 0x004ea00001167983 */ /* 0x000ee20000300800 */
[----:B----4-:R-:W-:-:S05]  /*102260*/  IMAD.WIDE R4, R141, 0x4, R42 ;  /* 0x000000048d047825 */ /* 0x010fca00078e022a */
[----:B------:R4:W-:Y:S01]  /*102270*/  @P0 STG.E desc[UR76][R4.64], R88 ;  /* 0x0000005804000986 */ /* 0x0009e2000c10194c */
[----:B------:R-:W-:Y:S01]  /*102280*/  ISETP.LT.AND P0, PT, R173, UR4, !P4 ;  /* 0x00000004ad007c0c */ /* 0x000fe2000e701270 */
[----:B------:R-:W-:-:S04]  /*102290*/  IMAD.WIDE R14, R141, 0x4, R40 ;  /* 0x000000048d0e7825 */ /* 0x000fc800078e0228 */
[C---:B------:R-:W-:Y:S01]  /*1022a0*/  IMAD.WIDE R20, R141.reuse, 0x4, R28 ;  /* 0x000000048d147825 */ /* 0x040fe200078e021c */
[----:B------:R4:W-:Y:S03]  /*1022b0*/  @P2 STG.E desc[UR76][R14.64], R84 ;  /* 0x000000540e002986 */ /* 0x0009e6000c10194c */
[C---:B-1----:R-:W-:Y:S01]  /*1022c0*/  IMAD.WIDE R6, R141.reuse, 0x4, R38 ;  /* 0x000000048d067825 */ /* 0x042fe200078e0226 */
[----:B------:R2:W-:Y:S01]  /*1022d0*/  @P1 STG.E desc[UR76][R20.64], R80 ;  /* 0x0000005014001986 */ /* 0x0005e2000c10194c */
[----:B------:R-:W-:Y:S02]  /*1022e0*/  ISETP.LT.AND P2, PT, R174, UR4, !P4 ;  /* 0x00000004ae007c0c */ /* 0x000fe4000e741270 */
[----:B------:R-:W-:Y:S01]  /*1022f0*/  IMAD.WIDE R12, R141, 0x4, R36 ;  /* 0x000000048d0c7825 */ /* 0x000fe200078e0224 */
[----:B------:R-:W-:Y:S01]  /*102300*/  ISETP.LT.AND P1, PT, R175, UR4, !P4 ;  /* 0x00000004af007c0c */ /* 0x000fe2000e721270 */
[----:B------:R1:W-:Y:S02]  /*102310*/  @P3 STG.E desc[UR76][R6.64], R76 ;  /* 0x0000004c06003986 */ /* 0x0003e4000c10194c */
[----:B------:R-:W-:Y:S01]  /*102320*/  IMAD.WIDE R2, R141, 0x4, R34 ;  /* 0x000000048d027825 */ /* 0x000fe200078e0222 */
[----:B------:R-:W-:-:S03]  /*102330*/  ISETP.LT.AND P4, PT, R142, UR4, !P4 ;  /* 0x000000048e007c0c */ /* 0x000fc6000e781270 */
[C---:B----4-:R-:W-:Y:S01]  /*102340*/  IMAD.WIDE R4, R141.reuse, 0x4, R32 ;  /* 0x000000048d047825 */ /* 0x050fe200078e0220 */
[----:B------:R4:W-:Y:S03]  /*102350*/  @P0 STG.E desc[UR76][R12.64], R72 ;  /* 0x000000480c000986 */ /* 0x0009e6000c10194c */
[----:B------:R-:W-:Y:S02]  /*102360*/  IMAD.WIDE R14, R141, 0x4, R30 ;  /* 0x000000048d0e7825 */ /* 0x000fe400078e021e */
[----:B------:R-:W3:Y:S01]  /*102370*/  LDL.LU R141, [R1+0x10c0] ;  /* 0x0010c000018d7983 */ /* 0x000ee20000300800 */
[----:B------:R-:W-:Y:S02]  /*102380*/  ISETP.LT.AND P3, PT, R252, UR4, !P5 ;  /* 0x00000004fc007c0c */ /* 0x000fe4000ef61270 */
[----:B------:R-:W-:Y:S01]  /*102390*/  ISETP.LT.AND P0, PT, R179, UR4, !P5 ;  /* 0x00000004b3007c0c */ /* 0x000fe2000ef01270 */
[----:B------:R1:W-:Y:S04]  /*1023a0*/  @P2 STG.E desc[UR76][R2.64], R68 ;  /* 0x0000004402002986 */ /* 0x0003e8000c10194c */
[----:B------:R1:W-:Y:S04]  /*1023b0*/  @P1 STG.E desc[UR76][R4.64], R64 ;  /* 0x0000004004001986 */ /* 0x0003e8000c10194c */
[----:B------:R1:W-:Y:S01]  /*1023c0*/  @P4 STG.E desc[UR76][R14.64], R56 ;  /* 0x000000380e004986 */ /* 0x0003e2000c10194c */
[----:B------:R-:W-:-:S02]  /*1023d0*/  ISETP.LT.AND P2, PT, R177, UR4, !P5 ;  /* 0x00000004b1007c0c */ /* 0x000fc4000ef41270 */
[----:B------:R-:W-:Y:S01]  /*1023e0*/  ISETP.LT.AND P1, PT, R172, UR4, !P5 ;  /* 0x00000004ac007c0c */ /* 0x000fe2000ef21270 */
[----:B--2---:R-:W-:-:S04]  /*1023f0*/  IMAD.WIDE R20, R143, 0x4, R42 ;  /* 0x000000048f147825 */ /* 0x004fc800078e022a */
[C---:B-1----:R-:W-:Y:S01]  /*102400*/  IMAD.WIDE R6, R143.reuse, 0x4, R40 ;  /* 0x000000048f067825 */ /* 0x042fe200078e0228 */
[----:B------:R-:W-:Y:S03]  /*102410*/  @P3 STG.E desc[UR76][R20.64], R60 ;  /* 0x0000003c14003986 */ /* 0x000fe6000c10194c */
[C---:B----4-:R-:W-:Y:S01]  /*102420*/  IMAD.WIDE R12, R143.reuse, 0x4, R28 ;  /* 0x000000048f0c7825 */ /* 0x050fe200078e021c */
[----:B------:R1:W-:Y:S03]  /*102430*/  @P0 STG.E desc[UR76][R6.64], R52 ;  /* 0x0000003406000986 */ /* 0x0003e6000c10194c */
[----:B------:R-:W-:-:S04]  /*102440*/  IMAD.WIDE R2, R143, 0x4, R38 ;  /* 0x000000048f027825 */ /* 0x000fc800078e0226 */
[----:B------:R-:W-:-:S04]  /*102450*/  IMAD.WIDE R4, R143, 0x4, R36 ;  /* 0x000000048f047825 */ /* 0x000fc800078e0224 */
[----:B------:R-:W-:-:S04]  /*102460*/  IMAD.WIDE R14, R143, 0x4, R34 ;  /* 0x000000048f0e7825 */ /* 0x000fc800078e0222 */
[----:B-1----:R-:W-:-:S04]  /*102470*/  IMAD.WIDE R6, R143, 0x4, R32 ;  /* 0x000000048f067825 */ /* 0x002fc800078e0220 */
[----:B------:R-:W-:Y:S02]  /*102480*/  IMAD.WIDE R20, R143, 0x4, R30 ;  /* 0x000000048f147825 */ /* 0x000fe400078e021e */
[----:B------:R-:W2:Y:S01]  /*102490*/  LDL.LU R143, [R1+0x10b8] ;  /* 0x0010b800018f7983 */ /* 0x000ea20000300800 */
[----:B------:R-:W-:-:S03]  /*1024a0*/  ISETP.LT.AND P0, PT, R173, UR4, !P5 ;  /* 0x00000004ad007c0c */ /* 0x000fc6000ef01270 */
[----:B------:R-:W-:Y:S04]  /*1024b0*/  @P2 STG.E desc[UR76][R12.64], R48 ;  /* 0x000000300c002986 */ /* 0x000fe8000c10194c */
[----:B------:R-:W-:Y:S06]  /*1024c0*/  @P1 STG.E desc[UR76][R2.64], R44 ;  /* 0x0000002c02001986 */ /* 0x000fec000c10194c */
[----:B------:R1:W-:Y:S04]  /*1024d0*/  @P0 STG.E desc[UR76][R4.64], R8 ;  /* 0x0000000804000986 */ /* 0x0003e8000c10194c */
[----:B-1----:R-:W4:Y:S01]  /*1024e0*/  LDL.LU R8, [R1+0x4e9c] ;  /* 0x004e9c0001087983 */ /* 0x002f220000300800 */
[----:B------:R-:W-:-:S02]  /*1024f0*/  ISETP.LT.AND P3, PT, R174, UR4, !P5 ;  /* 0x00000004ae007c0c */ /* 0x000fc4000ef61270 */
[----:B------:R-:W-:Y:S02]  /*102500*/  ISETP.LT.AND P4, PT, R175, UR4, !P5 ;  /* 0x00000004af007c0c */ /* 0x000fe4000ef81270 */
[----:B------:R-:W-:Y:S02]  /*102510*/  ISETP.LT.AND P5, PT, R142, UR4, !P5 ;  /* 0x000000048e007c0c */ /* 0x000fe4000efa1270 */
[----:B------:R-:W-:Y:S02]  /*102520*/  ISETP.LT.AND P2, PT, R252, UR4, !P6 ;  /* 0x00000004fc007c0c */ /* 0x000fe4000f741270 */
[----:B------:R-:W-:Y:S02]  /*102530*/  ISETP.LT.AND P1, PT, R179, UR4, !P6 ;  /* 0x00000004b3007c0c */ /* 0x000fe4000f721270 */
[----:B------:R-:W-:-:S03]  /*102540*/  ISETP.LT.AND P0, PT, R177, UR4, !P6 ;  /* 0x00000004b1007c0c */ /* 0x000fc6000f701270 */
[----:B------:R-:W-:Y:S04]  /*102550*/  @P3 STG.E desc[UR76][R14.64], R100 ;  /* 0x000000640e003986 */ /* 0x000fe8000c10194c */
[----:B------:R1:W-:Y:S01]  /*102560*/  @P4 STG.E desc[UR76][R6.64], R144 ;  /* 0x0000009006004986 */ /* 0x0003e2000c10194c */
[----:B------:R-:W-:-:S03]  /*102570*/  ISETP.LT.AND P4, PT, R173, UR4, !P6 ;  /* 0x00000004ad007c0c */ /* 0x000fc6000f781270 */
[----:B------:R1:W-:Y:S01]  /*102580*/  @P5 STG.E desc[UR76][R20.64], R148 ;  /* 0x0000009414005986 */ /* 0x0003e2000c10194c */
[----:B------:R-:W-:Y:S02]  /*102590*/  ISETP.LT.AND P5, PT, R172, UR4, !P6 ;  /* 0x00000004ac007c0c */ /* 0x000fe4000f7a1270 */
[----:B------:R-:W-:Y:S01]  /*1025a0*/  ISETP.LT.AND P3, PT, R174, UR4, !P6 ;  /* 0x00000004ae007c0c */ /* 0x000fe2000f761270 */
[----:B---3--:R-:W-:-:S04]  /*1025b0*/  IMAD.WIDE R2, R178, 0x4, R42 ;  /* 0x00000004b2027825 */ /* 0x008fc800078e022a */
[C---:B------:R-:W-:Y:S01]  /*1025c0*/  IMAD.WIDE R12, R178.reuse, 0x4, R40 ;  /* 0x00000004b20c7825 */ /* 0x040fe200078e0228 */
[----:B------:R3:W-:Y:S03]  /*1025d0*/  @P2 STG.E desc[UR76][R2.64], R89 ;  /* 0x0000005902002986 */ /* 0x0007e6000c10194c */
[C---:B------:R-:W-:Y:S01]  /*1025e0*/  IMAD.WIDE R4, R178.reuse, 0x4, R28 ;  /* 0x00000004b2047825 */ /* 0x040fe200078e021c */
[----:B------:R3:W-:Y:S03]  /*1025f0*/  @P1 STG.E desc[UR76][R12.64], R85 ;  /* 0x000000550c001986 */ /* 0x0007e6000c10194c */
[C---:B-1----:R-:W-:Y:S01]  /*102600*/  IMAD.WIDE R6, R178.reuse, 0x4, R38 ;  /* 0x00000004b2067825 */ /* 0x042fe200078e0226 */
[----:B------:R1:W-:Y:S03]  /*102610*/  @P0 STG.E desc[UR76][R4.64], R81 ;  /* 0x0000005104000986 */ /* 0x0003e6000c10194c */
[----:B------:R-:W-:Y:S01]  /*102620*/  IMAD.WIDE R14, R178, 0x4, R36 ;  /* 0x00000004b20e7825 */ /* 0x000fe200078e0224 */
[----:B------:R-:W-:-:S03]  /*102630*/  ISETP.GE.AND P2, PT, R23, UR5, PT ;  /* 0x0000000517007c0c */ /* 0x000fc6000bf46270 */
[----:B------:R-:W-:Y:S01]  /*102640*/  IMAD.WIDE R20, R178, 0x4, R34 ;  /* 0x00000004b2147825 */ /* 0x000fe200078e0222 */
[----:B------:R1:W-:Y:S01]  /*102650*/  @P5 STG.E desc[UR76][R6.64], R77 ;  /* 0x0000004d06005986 */ /* 0x0003e2000c10194c */
[----:B------:R-:W-:Y:S02]  /*102660*/  ISETP.LT.AND P1, PT, R175, UR4, !P6 ;  /* 0x00000004af007c0c */ /* 0x000fe4000f721270 */
[----:B------:R-:W-:Y:S01]  /*102670*/  ISETP.LT.AND P6, PT, R142, UR4, !P6 ;  /* 0x000000048e007c0c */ /* 0x000fe2000f7c1270 */
[----:B------:R1:W-:Y:S01]  /*102680*/  @P4 STG.E desc[UR76][R14.64], R73 ;  /* 0x000000490e004986 */ /* 0x0003e2000c10194c */
[----:B------:R-:W-:-:S03]  /*102690*/  ISETP.LT.AND P0, PT, R179, UR4, !P2 ;  /* 0x00000004b3007c0c */ /* 0x000fc6000d701270 */
[----:B------:R1:W-:Y:S01]  /*1026a0*/  @P3 STG.E desc[UR76][R20.64], R69 ;  /* 0x0000004514003986 */ /* 0x0003e2000c10194c */
[----:B------:R-:W-:Y:S02]  /*1026b0*/  ISETP.LT.AND P3, PT, R252, UR4, !P2 ;  /* 0x00000004fc007c0c */ /* 0x000fe4000d761270 */
[----:B------:R-:W-:Y:S01]  /*1026c0*/  ISETP.LT.AND P5, PT, R177, UR4, !P2 ;  /* 0x00000004b1007c0c */ /* 0x000fe2000d7a1270 */
[----:B---3--:R-:W-:Y:S01]  /*1026d0*/  IMAD.WIDE R2, R178, 0x4, R32 ;  /* 0x00000004b2027825 */ /* 0x008fe200078e0220 */
[----:B------:R-:W-:-:S03]  /*1026e0*/  ISETP.LT.AND P4, PT, R172, UR4, !P2 ;  /* 0x00000004ac007c0c */ /* 0x000fc6000d781270 */
[----:B------:R-:W-:Y:S01]  /*1026f0*/  IMAD.WIDE R12, R178, 0x4, R30 ;  /* 0x00000004b20c7825 */ /* 0x000fe200078e021e */
[----:B------:R3:W-:Y:S01]  /*102700*/  @P1 STG.E desc[UR76][R2.64], R65 ;  /* 0x0000004102001986 */ /* 0x0007e2000c10194c */
[----:B------:R-:W-:-:S03]  /*102710*/  ISETP.LT.AND P1, PT, R173, UR4, !P2 ;  /* 0x00000004ad007c0c */ /* 0x000fc6000d721270 */
[----:B------:R1:W-:Y:S01]  /*102720*/  @P6 STG.E desc[UR76][R12.64], R57 ;  /* 0x000000390c006986 */ /* 0x0003e2000c10194c */
[----:B------:R-:W-:-:S03]  /*102730*/  ISETP.LT.AND P6, PT, R174, UR4, !P2 ;  /* 0x00000004ae007c0c */ /* 0x000fc6000d7c1270 */
[----:B------:R-:W4:Y:S01]  /*102740*/  LDL.LU R178, [R1+0x10a8] ;  /* 0x0010a80001b27983 */ /* 0x000f220000300800 */
[----:B-1----:R-:W-:-:S04]  /*102750*/  IMAD.WIDE R4, R141, 0x4, R42 ;  /* 0x000000048d047825 */ /* 0x002fc800078e022a */
[C---:B------:R-:W-:Y:S01]  /*102760*/  IMAD.WIDE R6, R141.reuse, 0x4, R40 ;  /* 0x000000048d067825 */ /* 0x040fe200078e0228 */
[----:B------:R1:W-:Y:S01]  /*102770*/  @P3 STG.E desc[UR76][R4.64], R61 ;  /* 0x0000003d04003986 */ /* 0x0003e2000c10194c */
[----:B------:R-:W-:Y:S02]  /*102780*/  ISETP.GE.AND P3, PT, R22, UR5, PT ;  /* 0x0000000516007c0c */ /* 0x000fe4000bf66270 */
[C---:B------:R-:W-:Y:S01]  /*102790*/  IMAD.WIDE R14, R141.reuse, 0x4, R28 ;  /* 0x000000048d0e7825 */ /* 0x040fe200078e021c */
[----:B------:R1:W-:Y:S03]  /*1027a0*/  @P0 STG.E desc[UR76][R6.64], R53 ;  /* 0x0000003506000986 */ /* 0x0003e6000c10194c */
[----:B------:R-:W-:Y:S01]  /*1027b0*/  IMAD.WIDE R20, R141, 0x4, R38 ;  /* 0x000000048d147825 */ /* 0x000fe200078e0226 */
[----:B------:R-:W-:Y:S01]  /*1027c0*/  ISETP.LT.AND P0, PT, R175, UR4, !P2 ;  /* 0x00000004af007c0c */ /* 0x000fe2000d701270 */
[----:B------:R2:W-:Y:S01]  /*1027d0*/  @P5 STG.E desc[UR76][R14.64], R49 ;  /* 0x000000310e005986 */ /* 0x0005e2000c10194c */
[----:B------:R-:W-:-:S02]  /*1027e0*/  ISETP.LT.AND P2, PT, R142, UR4, !P2 ;  /* 0x000000048e007c0c */ /* 0x000fc4000d741270 */
[----:B------:R-:W-:Y:S01]  /*1027f0*/  ISETP.LT.AND P5, PT, R252, UR4, !P3 ;  /* 0x00000004fc007c0c */ /* 0x000fe2000dfa1270 */
[----:B------:R2:W-:Y:S01]  /*102800*/  @P4 STG.E desc[UR76][R20.64], R45 ;  /* 0x0000002d14004986 */ /* 0x0005e2000c10194c */
[----:B------:R-:W-:Y:S01]  /*102810*/  ISETP.LT.AND P4, PT, R179, UR4, !P3 ;  /* 0x00000004b3007c0c */ /* 0x000fe2000df81270 */
[C---:B---3--:R-:W-:Y:S02]  /*102820*/  IMAD.WIDE R2, R141.reuse, 0x4, R36 ;  /* 0x000000048d027825 */ /* 0x048fe400078e0224 */
[----:B------:R-:W3:Y:S02]  /*102830*/  LDL.LU R22, [R1+0x4e98] ;  /* 0x004e980001167983 */ /* 0x000ee40000300800 */
[----:B------:R-:W-:-:S04]  /*102840*/  IMAD.WIDE R12, R141, 0x4, R34 ;  /* 0x000000048d0c7825 */ /* 0x000fc800078e0222 */
[C---:B-1----:R-:W-:Y:S01]  /*102850*/  IMAD.WIDE R4, R141.reuse, 0x4, R32 ;  /* 0x000000048d047825 */ /* 0x042fe200078e0220 */
[----:B------:R-:W-:Y:S03]  /*102860*/  @P1 STG.E desc[UR76][R2.64], R9 ;  /* 0x0000000902001986 */ /* 0x000fe6000c10194c */
[----:B------:R-:W-:Y:S01]  /*102870*/  IMAD.WIDE R6, R141, 0x4, R30 ;  /* 0x000000048d067825 */ /* 0x000fe200078e021e */
[----:B------:R-:W-:Y:S04]  /*102880*/  @P6 STG.E desc[UR76][R12.64], R101 ;  /* 0x000000650c006986 */ /* 0x000fe8000c10194c */
[----:B------:R-:W-:Y:S04]  /*102890*/  @P0 STG.E desc[UR76][R4.64], R145 ;  /* 0x0000009104000986 */ /* 0x000fe8000c10194c */
[----:B------:R-:W-:Y:S01]  /*1028a0*/  @P2 STG.E desc[UR76][R6.64], R149 ;  /* 0x0000009506002986 */ /* 0x000fe2000c10194c */
[----:B--2---:R-:W-:-:S04]  /*1028b0*/  IMAD.WIDE R14, R143, 0x4, R42 ;  /* 0x000000048f0e7825 */ /* 0x004fc800078e022a */
[C---:B------:R-:W-:Y:S01]  /*1028c0*/  IMAD.WIDE R20, R143.reuse, 0x4, R40 ;  /* 0x000000048f147825 */ /* 0x040fe200078e0228 */
[----:B------:R-:W-:Y:S04]  /*1028d0*/  @P5 STG.E desc[UR76][R14.64], R90 ;  /* 0x0000005a0e005986 */ /* 0x000fe8000c10194c */
[----:B------:R1:W-:Y:S04]  /*1028e0*/  @P4 STG.E desc[UR76][R20.64], R86 ;  /* 0x0000005614004986 */ /* 0x0003e8000c10194c */
[----:B-1----:R-:W2:Y:S04]  /*1028f0*/  LDL.LU R21, [R1+0x4e94] ;  /* 0x004e940001157983 */ /* 0x002ea80000300800 */
[----:B------:R-:W2:Y:S01]  /*102900*/  LDL.LU R141, [R1+0x10a4] ;  /* 0x0010a400018d7983 */ /* 0x000ea20000300800 */
[----:B----4-:R-:W-:Y:S01]  /*102910*/  ISETP.GE.AND P0, PT, R8, UR5, PT ;  /* 0x0000000508007c0c */ /* 0x010fe2000bf06270 */
[----:B------:R-:W-:-:S04]  /*102920*/  IMAD.WIDE R2, R143, 0x4, R28 ;  /* 0x000000048f027825 */ /* 0x000fc800078e021c */
[----:B------:R-:W-:-:S04]  /*102930*/  IMAD.WIDE R8, R143, 0x4, R38 ;  /* 0x000000048f087825 */ /* 0x000fc800078e0226 */
[----:B------:R-:W-:-:S04]  /*102940*/  IMAD.WIDE R4, R143, 0x4, R36 ;  /* 0x000000048f047825 */ /* 0x000fc800078e0224 */
[----:B------:R-:W-:-:S04]  /*102950*/  IMAD.WIDE R6, R143, 0x4, R34 ;  /* 0x000000048f067825 */ /* 0x000fc800078e0222 */
[----:B------:R-:W-:-:S04]  /*102960*/  IMAD.WIDE R12, R143, 0x4, R32 ;  /* 0x000000048f0c7825 */ /* 0x000fc800078e0220 */
[----:B------:R-:W-:Y:S02]  /*102970*/  IMAD.WIDE R14, R143, 0x4, R30 ;  /* 0x000000048f0e7825 */ /* 0x000fe400078e021e */
[----:B------:R-:W4:Y:S01]  /*102980*/  LDL.LU R143, [R1+0x10a0] ;  /* 0x0010a000018f7983 */ /* 0x000f220000300800 */
[----:B------:R-:W-:Y:S02]  /*102990*/  ISETP.LT.AND P6, PT, R177, UR4, !P3 ;  /* 0x00000004b1007c0c */ /* 0x000fe4000dfc1270 */
[----:B------:R-:W-:Y:S01]  /*1029a0*/  ISETP.LT.AND P1, PT, R172, UR4, !P3 ;  /* 0x00000004ac007c0c */ /* 0x000fe2000df21270 */
[----:B------:R-:W4:Y:S01]  /*1029b0*/  LDL.LU R20, [R1+0x4e90] ;  /* 0x004e900001147983 */ /* 0x000f220000300800 */
[----:B------:R-:W-:Y:S02]  /*1029c0*/  ISETP.LT.AND P4, PT, R173, UR4, !P3 ;  /* 0x00000004ad007c0c */ /* 0x000fe4000df81270 */
[----:B------:R-:W-:Y:S02]  /*1029d0*/  ISETP.LT.AND P2, PT, R174, UR4, !P3 ;  /* 0x00000004ae007c0c */ /* 0x000fe4000df41270 */
[----:B------:R-:W-:-:S02]  /*1029e0*/  ISETP.LT.AND P5, PT, R175, UR4, !P3 ;  /* 0x00000004af007c0c */ /* 0x000fc4000dfa1270 */
[----:B------:R-:W-:-:S03]  /*1029f0*/  ISETP.LT.AND P3, PT, R142, UR4, !P3 ;  /* 0x000000048e007c0c */ /* 0x000fc6000df61270 */
[----:B------:R1:W-:Y:S01]  /*102a00*/  @P6 STG.E desc[UR76][R2.64], R82 ;  /* 0x0000005202006986 */ /* 0x0003e2000c10194c */
[----:B------:R-:W-:-:S03]  /*102a10*/  ISETP.LT.AND P6, PT, R252, UR4, !P0 ;  /* 0x00000004fc007c0c */ /* 0x000fc6000c7c1270 */
[----:B------:R1:W-:Y:S01]  /*102a20*/  @P1 STG.E desc[UR76][R8.64], R78 ;  /* 0x0000004e08001986 */ /* 0x0003e2000c10194c */
[----:B------:R-:W-:-:S03]  /*102a30*/  ISETP.LT.AND P1, PT, R179, UR4, !P0 ;  /* 0x00000004b3007c0c */ /* 0x000fc6000c721270 */
[----:B------:R1:W-:Y:S01]  /*102a40*/  @P4 STG.E desc[UR76][R4.64], R74 ;  /* 0x0000004a04004986 */ /* 0x0003e2000c10194c */
[----:B------:R-:W-:-:S03]  /*102a50*/  ISETP.LT.AND P4, PT, R172, UR4, !P0 ;  /* 0x00000004ac007c0c */ /* 0x000fc6000c781270 */
[----:B------:R1:W-:Y:S04]  /*102a60*/  @P2 STG.E desc[UR76][R6.64], R70 ;  /* 0x0000004606002986 */ /* 0x0003e8000c10194c */
[----:B------:R1:W-:Y:S01]  /*102a70*/  @P5 STG.E desc[UR76][R12.64], R66 ;  /* 0x000000420c005986 */ /* 0x0003e2000c10194c */
[----:B------:R-:W-:-:S03]  /*102a80*/  ISETP.LT.AND P5, PT, R177, UR4, !P0 ;  /* 0x00000004b1007c0c */ /* 0x000fc6000c7a1270 */
[----:B------:R1:W-:Y:S01]  /*102a90*/  @P3 STG.E desc[UR76][R14.64], R58 ;  /* 0x0000003a0e003986 */ /* 0x0003e2000c10194c */
[----:B------:R-:W-:Y:S02]  /*102aa0*/  ISETP.LT.AND P3, PT, R173, UR4, !P0 ;  /* 0x00000004ad007c0c */ /* 0x000fe4000c761270 */
[----:B------:R-:W-:Y:S01]  /*102ab0*/  ISETP.LT.AND P2, PT, R174, UR4, !P0 ;  /* 0x00000004ae007c0c */ /* 0x000fe2000c741270 */
[----:B-1----:R-:W-:-:S04]  /*102ac0*/  IMAD.WIDE R2, R178, 0x4, R42 ;  /* 0x00000004b2027825 */ /* 0x002fc800078e022a */
[C---:B------:R-:W-:Y:S01]  /*102ad0*/  IMAD.WIDE R8, R178.reuse, 0x4, R40 ;  /* 0x00000004b2087825 */ /* 0x040fe200078e0228 */
[----:B------:R1:W-:Y:S03]  /*102ae0*/  @P6 STG.E desc[UR76][R2.64], R62 ;  /* 0x0000003e02006986 */ /* 0x0003e6000c10194c */
[C---:B------:R-:W-:Y:S01]  /*102af0*/  IMAD.WIDE R4, R178.reuse, 0x4, R28 ;  /* 0x00000004b2047825 */ /* 0x040fe200078e021c */
[----:B------:R1:W-:Y:S01]  /*102b00*/  @P1 STG.E desc[UR76][R8.64], R54 ;  /* 0x0000003608001986 */ /* 0x0003e2000c10194c */
[----:B------:R-:W-:Y:S02]  /*102b10*/  ISETP.LT.AND P1, PT, R175, UR4, !P0 ;  /* 0x00000004af007c0c */ /* 0x000fe4000c721270 */
[----:B------:R-:W-:Y:S01]  /*102b20*/  IMAD.WIDE R6, R178, 0x4, R38 ;  /* 0x00000004b2067825 */ /* 0x000fe200078e0226 */
[----:B------:R-:W-:-:S03]  /*102b30*/  ISETP.LT.AND P6, PT, R142, UR4, !P0 ;  /* 0x000000048e007c0c */ /* 0x000fc6000c7c1270 */
[C---:B------:R-:W-:Y:S01]  /*102b40*/  IMAD.WIDE R12, R178.reuse, 0x4, R36 ;  /* 0x00000004b20c7825 */ /* 0x040fe200078e0224 */
[----:B------:R-:W-:Y:S03]  /*102b50*/  @P5 STG.E desc[UR76][R4.64], R50 ;  /* 0x0000003204005986 */ /* 0x000fe6000c10194c */
[C---:B------:R-:W-:Y:S01]  /*102b60*/  IMAD.WIDE R14, R178.reuse, 0x4, R34 ;  /* 0x00000004b20e7825 */ /* 0x040fe200078e0222 */
[----:B------:R-:W-:Y:S04]  /*102b70*/  @P4 STG.E desc[UR76][R6.64], R46 ;  /* 0x0000002e06004986 */ /* 0x000fe8000c10194c */
[----:B------:R1:W-:Y:S04]  /*102b80*/  @P3 STG.E desc[UR76][R12.64], R10 ;  /* 0x0000000a0c003986 */ /* 0x0003e8000c10194c */
[----:B------:R2:W-:Y:S01]  /*102b90*/  @P2 STG.E desc[UR76][R14.64], R102 ;  /* 0x000000660e002986 */ /* 0x0005e2000c10194c */
[----:B-1----:R-:W-:-:S04]  /*102ba0*/  IMAD.WIDE R2, R178, 0x4, R32 ;  /* 0x00000004b2027825 */ /* 0x002fc800078e0220 */
[----:B------:R-:W-:Y:S01]  /*102bb0*/  IMAD.WIDE R8, R178, 0x4, R30 ;  /* 0x00000004b2087825 */ /* 0x000fe200078e021e */
[----:B------:R1:W-:Y:S04]  /*102bc0*/  @P1 STG.E desc[UR76][R2.64], R146 ;  /* 0x0000009202001986 */ /* 0x0003e8000c10194c */
[----:B------:R1:W-:Y:S04]  /*102bd0*/  @P6 STG.E desc[UR76][R8.64], R150 ;  /* 0x0000009608006986 */ /* 0x0003e8000c10194c */
[----:B------:R-:W4:Y:S04]  /*102be0*/  LDL.LU R178, [R1+0x109c] ;  /* 0x00109c0001b27983 */ /* 0x000f280000300800 */
[----:B------:R-:W4:Y:S01]  /*102bf0*/  LDL.LU R10, [R1+0x4e8c] ;  /* 0x004e8c00010a7983 */ /* 0x000f220000300800 */
[----:B---3--:R-:W-:-:S04]  /*102c00*/  ISETP.GE.AND P0, PT, R22, UR5, PT ;  /* 0x0000000516007c0c */ /* 0x008fc8000bf06270 */
[----:B------:R-:W-:Y:S02]  /*102c10*/  ISETP.LT.AND P3, PT, R252, UR4, !P0 ;  /* 0x00000004fc007c0c */ /* 0x000fe4000c761270 */
[----:B------:R-:W-:Y:S02]  /*102c20*/  ISETP.LT.AND P2, PT, R179, UR4, !P0 ;  /* 0x00000004b3007c0c */ /* 0x000fe4000c741270 */
[----:B------:R-:W-:Y:S02]  /*102c30*/  ISETP.LT.AND P5, PT, R177, UR4, !P0 ;  /* 0x00000004b1007c0c */ /* 0x000fe4000c7a1270 */
[----:B------:R-:W-:Y:S02]  /*102c40*/  ISETP.LT.AND P4, PT, R172, UR4, !P0 ;  /* 0x00000004ac007c0c */ /* 0x000fe4000c781270 */
[----:B------:R-:W-:Y:S02]  /*102c50*/  ISETP.LT.AND P1, PT, R173, UR4, !P0 ;  /* 0x00000004ad007c0c */ /* 0x000fe4000c721270 */
[----:B------:R-:W-:Y:S01]  /*102c60*/  ISETP.LT.AND P6, PT, R174, UR4, !P0 ;  /* 0x00000004ae007c0c */ /* 0x000fe2000c7c1270 */
[----:B--2---:R-:W-:-:S04]  /*102c70*/  IMAD.WIDE R4, R141, 0x4, R42 ;  /* 0x000000048d047825 */ /* 0x004fc800078e022a */
[----:B------:R-:W-:Y:S01]  /*102c80*/  IMAD.WIDE R6, R141, 0x4, R40 ;  /* 0x000000048d067825 */ /* 0x000fe200078e0228 */
        /* <DEDUP_REMOVED lines=11> */
[----:B-1----:R-:W-:-:S04]  /*102d40*/  IMAD.WIDE R2, R141, 0x4, R36 ;  /* 0x000000048d027825 */ /* 0x002fc800078e0224 */
[C---:B------:R-:W-:Y:S01]  /*102d50*/  IMAD.WIDE R8, R141.reuse, 0x4, R34 ;  /* 0x000000048d087825 */ /* 0x040fe200078e0222 */
[----:B------:R1:W-:Y:S03]  /*102d60*/  @P1 STG.E desc[UR76][R2.64], R75 ;  /* 0x0000004b02001986 */ /* 0x0003e6000c10194c */
[C---:B--2---:R-:W-:Y:S01]  /*102d70*/  IMAD.WIDE R4, R141.reuse, 0x4, R32 ;  /* 0x000000048d047825 */ /* 0x044fe200078e0220 */
[----:B------:R2:W-:Y:S03]  /*102d80*/  @P6 STG.E desc[UR76][R8.64], R71 ;  /* 0x0000004708006986 */ /* 0x0005e6000c10194c */
[----:B---3--:R-:W-:Y:S01]  /*102d90*/  IMAD.WIDE R6, R141, 0x4, R30 ;  /* 0x000000048d067825 */ /* 0x008fe200078e021e */
[----:B------:R3:W-:Y:S03]  /*102da0*/  @P2 STG.E desc[UR76][R4.64], R67 ;  /* 0x0000004304002986 */ /* 0x0007e6000c10194c */
[C---:B----4-:R-:W-:Y:S01]  /*102db0*/  IMAD.WIDE R12, R143.reuse, 0x4, R42 ;  /* 0x000000048f0c7825 */ /* 0x050fe200078e022a */
[----:B------:R4:W-:Y:S03]  /*102dc0*/  @P0 STG.E desc[UR76][R6.64], R59 ;  /* 0x0000003b06000986 */ /* 0x0009e6000c10194c */
[C---:B------:R-:W-:Y:S01]  /*102dd0*/  IMAD.WIDE R14, R143.reuse, 0x4, R40 ;  /* 0x000000048f0e7825 */ /* 0x040fe200078e0228 */
[----:B------:R4:W-:Y:S03]  /*102de0*/  @P5 STG.E desc[UR76][R12.64], R63 ;  /* 0x0000003f0c005986 */ /* 0x0009e6000c10194c */
[C---:B-1----:R-:W-:Y:S01]  /*102df0*/  IMAD.WIDE R2, R143.reuse, 0x4, R28 ;  /* 0x000000048f027825 */ /* 0x042fe200078e021c */
[----:B------:R1:W-:Y:S03]  /*102e00*/  @P4 STG.E desc[UR76][R14.64], R55 ;  /* 0x000000370e004986 */ /* 0x0003e6000c10194c */
[----:B--2---:R-:W-:-:S04]  /*102e10*/  IMAD.WIDE R8, R143, 0x4, R38 ;  /* 0x000000048f087825 */ /* 0x004fc800078e0226 */
[----:B---3--:R-:W-:-:S04]  /*102e20*/  IMAD.WIDE R4, R143, 0x4, R36 ;  /* 0x000000048f047825 */ /* 0x008fc800078e0224 */
[----:B----4-:R-:W-:-:S04]  /*102e30*/  IMAD.WIDE R6, R143, 0x4, R34 ;  /* 0x000000048f067825 */ /* 0x010fc800078e0222 */
[----:B------:R-:W-:-:S04]  /*102e40*/  IMAD.WIDE R12, R143, 0x4, R32 ;  /* 0x000000048f0c7825 */ /* 0x000fc800078e0220 */
[----:B-1----:R-:W-:Y:S02]  /*102e50*/  IMAD.WIDE R14, R143, 0x4, R30 ;  /* 0x000000048f0e7825 */ /* 0x002fe400078e021e */
[----:B------:R-:W2:Y:S01]  /*102e60*/  LDL.LU R143, [R1+0x1098] ;  /* 0x00109800018f7983 */ /* 0x000ea20000300800 */
[----:B------:R-:W-:Y:S02]  /*102e70*/  ISETP.LT.AND P6, PT, R177, UR4, !P3 ;  /* 0x00000004b1007c0c */ /* 0x000fe4000dfc1270 */
[----:B------:R-:W-:Y:S01]  /*102e80*/  ISETP.LT.AND P1, PT, R172, UR4, !P3 ;  /* 0x00000004ac007c0c */ /* 0x000fe2000df21270 */
[----:B------:R-:W3:Y:S01]  /*102e90*/  LDL.LU R22, [R1+0x4e88] ;  /* 0x004e880001167983 */ /* 0x000ee20000300800 */
[----:B------:R-:W-:Y:S02]  /*102ea0*/  ISETP.LT.AND P0, PT, R173, UR4, !P3 ;  /* 0x00000004ad007c0c */ /* 0x000fe4000df01270 */
[----:B------:R-:W-:Y:S01]  /*102eb0*/  ISETP.LT.AND P4, PT, R174, UR4, !P3 ;  /* 0x00000004ae007c0c */ /* 0x000fe2000df81270 */
[----:B------:R-:W4:Y:S06]  /*102ec0*/  LDL.LU R141, [R1+0x1090] ;  /* 0x00109000018d7983 */ /* 0x000f2c0000300800 */
[----:B------:R-:W-:Y:S04]  /*102ed0*/  @P6 STG.E desc[UR76][R2.64], R51 ;  /* 0x0000003302006986 */ /* 0x000fe8000c10194c */
[----:B------:R-:W-:Y:S04]  /*102ee0*/  @P1 STG.E desc[UR76][R8.64], R47 ;  /* 0x0000002f08001986 */ /* 0x000fe8000c10194c */
[----:B------:R-:W-:Y:S04]  /*102ef0*/  @P0 STG.E desc[UR76][R4.64], R11 ;  /* 0x0000000b04000986 */ /* 0x000fe8000c10194c */
[----:B------:R-:W-:Y:S04]  /*102f00*/  @P4 STG.E desc[UR76][R6.64], R103 ;  /* 0x0000006706004986 */ /* 0x000fe8000c10194c */
[----:B------:R1:W2:Y:S04]  /*102f10*/  LDS.128 R4, [R0] ;  /* 0x0000000000047984 */ /* 0x0002a80000000c00 */
[----:B-1----:R-:W3:Y:S01]  /*102f20*/  LDL.LU R0, [R1+0x4e84] ;  /* 0x004e840001007983 */ /* 0x002ee20000300800 */
[----:B------:R-:W-:-:S02]  /*102f30*/  ISETP.LT.AND P5, PT, R175, UR4, !P3 ;  /* 0x00000004af007c0c */ /* 0x000fc4000dfa1270 */
[----:B------:R-:W-:Y:S02]  /*102f40*/  ISETP.LT.AND P3, PT, R142, UR4, !P3 ;  /* 0x000000048e007c0c */ /* 0x000fe4000df61270 */
[----:B------:R-:W-:-:S04]  /*102f50*/  ISETP.GE.AND P2, PT, R20, UR5, PT ;  /* 0x0000000514007c0c */ /* 0x000fc8000bf46270 */
[----:B------:R-:W-:Y:S02]  /*102f60*/  ISETP.LT.AND P6, PT, R252, UR4, !P2 ;  /* 0x00000004fc007c0c */ /* 0x000fe4000d7c1270 */
[----:B------:R-:W-:-:S03]  /*102f70*/  ISETP.LT.AND P1, PT, R179, UR4, !P2 ;  /* 0x00000004b3007c0c */ /* 0x000fc6000d721270 */
[----:B------:R1:W-:Y:S01]  /*102f80*/  @P5 STG.E desc[UR76][R12.64], R147 ;  /* 0x000000930c005986 */ /* 0x0003e2000c10194c */
[----:B------:R-:W-:-:S03]  /*102f90*/  ISETP.LT.AND P5, PT, R172, UR4, !P2 ;  /* 0x00000004ac007c0c */ /* 0x000fc6000d7a1270 */
[----:B------:R1:W-:Y:S01]  /*102fa0*/  @P3 STG.E desc[UR76][R14.64], R151 ;  /* 0x000000970e003986 */ /* 0x0003e2000c10194c */
[----:B------:R-:W-:Y:S02]  /*102fb0*/  ISETP.LT.AND P3, PT, R177, UR4, !P2 ;  /* 0x00000004b1007c0c */ /* 0x000fe4000d761270 */
[----:B------:R-:W-:Y:S01]  /*102fc0*/  ISETP.LT.AND P4, PT, R173, UR4, !P2 ;  /* 0x00000004ad007c0c */ /* 0x000fe2000d781270 */
[----:B------:R-:W-:-:S04]  /*102fd0*/  IMAD.WIDE R2, R178, 0x4, R42 ;  /* 0x00000004b2027825 */ /* 0x000fc800078e022a */
[----:B------:R-:W-:Y:S01]  /*102fe0*/  IMAD.WIDE R8, R178, 0x4, R40 ;  /* 0x00000004b2087825 */ /* 0x000fe200078e0228 */
[----:B------:R-:W-:Y:S01]  /*102ff0*/  ISETP.GE.AND P0, PT, R10, UR5, PT ;  /* 0x000000050a007c0c */ /* 0x000fe2000bf06270 */
[----:B------:R1:W-:Y:S02]  /*103000*/  @P6 STG.E desc[UR76][R2.64], R152 ;  /* 0x0000009802006986 */ /* 0x0003e4000c10194c */
[C---:B------:R-:W-:Y:S02]  /*103010*/  IMAD.WIDE R10, R178.reuse, 0x4, R28 ;  /* 0x00000004b20a7825 */ /* 0x040fe400078e021c */
[----:B------:R1:W-:Y:S02]  /*103020*/  @P1 STG.E desc[UR76][R8.64], R156 ;  /* 0x0000009c08001986 */ /* 0x0003e4000c10194c */
[----:B-1----:R-:W-:Y:S01]  /*103030*/  IMAD.WIDE R12, R178, 0x4, R38 ;  /* 0x00000004b20c7825 */ /* 0x002fe200078e0226 */
[----:B------:R-:W-:-:S03]  /*103040*/  ISETP.LT.AND P1, PT, R174, UR4, !P2 ;  /* 0x00000004ae007c0c */ /* 0x000fc6000d721270 */
[----:B------:R-:W-:Y:S01]  /*103050*/  IMAD.WIDE R14, R178, 0x4, R36 ;  /* 0x00000004b20e7825 */ /* 0x000fe200078e0224 */
[----:B------:R-:W-:Y:S01]  /*103060*/  ISETP.LT.AND P6, PT, R175, UR4, !P2 ;  /* 0x00000004af007c0c */ /* 0x000fe2000d7c1270 */
[----:B------:R-:W-:Y:S01]  /*103070*/  @P3 STG.E desc[UR76][R10.64], R160 ;  /* 0x000000a00a003986 */ /* 0x000fe2000c10194c */
[----:B------:R-:W-:Y:S01]  /*103080*/  ISETP.LT.AND P2, PT, R142, UR4, !P2 ;  /* 0x000000048e007c0c */ /* 0x000fe2000d741270 */
[C---:B------:R-:W-:Y:S02]  /*103090*/  IMAD.WIDE R2, R178.reuse, 0x4, R34 ;  /* 0x00000004b2027825 */ /* 0x040fe400078e0222 */
[----:B------:R-:W-:Y:S02]  /*1030a0*/  @P5 STG.E desc[UR76][R12.64], R164 ;  /* 0x000000a40c005986 */ /* 0x000fe4000c10194c */
[C---:B------:R-:W-:Y:S02]  /*1030b0*/  IMAD.WIDE R8, R178.reuse, 0x4, R32 ;  /* 0x00000004b2087825 */ /* 0x040fe400078e0220 */
[----:B------:R-:W-:Y:S02]  /*1030c0*/  @P4 STG.E desc[UR76][R14.64], R168 ;  /* 0x000000a80e004986 */ /* 0x000fe4000c10194c */
[----:B------:R-:W-:Y:S01]  /*1030d0*/  IMAD.WIDE R20, R178, 0x4, R30 ;  /* 0x00000004b2147825 */ /* 0x000fe200078e021e */
[----:B------:R-:W-:Y:S01]  /*1030e0*/  ISETP.LT.AND P4, PT, R252, UR4, !P0 ;  /* 0x00000004fc007c0c */ /* 0x000fe2000c781270 */
[----:B------:R-:W4:Y:S01]  /*1030f0*/  LDL.LU R178, [R1+0x108c] ;  /* 0x00108c0001b27983 */ /* 0x000f220000300800 */
[----:B------:R-:W-:-:S03]  /*103100*/  ISETP.LT.AND P3, PT, R179, UR4, !P0 ;  /* 0x00000004b3007c0c */ /* 0x000fc6000c761270 */
[----:B------:R1:W-:Y:S01]  /*103110*/  @P1 STG.E desc[UR76][R2.64], R16 ;  /* 0x0000001002001986 */ /* 0x0003e2000c10194c */
[----:B------:R-:W-:-:S03]  /*103120*/  ISETP.LT.AND P5, PT, R177, UR4, !P0 ;  /* 0x00000004b1007c0c */ /* 0x000fc6000c7a1270 */
[----:B------:R2:W-:Y:S01]  /*103130*/  @P6 STG.E desc[UR76][R8.64], R104 ;  /* 0x0000006808006986 */ /* 0x0005e2000c10194c */
[----:B------:R-:W-:-:S03]  /*103140*/  ISETP.LT.AND P1, PT, R173, UR4, !P0 ;  /* 0x00000004ad007c0c */ /* 0x000fc6000c721270 */
[----:B------:R2:W-:Y:S01]  /*103150*/  @P2 STG.E desc[UR76][R20.64], R108 ;  /* 0x0000006c14002986 */ /* 0x0005e2000c10194c */
[----:B------:R-:W-:Y:S02]  /*103160*/  ISETP.LT.AND P2, PT, R172, UR4, !P0 ;  /* 0x00000004ac007c0c */ /* 0x000fe4000c741270 */
[----:B------:R-:W-:Y:S01]  /*103170*/  ISETP.LT.AND P6, PT, R174, UR4, !P0 ;  /* 0x00000004ae007c0c */ /* 0x000fe2000c7c1270 */
[----:B-1----:R-:W4:Y:S01]  /*103180*/  LDL.LU R16, [R1+0x4e80] ;  /* 0x004e800001107983 */ /* 0x002f220000300800 */
[----:B--2---:R-:W-:-:S04]  /*103190*/  IMAD.WIDE R10, R143, 0x4, R42 ;  /* 0x000000048f0a7825 */ /* 0x004fc800078e022a */
[----:B------:R-:W-:Y:S01]  /*1031a0*/  IMAD.WIDE R12, R143, 0x4, R40 ;  /* 0x000000048f0c7825 */ /* 0x000fe200078e0228 */
[----:B------:R1:W-:Y:S04]  /*1031b0*/  @P4 STG.E desc[UR76][R10.64], R112 ;  /* 0x000000700a004986 */ /* 0x0003e8000c10194c */
[----:B------:R2:W-:Y:S01]  /*1031c0*/  @P3 STG.E desc[UR76][R12.64], R116 ;  /* 0x000000740c003986 */ /* 0x0005e2000c10194c */
[----:B------:R-:W-:Y:S02]  /*1031d0*/  ISETP.LT.AND P3, PT, R175, UR4, !P0 ;  /* 0x00000004af007c0c */ /* 0x000fe4000c761270 */
[----:B------:R-:W-:Y:S01]  /*1031e0*/  ISETP.LT.AND P0, PT, R142, UR4, !P0 ;  /* 0x000000048e007c0c */ /* 0x000fe2000c701270 */
[----:B------:R-:W-:-:S04]  /*1031f0*/  IMAD.WIDE R14, R143, 0x4, R28 ;  /* 0x000000048f0e7825 */ /* 0x000fc800078e021c */
[C---:B------:R-:W-:Y:S01]  /*103200*/  IMAD.WIDE R2, R143.reuse, 0x4, R38 ;  /* 0x000000048f027825 */ /* 0x040fe200078e0226 */
[----:B------:R4:W-:Y:S03]  /*103210*/  @P5 STG.E desc[UR76][R14.64], R120 ;  /* 0x000000780e005986 */ /* 0x0009e6000c10194c */
[C---:B------:R-:W-:Y:S01]  /*103220*/  IMAD.WIDE R8, R143.reuse, 0x4, R36 ;  /* 0x000000048f087825 */ /* 0x040fe200078e0224 */
[----:B------:R3:W-:Y:S03]  /*103230*/  @P2 STG.E desc[UR76][R2.64], R128 ;  /* 0x0000008002002986 */ /* 0x0007e6000c10194c */
[C---:B------:R-:W-:Y:S01]  /*103240*/  IMAD.WIDE R20, R143.reuse, 0x4, R34 ;  /* 0x000000048f147825 */ /* 0x040fe200078e0222 */
[----:B------:R3:W-:Y:S03]  /*103250*/  @P1 STG.E desc[UR76][R8.64], R136 ;  /* 0x0000008808001986 */ /* 0x0007e6000c10194c */
[C---:B-1----:R-:W-:Y:S01]  /*103260*/  IMAD.WIDE R10, R143.reuse, 0x4, R32 ;  /* 0x000000048f0a7825 */ /* 0x042fe200078e0220 */
[----:B------:R1:W-:Y:S03]  /*103270*/  @P6 STG.E desc[UR76][R20.64], R132 ;  /* 0x0000008414006986 */ /* 0x0003e6000c10194c */
[----:B--2---:R-:W-:-:S02]  /*103280*/  IMAD.WIDE R12, R143, 0x4, R30 ;  /* 0x000000048f0c7825 */ /* 0x004fc400078e021e */
[----:B------:R-:W2:Y:S04]  /*103290*/  LDL.LU R143, [R1+0x1088] ;  /* 0x00108800018f7983 */ /* 0x000ea80000300800 */
[----:B------:R1:W-:Y:S04]  /*1032a0*/  @P3 STG.E desc[UR76][R10.64], R124 ;  /* 0x0000007c0a003986 */ /* 0x0003e8000c10194c */
[----:B------:R1:W-:Y:S01]  /*1032b0*/  @P0 STG.E desc[UR76][R12.64], R4 ;  /* 0x000000040c000986 */ /* 0x0003e2000c10194c */
[----:B---3--:R-:W-:-:S03]  /*1032c0*/  ISETP.GE.AND P0, PT, R0, UR5, PT ;  /* 0x0000000500007c0c */ /* 0x008fc6000bf06270 */
[----:B------:R-:W3:Y:S01]  /*1032d0*/  LDL.LU R0, [R1+0x4e7c] ;  /* 0x004e7c0001007983 */ /* 0x000ee20000300800 */
[----:B------:R-:W-:-:S04]  /*1032e0*/  ISETP.GE.AND P4, PT, R22, UR5, PT ;  /* 0x0000000516007c0c */ /* 0x000fc8000bf86270 */
[----:B------:R-:W-:Y:S02]  /*1032f0*/  ISETP.LT.AND P5, PT, R252, UR4, !P4 ;  /* 0x00000004fc007c0c */ /* 0x000fe4000e7a1270 */
[----:B------:R-:W-:Y:S02]  /*103300*/  ISETP.LT.AND P6, PT, R179, UR4, !P4 ;  /* 0x00000004b3007c0c */ /* 0x000fe4000e7c1270 */
[----:B------:R-:W-:Y:S02]  /*103310*/  ISETP.LT.AND P2, PT, R177, UR4, !P4 ;  /* 0x00000004b1007c0c */ /* 0x000fe4000e741270 */
[----:B------:R-:W-:Y:S01]  /*103320*/  ISETP.LT.AND P1, PT, R172, UR4, !P4 ;  /* 0x00000004ac007c0c */ /* 0x000fe2000e721270 */
[----:B----4-:R-:W-:-:S04]  /*103330*/  IMAD.WIDE R14, R141, 0x4, R42 ;  /* 0x000000048d0e7825 */ /* 0x010fc800078e022a */
[----:B------:R-:W-:-:S04]  /*103340*/  IMAD.WIDE R2, R141, 0x4, R40 ;  /* 0x000000048d027825 */ /* 0x000fc800078e0228 */
[C---:B------:R-:W-:Y:S01]  /*103350*/  IMAD.WIDE R8, R141.reuse, 0x4, R28 ;  /* 0x000000048d087825 */ /* 0x040fe200078e021c */
[----:B------:R-:W-:Y:S03]  /*103360*/  @P5 STG.E desc[UR76][R14.64], R153 ;  /* 0x000000990e005986 */ /* 0x000fe6000c10194c */
[----:B-1----:R-:W-:Y:S01]  /*103370*/  IMAD.WIDE R20, R141, 0x4, R38 ;  /* 0x000000048d147825 */ /* 0x002fe200078e0226 */
[----:B------:R1:W-:Y:S01]  /*103380*/  @P6 STG.E desc[UR76][R2.64], R157 ;  /* 0x0000009d02006986 */ /* 0x0003e2000c10194c */
[----:B------:R-:W-:Y:S02]  /*103390*/  ISETP.LT.AND P3, PT, R173, UR4, !P4 ;  /* 0x00000004ad007c0c */ /* 0x000fe4000e761270 */
[----:B------:R-:W-:Y:S01]  /*1033a0*/  ISETP.LT.AND P5, PT, R174, UR4, !P4 ;  /* 0x00000004ae007c0c */ /* 0x000fe2000e7a1270 */
[----:B------:R4:W-:Y:S01]  /*1033b0*/  @P2 STG.E desc[UR76][R8.64], R161 ;  /* 0x000000a108002986 */ /* 0x0009e2000c10194c */
[----:B------:R-:W-:-:S03]  /*1033c0*/  ISETP.LT.AND P6, PT, R252, UR4, !P0 ;  /* 0x00000004fc007c0c */ /* 0x000fc6000c7c1270 */
[----:B------:R1:W-:Y:S01]  /*1033d0*/  @P1 STG.E desc[UR76][R20.64], R165 ;  /* 0x000000a514001986 */ /* 0x0003e2000c10194c */
[----:B------:R-:W-:Y:S02]  /*1033e0*/  ISETP.LT.AND P1, PT, R175, UR4, !P4 ;  /* 0x00000004af007c0c */ /* 0x000fe4000e721270 */
[----:B------:R-:W-:Y:S02]  /*1033f0*/  ISETP.LT.AND P4, PT, R142, UR4, !P4 ;  /* 0x000000048e007c0c */ /* 0x000fe4000e781270 */
[----:B------:R-:W-:Y:S01]  /*103400*/  ISETP.LT.AND P2, PT, R179, UR4, !P0 ;  /* 0x00000004b3007c0c */ /* 0x000fe2000c741270 */
[----:B------:R-:W-:-:S04]  /*103410*/  IMAD.WIDE R10, R141, 0x4, R36 ;  /* 0x000000048d0a7825 */ /* 0x000fc800078e0224 */
[C---:B------:R-:W-:Y:S01]  /*103420*/  IMAD.WIDE R12, R141.reuse, 0x4, R34 ;  /* 0x000000048d0c7825 */ /* 0x040fe200078e0222 */
[----:B------:R4:W-:Y:S03]  /*103430*/  @P3 STG.E desc[UR76][R10.64], R169 ;  /* 0x000000a90a003986 */ /* 0x0009e6000c10194c */
[C---:B-1----:R-:W-:Y:S01]  /*103440*/  IMAD.WIDE R2, R141.reuse, 0x4, R32 ;  /* 0x000000048d027825 */ /* 0x042fe200078e0220 */
[----:B------:R-:W-:Y:S03]  /*103450*/  @P5 STG.E desc[UR76][R12.64], R17 ;  /* 0x000000110c005986 */ /* 0x000fe6000c10194c */
[----:B----4-:R-:W-:Y:S01]  /*103460*/  IMAD.WIDE R8, R141, 0x4, R30 ;  /* 0x000000048d087825 */ /* 0x010fe200078e021e */
[----:B------:R-:W-:Y:S01]  /*103470*/  @P1 STG.E desc[UR76][R2.64], R105 ;  /* 0x0000006902001986 */ /* 0x000fe2000c10194c */
[----:B------:R-:W-:-:S03]  /*103480*/  ISETP.LT.AND P5, PT, R177, UR4, !P0 ;  /* 0x00000004b1007c0c */ /* 0x000fc6000c7a1270 */
[----:B------:R-:W-:Y:S01]  /*103490*/  @P4 STG.E desc[UR76][R8.64], R109 ;  /* 0x0000006d08004986 */ /* 0x000fe2000c10194c */
[----:B------:R-:W-:Y:S02]  /*1034a0*/  ISETP.LT.AND P3, PT, R172, UR4, !P0 ;  /* 0x00000004ac007c0c */ /* 0x000fe4000c761270 */
[----:B------:R-:W-:Y:S02]  /*1034b0*/  ISETP.LT.AND P1, PT, R174, UR4, !P0 ;  /* 0x00000004ae007c0c */ /* 0x000fe4000c721270 */
[----:B------:R-:W-:Y:S01]  /*1034c0*/  ISETP.LT.AND P4, PT, R175, UR4, !P0 ;  /* 0x00000004af007c0c */ /* 0x000fe2000c781270 */
[----:B------:R-:W-:-:S04]  /*1034d0*/  IMAD.WIDE R14, R178, 0x4, R42 ;  /* 0x00000004b20e7825 */ /* 0x000fc800078e022a */
[C---:B------:R-:W-:Y:S01]  /*1034e0*/  IMAD.WIDE R20, R178.reuse, 0x4, R40 ;  /* 0x00000004b2147825 */ /* 0x040fe200078e0228 */
[----:B------:R-:W-:Y:S04]  /*1034f0*/  @P6 STG.E desc[UR76][R14.64], R113 ;  /* 0x000000710e006986 */ /* 0x000fe8000c10194c */
[----:B------:R1:W-:Y:S01]  /*103500*/  @P2 STG.E desc[UR76][R20.64], R117 ;  /* 0x0000007514002986 */ /* 0x0003e2000c10194c */
[----:B------:R-:W-:Y:S01]  /*103510*/  IMAD.WIDE R10, R178, 0x4, R28 ;  /* 0x00000004b20a7825 */ /* 0x000fe200078e021c */
[----:B------:R-:W-:Y:S02]  /*103520*/  ISETP.LT.AND P2, PT, R173, UR4, !P0 ;  /* 0x00000004ad007c0c */ /* 0x000fe4000c741270 */
[----:B------:R-:W-:Y:S01]  /*103530*/  ISETP.LT.AND P6, PT, R142, UR4, !P0 ;  /* 0x000000048e007c0c */ /* 0x000fe2000c7c1270 */
[----:B-1----:R-:W4:Y:S04]  /*103540*/  LDL.LU R20, [R1+0x4e78] ;  /* 0x004e780001147983 */ /* 0x002f280000300800 */
[----:B------:R-:W4:Y:S01]  /*103550*/  LDL.LU R141, [R1+0x1084] ;  /* 0x00108400018d7983 */ /* 0x000f220000300800 */
[----:B------:R-:W-:-:S03]  /*103560*/  ISETP.GE.AND P0, PT, R16, UR5, PT ;  /* 0x0000000510007c0c */ /* 0x000fc6000bf06270 */
[----:B------:R2:W-:Y:S01]  /*103570*/  @P5 STG.E desc[UR76][R10.64], R121 ;  /* 0x000000790a005986 */ /* 0x0005e2000c10194c */
[----:B------:R-:W-:Y:S01]  /*103580*/  ISETP.LT.AND P5, PT, R252, UR4, !P0 ;  /* 0x00000004fc007c0c */ /* 0x000fe2000c7a1270 */
[----:B------:R-:W-:-:S04]  /*103590*/  IMAD.WIDE R12, R178, 0x4, R38 ;  /* 0x00000004b20c7825 */ /* 0x000fc800078e0226 */
[C---:B------:R-:W-:Y:S01]  /*1035a0*/  IMAD.WIDE R2, R178.reuse, 0x4, R36 ;  /* 0x00000004b2027825 */ /* 0x040fe200078e0224 */
[----:B------:R1:W-:Y:S03]  /*1035b0*/  @P3 STG.E desc[UR76][R12.64], R129 ;  /* 0x000000810c003986 */ /* 0x0003e6000c10194c */
[C---:B------:R-:W-:Y:S01]  /*1035c0*/  IMAD.WIDE R8, R178.reuse, 0x4, R34 ;  /* 0x00000004b2087825 */ /* 0x040fe200078e0222 */
[----:B------:R1:W-:Y:S03]  /*1035d0*/  @P2 STG.E desc[UR76][R2.64], R137 ;  /* 0x0000008902002986 */ /* 0x0003e6000c10194c */
[C---:B------:R-:W-:Y:S01]  /*1035e0*/  IMAD.WIDE R14, R178.reuse, 0x4, R32 ;  /* 0x00000004b20e7825 */ /* 0x040fe200078e0220 */
[----:B------:R-:W-:Y:S03]  /*1035f0*/  @P1 STG.E desc[UR76][R8.64], R133 ;  /* 0x0000008508001986 */ /* 0x000fe6000c10194c */
[----:B------:R-:W-:Y:S01]  /*103600*/  IMAD.WIDE R16, R178, 0x4, R30 ;  /* 0x00000004b2107825 */ /* 0x000fe200078e021e */
[----:B------:R-:W-:Y:S04]  /*103610*/  @P4 STG.E desc[UR76][R14.64], R125 ;  /* 0x0000007d0e004986 */ /* 0x000fe8000c10194c */
[----:B------:R1:W-:Y:S01]  /*103620*/  @P6 STG.E desc[UR76][R16.64], R5 ;  /* 0x0000000510006986 */ /* 0x0003e2000c10194c */
[----:B------:R-:W-:Y:S01]  /*103630*/  ISETP.LT.AND P3, PT, R179, UR4, !P0 ;  /* 0x00000004b3007c0c */ /* 0x000fe2000c761270 */
[----:B--2---:R-:W-:-:S05]  /*103640*/  IMAD.WIDE R10, R143, 0x4, R42 ;  /* 0x000000048f0a7825 */ /* 0x004fca00078e022a */
[----:B------:R2:W-:Y:S01]  /*103650*/  @P5 STG.E desc[UR76][R10.64], R154 ;  /* 0x0000009a0a005986 */ /* 0x0005e2000c10194c */
[----:B---3--:R-:W-:-:S03]  /*103660*/  ISETP.GE.AND P5, PT, R0, UR5, PT ;  /* 0x0000000500007c0c */ /* 0x008fc6000bfa6270 */
[----:B------:R-:W3:Y:S04]  /*103670*/  LDL.LU R0, [R1+0x40bc] ;  /* 0x0040bc0001007983 */ /* 0x000ee80000300800 */
[----:B------:R-:W3:Y:S01]  /*103680*/  LDL.LU R178, [R1+0x1080] ;  /* 0x0010800001b27983 */ /* 0x000ee20000300800 */
[----:B-1----:R-:W-:-:S04]  /*103690*/  IMAD.WIDE R12, R143, 0x4, R40 ;  /* 0x000000048f0c7825 */ /* 0x002fc800078e0228 */
[C---:B------:R-:W-:Y:S01]  /*1036a0*/  IMAD.WIDE R2, R143.reuse, 0x4, R28 ;  /* 0x000000048f027825 */ /* 0x040fe200078e021c */
[----:B------:R1:W-:Y:S03]  /*1036b0*/  @P3 STG.E desc[UR76][R12.64], R158 ;  /* 0x0000009e0c003986 */ /* 0x0003e6000c10194c */
[----:B------:R-:W-:-:S04]  /*1036c0*/  IMAD.WIDE R4, R143, 0x4, R38 ;  /* 0x000000048f047825 */ /* 0x000fc800078e0226 */
[----:B------:R-:W-:-:S04]  /*1036d0*/  IMAD.WIDE R8, R143, 0x4, R36 ;  /* 0x000000048f087825 */ /* 0x000fc800078e0224 */
[----:B------:R-:W-:-:S04]  /*1036e0*/  IMAD.WIDE R14, R143, 0x4, R34 ;  /* 0x000000048f0e7825 */ /* 0x000fc800078e0222 */
[----:B--2---:R-:W-:-:S04]  /*1036f0*/  IMAD.WIDE R10, R143, 0x4, R32 ;  /* 0x000000048f0a7825 */ /* 0x004fc800078e0220 */
[----:B-1----:R-:W-:Y:S02]  /*103700*/  IMAD.WIDE R12, R143, 0x4, R30 ;  /* 0x000000048f0c7825 */ /* 0x002fe400078e021e */
[----:B------:R-:W2:Y:S01]  /*103710*/  LDL.LU R143, [R1+0x10f4] ;  /* 0x0010f400018f7983 */ /* 0x000ea20000300800 */
[----:B------:R-:W-:Y:S02]  /*103720*/  ISETP.LT.AND P1, PT, R177, UR4, !P0 ;  /* 0x00000004b1007c0c */ /* 0x000fe4000c721270 */
[----:B------:R-:W-:Y:S02]  /*103730*/  ISETP.LT.AND P6, PT, R172, UR4, !P0 ;  /* 0x00000004ac007c0c */ /* 0x000fe4000c7c1270 */
[----:B------:R-:W-:Y:S02]  /*103740*/  ISETP.LT.AND P4, PT, R173, UR4, !P0 ;  /* 0x00000004ad007c0c */ /* 0x000fe4000c781270 */
[----:B------:R-:W-:Y:S02]  /*103750*/  ISETP.LT.AND P2, PT, R174, UR4, !P0 ;  /* 0x00000004ae007c0c */ /* 0x000fe4000c741270 */
[----:B------:R-:W-:-:S02]  /*103760*/  ISETP.LT.AND P3, PT, R175, UR4, !P0 ;  /* 0x00000004af007c0c */ /* 0x000fc4000c761270 */
[----:B------:R-:W-:-:S03]  /*103770*/  ISETP.LT.AND P0, PT, R142, UR4, !P0 ;  /* 0x000000048e007c0c */ /* 0x000fc6000c701270 */
[----:B------:R4:W-:Y:S04]  /*103780*/  @P1 STG.E desc[UR76][R2.64], R162 ;  /* 0x000000a202001986 */ /* 0x0009e8000c10194c */
[----:B------:R1:W-:Y:S04]  /*103790*/  @P6 STG.E desc[UR76][R4.64], R166 ;  /* 0x000000a604006986 */ /* 0x0003e8000c10194c */
[----:B------:R1:W-:Y:S04]  /*1037a0*/  @P4 STG.E desc[UR76][R8.64], R170 ;  /* 0x000000aa08004986 */ /* 0x0003e8000c10194c */
[----:B------:R1:W-:Y:S01]  /*1037b0*/  @P2 STG.E desc[UR76][R14.64], R18 ;  /* 0x000000120e002986 */ /* 0x0003e2000c10194c */
[----:B------:R-:W-:-:S02]  /*1037c0*/  ISETP.LT.AND P2, PT, R252, UR4, !P5 ;  /* 0x00000004fc007c0c */ /* 0x000fc4000ef41270 */
[----:B------:R-:W-:Y:S02]  /*1037d0*/  ISETP.LT.AND P1, PT, R179, UR4, !P5 ;  /* 0x00000004b3007c0c */ /* 0x000fe4000ef21270 */
[----:B------:R-:W-:Y:S01]  /*1037e0*/  ISETP.LT.AND P6, PT, R177, UR4, !P5 ;  /* 0x00000004b1007c0c */ /* 0x000fe2000efc1270 */
[----:B------:R1:W-:Y:S01]  /*1037f0*/  @P3 STG.E desc[UR76][R10.64], R106 ;  /* 0x0000006a0a003986 */ /* 0x0003e2000c10194c */
[----:B------:R-:W-:-:S03]  /*103800*/  ISETP.LT.AND P4, PT, R172, UR4, !P5 ;  /* 0x00000004ac007c0c */ /* 0x000fc6000ef81270 */
[----:B------:R1:W-:Y:S01]  /*103810*/  @P0 STG.E desc[UR76][R12.64], R110 ;  /* 0x0000006e0c000986 */ /* 0x0003e2000c10194c */
[----:B------:R-:W-:Y:S01]  /*103820*/  ISETP.LT.AND P0, PT, R173, UR4, !P5 ;  /* 0x00000004ad007c0c */ /* 0x000fe2000ef01270 */
[----:B----4-:R-:W-:-:S05]  /*103830*/  IMAD.WIDE R2, R141, 0x4, R42 ;  /* 0x000000048d027825 */ /* 0x010fca00078e022a */
[----:B------:R4:W-:Y:S01]  /*103840*/  @P2 STG.E desc[UR76][R2.64], R114 ;  /* 0x0000007202002986 */ /* 0x0009e2000c10194c */
[----:B------:R-:W-:Y:S01]  /*103850*/  ISETP.LT.AND P2, PT, R174, UR4, !P5 ;  /* 0x00000004ae007c0c */ /* 0x000fe2000ef41270 */
[----:B-1----:R-:W-:-:S04]  /*103860*/  IMAD.WIDE R4, R141, 0x4, R40 ;  /* 0x000000048d047825 */ /* 0x002fc800078e0228 */
[C---:B------:R-:W-:Y:S01]  /*103870*/  IMAD.WIDE R8, R141.reuse, 0x4, R28 ;  /* 0x000000048d087825 */ /* 0x040fe200078e021c */
[----:B------:R1:W-:Y:S03]  /*103880*/  @P1 STG.E desc[UR76][R4.64], R118 ;  /* 0x0000007604001986 */ /* 0x0003e6000c10194c */
[C---:B------:R-:W-:Y:S01]  /*103890*/  IMAD.WIDE R14, R141.reuse, 0x4, R38 ;  /* 0x000000048d0e7825 */ /* 0x040fe200078e0226 */
[----:B------:R-:W-:Y:S01]  /*1038a0*/  ISETP.GE.AND P3, PT, R20, UR5, PT ;  /* 0x0000000514007c0c */ /* 0x000fe2000bf66270 */
[----:B------:R3:W-:Y:S02]  /*1038b0*/  @P6 STG.E desc[UR76][R8.64], R122 ;  /* 0x0000007a08006986 */ /* 0x0007e4000c10194c */
[C---:B------:R-:W-:Y:S02]  /*1038c0*/  IMAD.WIDE R10, R141.reuse, 0x4, R36 ;  /* 0x000000048d0a7825 */ /* 0x040fe400078e0224 */
[----:B------:R1:W-:Y:S02]  /*1038d0*/  @P4 STG.E desc[UR76][R14.64], R130 ;  /* 0x000000820e004986 */ /* 0x0003e4000c10194c */
[----:B------:R-:W-:Y:S01]  /*1038e0*/  IMAD.WIDE R12, R141, 0x4, R34 ;  /* 0x000000048d0c7825 */ /* 0x000fe200078e0222 */
[----:B------:R-:W-:Y:S01]  /*1038f0*/  ISETP.LT.AND P4, PT, R175, UR4, !P5 ;  /* 0x00000004af007c0c */ /* 0x000fe2000ef81270 */
[----:B------:R1:W-:Y:S01]  /*103900*/  @P0 STG.E desc[UR76][R10.64], R138 ;  /* 0x0000008a0a000986 */ /* 0x0003e2000c10194c */
[----:B------:R-:W-:-:S02]  /*103910*/  ISETP.LT.AND P5, PT, R142, UR4, !P5 ;  /* 0x000000048e007c0c */ /* 0x000fc4000efa1270 */
[----:B------:R-:W-:Y:S01]  /*103920*/  ISETP.LT.AND P6, PT, R252, UR4, !P3 ;  /* 0x00000004fc007c0c */ /* 0x000fe2000dfc1270 */
[----:B------:R3:W-:Y:S01]  /*103930*/  @P2 STG.E desc[UR76][R12.64], R134 ;  /* 0x000000860c002986 */ /* 0x0007e2000c10194c */
[----:B------:R-:W-:Y:S02]  /*103940*/  ISETP.LT.AND P0, PT, R179, UR4, !P3 ;  /* 0x00000004b3007c0c */ /* 0x000fe4000df01270 */
[----:B------:R-:W-:Y:S01]  /*103950*/  ISETP.LT.AND P2, PT, R177, UR4, !P3 ;  /* 0x00000004b1007c0c */ /* 0x000fe2000df41270 */
[----:B----4-:R-:W-:-:S04]  /*103960*/  IMAD.WIDE R2, R141, 0x4, R32 ;  /* 0x000000048d027825 */ /* 0x010fc800078e0220 */
[----:B-1----:R-:W-:Y:S01]  /*103970*/  IMAD.WIDE R4, R141, 0x4, R30 ;  /* 0x000000048d047825 */ /* 0x002fe200078e021e */
[----:B------:R1:W-:Y:S01]  /*103980*/  @P4 STG.E desc[UR76][R2.64], R126 ;  /* 0x0000007e02004986 */ /* 0x0003e2000c10194c */
[----:B------:R-:W-:-:S03]  /*103990*/  ISETP.LT.AND P4, PT, R172, UR4, !P3 ;  /* 0x00000004ac007c0c */ /* 0x000fc6000df81270 */
[----:B------:R4:W-:Y:S01]  /*1039a0*/  @P5 STG.E desc[UR76][R4.64], R6 ;  /* 0x0000000604005986 */ /* 0x0009e2000c10194c */
[----:B------:R-:W-:Y:S01]  /*1039b0*/  ISETP.LT.AND P5, PT, R173, UR4, !P3 ;  /* 0x00000004ad007c0c */ /* 0x000fe2000dfa1270 */
[----:B---3--:R-:W-:-:S04]  /*1039c0*/  IMAD.WIDE R8, R178, 0x4, R42 ;  /* 0x00000004b2087825 */ /* 0x008fc800078e022a */
[C---:B------:R-:W-:Y:S01]  /*1039d0*/  IMAD.WIDE R14, R178.reuse, 0x4, R40 ;  /* 0x00000004b20e7825 */ /* 0x040fe200078e0228 */
[----:B------:R3:W-:Y:S03]  /*1039e0*/  @P6 STG.E desc[UR76][R8.64], R155 ;  /* 0x0000009b08006986 */ /* 0x0007e6000c10194c */
[----:B------:R-:W-:Y:S01]  /*1039f0*/  IMAD.WIDE R10, R178, 0x4, R28 ;  /* 0x00000004b20a7825 */ /* 0x000fe200078e021c */
[----:B------:R-:W-:Y:S01]  /*103a00*/  ISETP.GE.AND P1, PT, R0, UR5, PT ;  /* 0x0000000500007c0c */ /* 0x000fe2000bf26270 */
[----:B------:R-:W-:Y:S01]  /*103a10*/  @P0 STG.E desc[UR76][R14.64], R159 ;  /* 0x0000009f0e000986 */ /* 0x000fe2000c10194c */
[----:B------:R-:W-:-:S03]  /*103a20*/  ISETP.LT.AND P6, PT, R174, UR4, !P3 ;  /* 0x00000004ae007c0c */ /* 0x000fc6000dfc1270 */
[----:B------:R2:W-:Y:S01]  /*103a30*/  @P2 STG.E desc[UR76][R10.64], R163 ;  /* 0x000000a30a002986 */ /* 0x0005e2000c10194c */
[----:B------:R-:W-:Y:S02]  /*103a40*/  ISETP.LT.AND P2, PT, R175, UR4, !P3 ;  /* 0x00000004af007c0c */ /* 0x000fe4000df41270 */
[----:B------:R-:W-:Y:S02]  /*103a50*/  ISETP.LT.AND P3, PT, R142, UR4, !P3 ;  /* 0x000000048e007c0c */ /* 0x000fe4000df61270 */
[----:B------:R-:W-:Y:S01]  /*103a60*/  ISETP.LT.AND P0, PT, R252, UR4, !P1 ;  /* 0x00000004fc007c0c */ /* 0x000fe2000cf01270 */
[----:B------:R-:W-:-:S04]  /*103a70*/  IMAD.WIDE R12, R178, 0x4, R38 ;  /* 0x00000004b20c7825 */ /* 0x000fc800078e0226 */
[C---:B-1----:R-:W-:Y:S01]  /*103a80*/  IMAD.WIDE R2, R178.reuse, 0x4, R36 ;  /* 0x00000004b2027825 */ /* 0x042fe200078e0224 */
[----:B------:R1:W-:Y:S03]  /*103a90*/  @P4 STG.E desc[UR76][R12.64], R167 ;  /* 0x000000a70c004986 */ /* 0x0003e6000c10194c */
[----:B----4-:R-:W-:Y:S01]  /*103aa0*/  IMAD.WIDE R4, R178, 0x4, R34 ;  /* 0x00000004b2047825 */ /* 0x010fe200078e0222 */
[----:B------:R-:W-:-:S03]  /*103ab0*/  ISETP.LT.AND P4, PT, R179, UR4, !P1 ;  /* 0x00000004b3007c0c */ /* 0x000fc6000cf81270 */
[C---:B---3--:R-:W-:Y:S01]  /*103ac0*/  IMAD.WIDE R8, R178.reuse, 0x4, R32 ;  /* 0x00000004b2087825 */ /* 0x048fe200078e0220 */
[----:B------:R1:W-:Y:S03]  /*103ad0*/  @P5 STG.E desc[UR76][R2.64], R171 ;  /* 0x000000ab02005986 */ /* 0x0003e6000c10194c */
[----:B--2---:R-:W-:Y:S01]  /*103ae0*/  IMAD.WIDE R10, R178, 0x4, R30 ;  /* 0x00000004b20a7825 */ /* 0x004fe200078e021e */
[----:B------:R-:W-:Y:S01]  /*103af0*/  ISETP.LT.AND P5, PT, R177, UR4, !P1 ;  /* 0x00000004b1007c0c */ /* 0x000fe2000cfa1270 */
[----:B------:R1:W-:Y:S02]  /*103b00*/  @P6 STG.E desc[UR76][R4.64], R19 ;  /* 0x0000001304006986 */ /* 0x0003e4000c10194c */
[----:B------:R-:W-:Y:S01]  /*103b10*/  IMAD.WIDE R42, R143, 0x4, R42 ;  /* 0x000000048f2a7825 */ /* 0x000fe200078e022a */
[----:B------:R-:W-:Y:S01]  /*103b20*/  ISETP.LT.AND P6, PT, R172, UR4, !P1 ;  /* 0x00000004ac007c0c */ /* 0x000fe2000cfc1270 */
[----:B------:R1:W-:Y:S01]  /*103b30*/  @P2 STG.E desc[UR76][R8.64], R107 ;  /* 0x0000006b08002986 */ /* 0x0003e2000c10194c */
[----:B------:R-:W-:-:S03]  /*103b40*/  ISETP.LT.AND P2, PT, R173, UR4, !P1 ;  /* 0x00000004ad007c0c */ /* 0x000fc6000cf41270 */
[----:B------:R1:W-:Y:S01]  /*103b50*/  @P3 STG.E desc[UR76][R10.64], R111 ;  /* 0x0000006f0a003986 */ /* 0x0003e2000c10194c */
[----:B------:R-:W-:-:S03]  /*103b60*/  ISETP.LT.AND P3, PT, R174, UR4, !P1 ;  /* 0x00000004ae007c0c */ /* 0x000fc6000cf61270 */
        /* <DEDUP_REMOVED lines=10> */
[C---:B------:R-:W-:Y:S01]  /*103c10*/  IMAD.WIDE R34, R143.reuse, 0x4, R34 ;  /* 0x000000048f227825 */ /* 0x040fe200078e0222 */
[----:B------:R1:W-:Y:S03]  /*103c20*/  @P2 STG.E desc[UR76][R36.64], R139 ;  /* 0x0000008b24002986 */ /* 0x0003e6000c10194c */
[C---:B------:R-:W-:Y:S01]  /*103c30*/  IMAD.WIDE R32, R143.reuse, 0x4, R32 ;  /* 0x000000048f207825 */ /* 0x040fe200078e0220 */
[----:B------:R1:W-:Y:S04]  /*103c40*/  @P3 STG.E desc[UR76][R34.64], R135 ;  /* 0x0000008722003986 */ /* 0x0003e8000c10194c */
[----:B------:R1:W-:Y:S01]  /*103c50*/  @P0 STG.E desc[UR76][R32.64], R127 ;  /* 0x0000007f20000986 */ /* 0x0003e2000c10194c */
[----:B------:R-:W-:Y:S01]  /*103c60*/  IMAD.WIDE R30, R143, 0x4, R30 ;  /* 0x000000048f1e7825 */ /* 0x000fe200078e021e */
[----:B------:R-:W-:Y:S06]  /*103c70*/  @!P1 EXIT ;  /* 0x000000000000994d */ /* 0x000fec0003800000 */
[----:B------:R-:W-:Y:S01]  /*103c80*/  STG.E desc[UR76][R30.64], R7 ;  /* 0x000000071e007986 */ /* 0x000fe2000c10194c */
[----:B------:R-:W-:Y:S05]  /*103c90*/  EXIT ;  /* 0x000000000000794d */ /* 0x000fea0003800000 */
.L_x_2:
[----:B------:R-:W-:-:S00]  /*103ca0*/  BRA `(.L_x_2) ;  /* 0xfffffffc00fc7947 */ /* 0x000fc0000383ffff */
[----:B------:R-:W-:-:S00]  /*103cb0*/  NOP ;  /* 0x0000000000007918 */ /* 0x000fc00000000000 */
        /* <DEDUP_REMOVED lines=12> */
.L_x_3:


//--------------------- .nv.shared.matmul_kernel  --------------------------
	.section	.nv.shared.matmul_kernel,"aw",@nobits
	.sectionflags	@""
	.align	16
	.zero		1024


//--------------------- .nv.shared.reserved.0     --------------------------
	.section	.nv.shared.reserved.0,"aw",@nobits
	.weak		__nv_reservedSMEM_offset_0_alias
	.size		__nv_reservedSMEM_offset_0_alias, 0, 64
	.other		__nv_reservedSMEM_offset_0_alias,@"STO_CUDA_RESERVED_SHARED STV_DEFAULT"
__nv_reservedSMEM_offset_0_alias:
	.zero		0
	.zero		64


//--------------------- .nv.constant0.matmul_kernel --------------------------
	.section	.nv.constant0.matmul_kernel,"a",@progbits
	.sectionflags	@""
	.align	4
.nv.constant0.matmul_kernel:
	.zero		976


//--------------------- SYMBOLS --------------------------

	.type		.nv.reservedSmem.offset0,@object
	.size		.nv.reservedSmem.offset0,0x4
	.type		.nv.reservedSmem.cap,@object
	.size		.nv.reservedSmem.cap,0x4
